//
// Generated by NVIDIA NVVM Compiler
//
// Compiler Build ID: CL-36424714
// Cuda compilation tools, release 13.0, V13.0.88
// Based on NVVM 20.0.0
//

.version 9.0
.target sm_100
.address_size 64

	// .globl	_ZN3cub18CUB_300001_SM_10006detail11EmptyKernelIvEEvv
// _ZZN3cub18CUB_300001_SM_10006detail6select23DeviceSelectSweepKernelINS2_10policy_hubIiNS0_8NullTypeEiLb0ELNS0_10SelectImplE0EE10Policy1000EN6thrust24THRUST_300001_SM_1000_NS6detail15normal_iteratorINSA_10device_ptrIiEEEEPS5_SF_PlNS0_13ScanTileStateIiLb1EEE12test_functorS5_iNS2_19streaming_context_tIlLb1EEELS6_0EEEvT0_T1_T2_T3_T4_T5_T6_T7_iT8_NS1_7vsmem_tEE19static_temp_storage has been demoted
.global .align 1 .b8 _ZN30_INTERNAL_61b43d15_4_k_cu_main4cuda3std3__45__cpo5beginE[1];
.global .align 1 .b8 _ZN30_INTERNAL_61b43d15_4_k_cu_main4cuda3std3__45__cpo3endE[1];
.global .align 1 .b8 _ZN30_INTERNAL_61b43d15_4_k_cu_main4cuda3std3__45__cpo6cbeginE[1];
.global .align 1 .b8 _ZN30_INTERNAL_61b43d15_4_k_cu_main4cuda3std3__45__cpo4cendE[1];
.global .align 1 .b8 _ZN30_INTERNAL_61b43d15_4_k_cu_main4cuda3std3__45__cpo6rbeginE[1];
.global .align 1 .b8 _ZN30_INTERNAL_61b43d15_4_k_cu_main4cuda3std3__45__cpo4rendE[1];
.global .align 1 .b8 _ZN30_INTERNAL_61b43d15_4_k_cu_main4cuda3std3__45__cpo7crbeginE[1];
.global .align 1 .b8 _ZN30_INTERNAL_61b43d15_4_k_cu_main4cuda3std3__45__cpo5crendE[1];
.global .align 1 .b8 _ZN30_INTERNAL_61b43d15_4_k_cu_main4cuda3std3__432_GLOBAL__N__61b43d15_4_k_cu_main6ignoreE[1];
.global .align 1 .b8 _ZN30_INTERNAL_61b43d15_4_k_cu_main4cuda3std3__419piecewise_constructE[1];
.global .align 1 .b8 _ZN30_INTERNAL_61b43d15_4_k_cu_main4cuda3std3__48in_placeE[1];
.global .align 1 .b8 _ZN30_INTERNAL_61b43d15_4_k_cu_main4cuda3std3__420unreachable_sentinelE[1];
.global .align 1 .b8 _ZN30_INTERNAL_61b43d15_4_k_cu_main4cuda3std3__47nulloptE[1];
.global .align 1 .b8 _ZN30_INTERNAL_61b43d15_4_k_cu_main4cuda3std3__48unexpectE[1];
.global .align 1 .b8 _ZN30_INTERNAL_61b43d15_4_k_cu_main4cuda3std6ranges3__45__cpo4swapE[1];
.global .align 1 .b8 _ZN30_INTERNAL_61b43d15_4_k_cu_main4cuda3std6ranges3__45__cpo9iter_moveE[1];
.global .align 1 .b8 _ZN30_INTERNAL_61b43d15_4_k_cu_main4cuda3std6ranges3__45__cpo5beginE[1];
.global .align 1 .b8 _ZN30_INTERNAL_61b43d15_4_k_cu_main4cuda3std6ranges3__45__cpo3endE[1];
.global .align 1 .b8 _ZN30_INTERNAL_61b43d15_4_k_cu_main4cuda3std6ranges3__45__cpo6cbeginE[1];
.global .align 1 .b8 _ZN30_INTERNAL_61b43d15_4_k_cu_main4cuda3std6ranges3__45__cpo4cendE[1];
.global .align 1 .b8 _ZN30_INTERNAL_61b43d15_4_k_cu_main4cuda3std6ranges3__45__cpo7advanceE[1];
.global .align 1 .b8 _ZN30_INTERNAL_61b43d15_4_k_cu_main4cuda3std6ranges3__45__cpo9iter_swapE[1];
.global .align 1 .b8 _ZN30_INTERNAL_61b43d15_4_k_cu_main4cuda3std6ranges3__45__cpo4nextE[1];
.global .align 1 .b8 _ZN30_INTERNAL_61b43d15_4_k_cu_main4cuda3std6ranges3__45__cpo4prevE[1];
.global .align 1 .b8 _ZN30_INTERNAL_61b43d15_4_k_cu_main4cuda3std6ranges3__45__cpo4dataE[1];
.global .align 1 .b8 _ZN30_INTERNAL_61b43d15_4_k_cu_main4cuda3std6ranges3__45__cpo5cdataE[1];
.global .align 1 .b8 _ZN30_INTERNAL_61b43d15_4_k_cu_main4cuda3std6ranges3__45__cpo4sizeE[1];
.global .align 1 .b8 _ZN30_INTERNAL_61b43d15_4_k_cu_main4cuda3std6ranges3__45__cpo5ssizeE[1];
.global .align 1 .b8 _ZN30_INTERNAL_61b43d15_4_k_cu_main4cuda3std6ranges3__45__cpo8distanceE[1];
.global .align 1 .b8 _ZN30_INTERNAL_61b43d15_4_k_cu_main6thrust24THRUST_300001_SM_1000_NS8cuda_cub3parE[1];
.global .align 1 .b8 _ZN30_INTERNAL_61b43d15_4_k_cu_main6thrust24THRUST_300001_SM_1000_NS8cuda_cub10par_nosyncE[1];
.global .align 1 .b8 _ZN30_INTERNAL_61b43d15_4_k_cu_main6thrust24THRUST_300001_SM_1000_NS6system6detail10sequential3seqE[1];
.global .align 1 .b8 _ZN30_INTERNAL_61b43d15_4_k_cu_main6thrust24THRUST_300001_SM_1000_NS12placeholders2_1E[1];
.global .align 1 .b8 _ZN30_INTERNAL_61b43d15_4_k_cu_main6thrust24THRUST_300001_SM_1000_NS12placeholders2_2E[1];
.global .align 1 .b8 _ZN30_INTERNAL_61b43d15_4_k_cu_main6thrust24THRUST_300001_SM_1000_NS12placeholders2_3E[1];
.global .align 1 .b8 _ZN30_INTERNAL_61b43d15_4_k_cu_main6thrust24THRUST_300001_SM_1000_NS12placeholders2_4E[1];
.global .align 1 .b8 _ZN30_INTERNAL_61b43d15_4_k_cu_main6thrust24THRUST_300001_SM_1000_NS12placeholders2_5E[1];
.global .align 1 .b8 _ZN30_INTERNAL_61b43d15_4_k_cu_main6thrust24THRUST_300001_SM_1000_NS12placeholders2_6E[1];
.global .align 1 .b8 _ZN30_INTERNAL_61b43d15_4_k_cu_main6thrust24THRUST_300001_SM_1000_NS12placeholders2_7E[1];
.global .align 1 .b8 _ZN30_INTERNAL_61b43d15_4_k_cu_main6thrust24THRUST_300001_SM_1000_NS12placeholders2_8E[1];
.global .align 1 .b8 _ZN30_INTERNAL_61b43d15_4_k_cu_main6thrust24THRUST_300001_SM_1000_NS12placeholders2_9E[1];
.global .align 1 .b8 _ZN30_INTERNAL_61b43d15_4_k_cu_main6thrust24THRUST_300001_SM_1000_NS12placeholders3_10E[1];
.global .align 1 .b8 _ZN30_INTERNAL_61b43d15_4_k_cu_main6thrust24THRUST_300001_SM_1000_NS3seqE[1];

.visible .entry _ZN3cub18CUB_300001_SM_10006detail11EmptyKernelIvEEvv()
{


	ret;

}
	// .globl	_ZN3cub18CUB_300001_SM_10006detail8for_each13static_kernelINS2_12policy_hub_t12policy_500_tEmN6thrust24THRUST_300001_SM_1000_NS8cuda_cub20__uninitialized_fill7functorINS7_10device_ptrIiEEiEEEEvT0_T1_
.visible .entry _ZN3cub18CUB_300001_SM_10006detail8for_each13static_kernelINS2_12policy_hub_t12policy_500_tEmN6thrust24THRUST_300001_SM_1000_NS8cuda_cub20__uninitialized_fill7functorINS7_10device_ptrIiEEiEEEEvT0_T1_(
	.param .u64 _ZN3cub18CUB_300001_SM_10006detail8for_each13static_kernelINS2_12policy_hub_t12policy_500_tEmN6thrust24THRUST_300001_SM_1000_NS8cuda_cub20__uninitialized_fill7functorINS7_10device_ptrIiEEiEEEEvT0_T1__param_0,
	.param .align 8 .b8 _ZN3cub18CUB_300001_SM_10006detail8for_each13static_kernelINS2_12policy_hub_t12policy_500_tEmN6thrust24THRUST_300001_SM_1000_NS8cuda_cub20__uninitialized_fill7functorINS7_10device_ptrIiEEiEEEEvT0_T1__param_1[16]
)
.maxntid 256
{
	.reg .pred 	%p<4>;
	.reg .b16 	%rs<5>;
	.reg .b32 	%r<12>;
	.reg .b64 	%rd<16>;

	ld.param.u32 	%r3, [_ZN3cub18CUB_300001_SM_10006detail8for_each13static_kernelINS2_12policy_hub_t12policy_500_tEmN6thrust24THRUST_300001_SM_1000_NS8cuda_cub20__uninitialized_fill7functorINS7_10device_ptrIiEEiEEEEvT0_T1__param_1+8];
	ld.param.u64 	%rd4, [_ZN3cub18CUB_300001_SM_10006detail8for_each13static_kernelINS2_12policy_hub_t12policy_500_tEmN6thrust24THRUST_300001_SM_1000_NS8cuda_cub20__uninitialized_fill7functorINS7_10device_ptrIiEEiEEEEvT0_T1__param_1];
	ld.param.u64 	%rd5, [_ZN3cub18CUB_300001_SM_10006detail8for_each13static_kernelINS2_12policy_hub_t12policy_500_tEmN6thrust24THRUST_300001_SM_1000_NS8cuda_cub20__uninitialized_fill7functorINS7_10device_ptrIiEEiEEEEvT0_T1__param_0];
	mov.u32 	%r9, %ctaid.x;
	mul.wide.u32 	%rd1, %r9, 512;
	sub.s64 	%rd2, %rd5, %rd1;
	setp.lt.u64 	%p1, %rd2, 512;
	@%p1 bra 	$L__BB1_2;
	mov.u32 	%r11, %tid.x;
	cvta.to.global.u64 	%rd11, %rd4;
	cvt.u64.u32 	%rd12, %r11;
	add.s64 	%rd13, %rd1, %rd12;
	shl.b64 	%rd14, %rd13, 2;
	add.s64 	%rd15, %rd11, %rd14;
	st.global.u32 	[%rd15], %r3;
	st.global.u32 	[%rd15+1024], %r3;
	bra.uni 	$L__BB1_6;
$L__BB1_2:
	cvta.to.global.u64 	%rd6, %rd4;
	mov.u32 	%r2, %tid.x;
	cvt.u64.u32 	%rd7, %r2;
	setp.le.u64 	%p2, %rd2, %rd7;
	add.s64 	%rd8, %rd1, %rd7;
	shl.b64 	%rd9, %rd8, 2;
	add.s64 	%rd3, %rd6, %rd9;
	@%p2 bra 	$L__BB1_4;
	st.global.u32 	[%rd3], %r3;
$L__BB1_4:
	add.s32 	%r10, %r2, 256;
	cvt.u64.u32 	%rd10, %r10;
	setp.le.u64 	%p3, %rd2, %rd10;
	@%p3 bra 	$L__BB1_6;
	st.global.u32 	[%rd3+1024], %r3;
$L__BB1_6:
	ret;

}
	// .globl	_ZN3cub18CUB_300001_SM_10006detail4scan23DeviceCompactInitKernelINS0_13ScanTileStateIiLb1EEEPlEEvT_iT0_
.visible .entry _ZN3cub18CUB_300001_SM_10006detail4scan23DeviceCompactInitKernelINS0_13ScanTileStateIiLb1EEEPlEEvT_iT0_(
	.param .align 8 .b8 _ZN3cub18CUB_300001_SM_10006detail4scan23DeviceCompactInitKernelINS0_13ScanTileStateIiLb1EEEPlEEvT_iT0__param_0[8],
	.param .u32 _ZN3cub18CUB_300001_SM_10006detail4scan23DeviceCompactInitKernelINS0_13ScanTileStateIiLb1EEEPlEEvT_iT0__param_1,
	.param .u64 .ptr .align 1 _ZN3cub18CUB_300001_SM_10006detail4scan23DeviceCompactInitKernelINS0_13ScanTileStateIiLb1EEEPlEEvT_iT0__param_2
)
{
	.reg .pred 	%p<6>;
	.reg .b32 	%r<11>;
	.reg .b64 	%rd<10>;

	ld.param.u64 	%rd3, [_ZN3cub18CUB_300001_SM_10006detail4scan23DeviceCompactInitKernelINS0_13ScanTileStateIiLb1EEEPlEEvT_iT0__param_0];
	ld.param.u32 	%r4, [_ZN3cub18CUB_300001_SM_10006detail4scan23DeviceCompactInitKernelINS0_13ScanTileStateIiLb1EEEPlEEvT_iT0__param_1];
	ld.param.u64 	%rd2, [_ZN3cub18CUB_300001_SM_10006detail4scan23DeviceCompactInitKernelINS0_13ScanTileStateIiLb1EEEPlEEvT_iT0__param_2];
	cvta.to.global.u64 	%rd1, %rd3;
	mov.u32 	%r1, %ctaid.x;
	mov.u32 	%r5, %ntid.x;
	mov.u32 	%r2, %tid.x;
	mad.lo.s32 	%r3, %r1, %r5, %r2;
	setp.ge.s32 	%p1, %r3, %r4;
	@%p1 bra 	$L__BB2_2;
	mul.wide.s32 	%rd4, %r3, 8;
	add.s64 	%rd5, %rd1, %rd4;
	mov.b32 	%r6, 0;
	mov.b32 	%r7, 99;
	st.global.v2.u32 	[%rd5+256], {%r7, %r6};
$L__BB2_2:
	setp.ne.s32 	%p2, %r1, 0;
	setp.gt.u32 	%p3, %r2, 31;
	or.pred  	%p4, %p2, %p3;
	@%p4 bra 	$L__BB2_4;
	mul.wide.u32 	%rd6, %r2, 8;
	add.s64 	%rd7, %rd1, %rd6;
	mov.b32 	%r9, 0;
	st.global.v2.u32 	[%rd7], {%r9, %r9};
$L__BB2_4:
	or.b32  	%r10, %r1, %r2;
	setp.ne.s32 	%p5, %r10, 0;
	@%p5 bra 	$L__BB2_6;
	cvta.to.global.u64 	%rd8, %rd2;
	mov.b64 	%rd9, 0;
	st.global.u64 	[%rd8], %rd9;
$L__BB2_6:
	ret;

}
	// .globl	_ZN3cub18CUB_300001_SM_10006detail6select23DeviceSelectSweepKernelINS2_10policy_hubIiNS0_8NullTypeEiLb0ELNS0_10SelectImplE0EE10Policy1000EN6thrust24THRUST_300001_SM_1000_NS6detail15normal_iteratorINSA_10device_ptrIiEEEEPS5_SF_PlNS0_13ScanTileStateIiLb1EEE12test_functorS5_iNS2_19streaming_context_tIlLb1EEELS6_0EEEvT0_T1_T2_T3_T4_T5_T6_T7_iT8_NS1_7vsmem_tE
.visible .entry _ZN3cub18CUB_300001_SM_10006detail6select23DeviceSelectSweepKernelINS2_10policy_hubIiNS0_8NullTypeEiLb0ELNS0_10SelectImplE0EE10Policy1000EN6thrust24THRUST_300001_SM_1000_NS6detail15normal_iteratorINSA_10device_ptrIiEEEEPS5_SF_PlNS0_13ScanTileStateIiLb1EEE12test_functorS5_iNS2_19streaming_context_tIlLb1EEELS6_0EEEvT0_T1_T2_T3_T4_T5_T6_T7_iT8_NS1_7vsmem_tE(
	.param .align 8 .b8 _ZN3cub18CUB_300001_SM_10006detail6select23DeviceSelectSweepKernelINS2_10policy_hubIiNS0_8NullTypeEiLb0ELNS0_10SelectImplE0EE10Policy1000EN6thrust24THRUST_300001_SM_1000_NS6detail15normal_iteratorINSA_10device_ptrIiEEEEPS5_SF_PlNS0_13ScanTileStateIiLb1EEE12test_functorS5_iNS2_19streaming_context_tIlLb1EEELS6_0EEEvT0_T1_T2_T3_T4_T5_T6_T7_iT8_NS1_7vsmem_tE_param_0[8],
	.param .u64 .ptr .align 1 _ZN3cub18CUB_300001_SM_10006detail6select23DeviceSelectSweepKernelINS2_10policy_hubIiNS0_8NullTypeEiLb0ELNS0_10SelectImplE0EE10Policy1000EN6thrust24THRUST_300001_SM_1000_NS6detail15normal_iteratorINSA_10device_ptrIiEEEEPS5_SF_PlNS0_13ScanTileStateIiLb1EEE12test_functorS5_iNS2_19streaming_context_tIlLb1EEELS6_0EEEvT0_T1_T2_T3_T4_T5_T6_T7_iT8_NS1_7vsmem_tE_param_1,
	.param .align 8 .b8 _ZN3cub18CUB_300001_SM_10006detail6select23DeviceSelectSweepKernelINS2_10policy_hubIiNS0_8NullTypeEiLb0ELNS0_10SelectImplE0EE10Policy1000EN6thrust24THRUST_300001_SM_1000_NS6detail15normal_iteratorINSA_10device_ptrIiEEEEPS5_SF_PlNS0_13ScanTileStateIiLb1EEE12test_functorS5_iNS2_19streaming_context_tIlLb1EEELS6_0EEEvT0_T1_T2_T3_T4_T5_T6_T7_iT8_NS1_7vsmem_tE_param_2[8],
	.param .u64 .ptr .align 1 _ZN3cub18CUB_300001_SM_10006detail6select23DeviceSelectSweepKernelINS2_10policy_hubIiNS0_8NullTypeEiLb0ELNS0_10SelectImplE0EE10Policy1000EN6thrust24THRUST_300001_SM_1000_NS6detail15normal_iteratorINSA_10device_ptrIiEEEEPS5_SF_PlNS0_13ScanTileStateIiLb1EEE12test_functorS5_iNS2_19streaming_context_tIlLb1EEELS6_0EEEvT0_T1_T2_T3_T4_T5_T6_T7_iT8_NS1_7vsmem_tE_param_3,
	.param .align 8 .b8 _ZN3cub18CUB_300001_SM_10006detail6select23DeviceSelectSweepKernelINS2_10policy_hubIiNS0_8NullTypeEiLb0ELNS0_10SelectImplE0EE10Policy1000EN6thrust24THRUST_300001_SM_1000_NS6detail15normal_iteratorINSA_10device_ptrIiEEEEPS5_SF_PlNS0_13ScanTileStateIiLb1EEE12test_functorS5_iNS2_19streaming_context_tIlLb1EEELS6_0EEEvT0_T1_T2_T3_T4_T5_T6_T7_iT8_NS1_7vsmem_tE_param_4[8],
	.param .align 4 .b8 _ZN3cub18CUB_300001_SM_10006detail6select23DeviceSelectSweepKernelINS2_10policy_hubIiNS0_8NullTypeEiLb0ELNS0_10SelectImplE0EE10Policy1000EN6thrust24THRUST_300001_SM_1000_NS6detail15normal_iteratorINSA_10device_ptrIiEEEEPS5_SF_PlNS0_13ScanTileStateIiLb1EEE12test_functorS5_iNS2_19streaming_context_tIlLb1EEELS6_0EEEvT0_T1_T2_T3_T4_T5_T6_T7_iT8_NS1_7vsmem_tE_param_5[4],
	.param .align 1 .b8 _ZN3cub18CUB_300001_SM_10006detail6select23DeviceSelectSweepKernelINS2_10policy_hubIiNS0_8NullTypeEiLb0ELNS0_10SelectImplE0EE10Policy1000EN6thrust24THRUST_300001_SM_1000_NS6detail15normal_iteratorINSA_10device_ptrIiEEEEPS5_SF_PlNS0_13ScanTileStateIiLb1EEE12test_functorS5_iNS2_19streaming_context_tIlLb1EEELS6_0EEEvT0_T1_T2_T3_T4_T5_T6_T7_iT8_NS1_7vsmem_tE_param_6[1],
	.param .u32 _ZN3cub18CUB_300001_SM_10006detail6select23DeviceSelectSweepKernelINS2_10policy_hubIiNS0_8NullTypeEiLb0ELNS0_10SelectImplE0EE10Policy1000EN6thrust24THRUST_300001_SM_1000_NS6detail15normal_iteratorINSA_10device_ptrIiEEEEPS5_SF_PlNS0_13ScanTileStateIiLb1EEE12test_functorS5_iNS2_19streaming_context_tIlLb1EEELS6_0EEEvT0_T1_T2_T3_T4_T5_T6_T7_iT8_NS1_7vsmem_tE_param_7,
	.param .u32 _ZN3cub18CUB_300001_SM_10006detail6select23DeviceSelectSweepKernelINS2_10policy_hubIiNS0_8NullTypeEiLb0ELNS0_10SelectImplE0EE10Policy1000EN6thrust24THRUST_300001_SM_1000_NS6detail15normal_iteratorINSA_10device_ptrIiEEEEPS5_SF_PlNS0_13ScanTileStateIiLb1EEE12test_functorS5_iNS2_19streaming_context_tIlLb1EEELS6_0EEEvT0_T1_T2_T3_T4_T5_T6_T7_iT8_NS1_7vsmem_tE_param_8,
	.param .align 8 .b8 _ZN3cub18CUB_300001_SM_10006detail6select23DeviceSelectSweepKernelINS2_10policy_hubIiNS0_8NullTypeEiLb0ELNS0_10SelectImplE0EE10Policy1000EN6thrust24THRUST_300001_SM_1000_NS6detail15normal_iteratorINSA_10device_ptrIiEEEEPS5_SF_PlNS0_13ScanTileStateIiLb1EEE12test_functorS5_iNS2_19streaming_context_tIlLb1EEELS6_0EEEvT0_T1_T2_T3_T4_T5_T6_T7_iT8_NS1_7vsmem_tE_param_9[40],
	.param .align 8 .b8 _ZN3cub18CUB_300001_SM_10006detail6select23DeviceSelectSweepKernelINS2_10policy_hubIiNS0_8NullTypeEiLb0ELNS0_10SelectImplE0EE10Policy1000EN6thrust24THRUST_300001_SM_1000_NS6detail15normal_iteratorINSA_10device_ptrIiEEEEPS5_SF_PlNS0_13ScanTileStateIiLb1EEE12test_functorS5_iNS2_19streaming_context_tIlLb1EEELS6_0EEEvT0_T1_T2_T3_T4_T5_T6_T7_iT8_NS1_7vsmem_tE_param_10[8]
)
.maxntid 384
{
	.reg .pred 	%p<553>;
	.reg .b16 	%rs<96>;
	.reg .b32 	%r<1558>;
	.reg .b64 	%rd<757>;
	// demoted variable
	.shared .align 16 .b8 _ZZN3cub18CUB_300001_SM_10006detail6select23DeviceSelectSweepKernelINS2_10policy_hubIiNS0_8NullTypeEiLb0ELNS0_10SelectImplE0EE10Policy1000EN6thrust24THRUST_300001_SM_1000_NS6detail15normal_iteratorINSA_10device_ptrIiEEEEPS5_SF_PlNS0_13ScanTileStateIiLb1EEE12test_functorS5_iNS2_19streaming_context_tIlLb1EEELS6_0EEEvT0_T1_T2_T3_T4_T5_T6_T7_iT8_NS1_7vsmem_tEE19static_temp_storage[23040];
	ld.param.u64 	%rd2, [_ZN3cub18CUB_300001_SM_10006detail6select23DeviceSelectSweepKernelINS2_10policy_hubIiNS0_8NullTypeEiLb0ELNS0_10SelectImplE0EE10Policy1000EN6thrust24THRUST_300001_SM_1000_NS6detail15normal_iteratorINSA_10device_ptrIiEEEEPS5_SF_PlNS0_13ScanTileStateIiLb1EEE12test_functorS5_iNS2_19streaming_context_tIlLb1EEELS6_0EEEvT0_T1_T2_T3_T4_T5_T6_T7_iT8_NS1_7vsmem_tE_param_4];
	ld.param.u32 	%r1, [_ZN3cub18CUB_300001_SM_10006detail6select23DeviceSelectSweepKernelINS2_10policy_hubIiNS0_8NullTypeEiLb0ELNS0_10SelectImplE0EE10Policy1000EN6thrust24THRUST_300001_SM_1000_NS6detail15normal_iteratorINSA_10device_ptrIiEEEEPS5_SF_PlNS0_13ScanTileStateIiLb1EEE12test_functorS5_iNS2_19streaming_context_tIlLb1EEELS6_0EEEvT0_T1_T2_T3_T4_T5_T6_T7_iT8_NS1_7vsmem_tE_param_5];
	ld.param.u64 	%rd208, [_ZN3cub18CUB_300001_SM_10006detail6select23DeviceSelectSweepKernelINS2_10policy_hubIiNS0_8NullTypeEiLb0ELNS0_10SelectImplE0EE10Policy1000EN6thrust24THRUST_300001_SM_1000_NS6detail15normal_iteratorINSA_10device_ptrIiEEEEPS5_SF_PlNS0_13ScanTileStateIiLb1EEE12test_functorS5_iNS2_19streaming_context_tIlLb1EEELS6_0EEEvT0_T1_T2_T3_T4_T5_T6_T7_iT8_NS1_7vsmem_tE_param_2];
	ld.param.u64 	%rd209, [_ZN3cub18CUB_300001_SM_10006detail6select23DeviceSelectSweepKernelINS2_10policy_hubIiNS0_8NullTypeEiLb0ELNS0_10SelectImplE0EE10Policy1000EN6thrust24THRUST_300001_SM_1000_NS6detail15normal_iteratorINSA_10device_ptrIiEEEEPS5_SF_PlNS0_13ScanTileStateIiLb1EEE12test_functorS5_iNS2_19streaming_context_tIlLb1EEELS6_0EEEvT0_T1_T2_T3_T4_T5_T6_T7_iT8_NS1_7vsmem_tE_param_0];
	ld.param.u32 	%r454, [_ZN3cub18CUB_300001_SM_10006detail6select23DeviceSelectSweepKernelINS2_10policy_hubIiNS0_8NullTypeEiLb0ELNS0_10SelectImplE0EE10Policy1000EN6thrust24THRUST_300001_SM_1000_NS6detail15normal_iteratorINSA_10device_ptrIiEEEEPS5_SF_PlNS0_13ScanTileStateIiLb1EEE12test_functorS5_iNS2_19streaming_context_tIlLb1EEELS6_0EEEvT0_T1_T2_T3_T4_T5_T6_T7_iT8_NS1_7vsmem_tE_param_8];
	mov.b64 	%rd207, _ZN3cub18CUB_300001_SM_10006detail6select23DeviceSelectSweepKernelINS2_10policy_hubIiNS0_8NullTypeEiLb0ELNS0_10SelectImplE0EE10Policy1000EN6thrust24THRUST_300001_SM_1000_NS6detail15normal_iteratorINSA_10device_ptrIiEEEEPS5_SF_PlNS0_13ScanTileStateIiLb1EEE12test_functorS5_iNS2_19streaming_context_tIlLb1EEELS6_0EEEvT0_T1_T2_T3_T4_T5_T6_T7_iT8_NS1_7vsmem_tE_param_9;
	mov.u64 	%rd1, %rd207;
	cvta.to.global.u64 	%rd3, %rd209;
	cvta.to.global.u64 	%rd4, %rd208;
	mov.u32 	%r455, %ctaid.x;
	mov.u32 	%r456, %nctaid.y;
	mov.u32 	%r457, %ctaid.y;
	mad.lo.s32 	%r1480, %r455, %r456, %r457;
	mul.lo.s32 	%r3, %r1480, 5760;
	add.s32 	%r458, %r454, -1;
	setp.ge.s32 	%p31, %r1480, %r458;
	@%p31 bra 	$L__BB3_240;
	setp.ne.s32 	%p353, %r1480, 0;
	@%p353 bra 	$L__BB3_114;
	ld.param.u8 	%rs75, [%rd1];
	setp.eq.s16 	%p467, %rs75, 0;
	ld.param.u64 	%rd562, [%rd1+16];
	selp.b64 	%rd563, %rd562, 0, %p467;
	cvt.u64.u32 	%rd564, %r3;
	add.s64 	%rd565, %rd563, %rd564;
	mov.u32 	%r1477, %tid.x;
	and.b32  	%r1335, %r1477, 31;
	and.b32  	%r1336, %r1477, 992;
	mul.lo.s32 	%r1337, %r1336, 15;
	or.b32  	%r1338, %r1337, %r1335;
	cvt.u64.u32 	%rd566, %r1338;
	add.s64 	%rd567, %rd565, %rd566;
	shl.b64 	%rd568, %rd567, 2;
	add.s64 	%rd569, %rd3, %rd568;
	ld.global.u32 	%r1339, [%rd569];
	ld.global.u32 	%r1340, [%rd569+128];
	ld.global.u32 	%r1341, [%rd569+256];
	ld.global.u32 	%r1342, [%rd569+384];
	ld.global.u32 	%r1343, [%rd569+512];
	ld.global.u32 	%r1344, [%rd569+640];
	ld.global.u32 	%r1345, [%rd569+768];
	ld.global.u32 	%r1346, [%rd569+896];
	ld.global.u32 	%r1347, [%rd569+1024];
	ld.global.u32 	%r1348, [%rd569+1152];
	ld.global.u32 	%r1349, [%rd569+1280];
	ld.global.u32 	%r1350, [%rd569+1408];
	ld.global.u32 	%r1351, [%rd569+1536];
	ld.global.u32 	%r1352, [%rd569+1664];
	ld.global.u32 	%r1353, [%rd569+1792];
	// begin inline asm
	mov.u32 %r1304, %laneid;
	// end inline asm
	shr.u32 	%r6, %r1477, 5;
	mad.lo.s32 	%r1354, %r6, 480, %r1304;
	shl.b32 	%r1355, %r1354, 2;
	mov.u32 	%r1356, _ZZN3cub18CUB_300001_SM_10006detail6select23DeviceSelectSweepKernelINS2_10policy_hubIiNS0_8NullTypeEiLb0ELNS0_10SelectImplE0EE10Policy1000EN6thrust24THRUST_300001_SM_1000_NS6detail15normal_iteratorINSA_10device_ptrIiEEEEPS5_SF_PlNS0_13ScanTileStateIiLb1EEE12test_functorS5_iNS2_19streaming_context_tIlLb1EEELS6_0EEEvT0_T1_T2_T3_T4_T5_T6_T7_iT8_NS1_7vsmem_tEE19static_temp_storage;
	add.s32 	%r1357, %r1356, %r1355;
	st.shared.u32 	[%r1357], %r1339;
	st.shared.u32 	[%r1357+128], %r1340;
	st.shared.u32 	[%r1357+256], %r1341;
	st.shared.u32 	[%r1357+384], %r1342;
	st.shared.u32 	[%r1357+512], %r1343;
	st.shared.u32 	[%r1357+640], %r1344;
	st.shared.u32 	[%r1357+768], %r1345;
	st.shared.u32 	[%r1357+896], %r1346;
	st.shared.u32 	[%r1357+1024], %r1347;
	st.shared.u32 	[%r1357+1152], %r1348;
	st.shared.u32 	[%r1357+1280], %r1349;
	st.shared.u32 	[%r1357+1408], %r1350;
	st.shared.u32 	[%r1357+1536], %r1351;
	st.shared.u32 	[%r1357+1664], %r1352;
	st.shared.u32 	[%r1357+1792], %r1353;
	bar.warp.sync 	-1;
	mad.lo.s32 	%r1358, %r1304, 56, %r1357;
	ld.shared.u32 	%r7, [%r1358];
	ld.shared.u32 	%r8, [%r1358+4];
	ld.shared.u32 	%r9, [%r1358+8];
	ld.shared.u32 	%r10, [%r1358+12];
	ld.shared.u32 	%r11, [%r1358+16];
	ld.shared.u32 	%r12, [%r1358+20];
	ld.shared.u32 	%r13, [%r1358+24];
	ld.shared.u32 	%r14, [%r1358+28];
	ld.shared.u32 	%r15, [%r1358+32];
	ld.shared.u32 	%r16, [%r1358+36];
	ld.shared.u32 	%r17, [%r1358+40];
	ld.shared.u32 	%r18, [%r1358+44];
	ld.shared.u32 	%r19, [%r1358+48];
	ld.shared.u32 	%r20, [%r1358+52];
	ld.shared.u32 	%r21, [%r1358+56];
	setp.eq.s32 	%p468, %r7, %r1;
	selp.u32 	%r22, 1, 0, %p468;
	setp.eq.s32 	%p469, %r8, %r1;
	selp.u32 	%r1359, 1, 0, %p469;
	setp.eq.s32 	%p470, %r9, %r1;
	selp.u32 	%r1360, 1, 0, %p470;
	setp.eq.s32 	%p471, %r10, %r1;
	selp.u32 	%r1361, 1, 0, %p471;
	setp.eq.s32 	%p472, %r11, %r1;
	selp.u32 	%r1362, 1, 0, %p472;
	setp.eq.s32 	%p473, %r12, %r1;
	selp.u32 	%r1363, 1, 0, %p473;
	setp.eq.s32 	%p474, %r13, %r1;
	selp.u32 	%r1364, 1, 0, %p474;
	setp.eq.s32 	%p475, %r14, %r1;
	selp.u32 	%r1365, 1, 0, %p475;
	setp.eq.s32 	%p476, %r15, %r1;
	selp.u32 	%r1366, 1, 0, %p476;
	setp.eq.s32 	%p477, %r16, %r1;
	selp.u32 	%r1367, 1, 0, %p477;
	setp.eq.s32 	%p478, %r17, %r1;
	selp.u32 	%r1368, 1, 0, %p478;
	setp.eq.s32 	%p479, %r18, %r1;
	selp.u32 	%r1369, 1, 0, %p479;
	setp.eq.s32 	%p480, %r19, %r1;
	selp.u32 	%r1370, 1, 0, %p480;
	setp.eq.s32 	%p481, %r20, %r1;
	selp.u32 	%r1371, 1, 0, %p481;
	setp.eq.s32 	%p482, %r21, %r1;
	selp.u32 	%r1372, 1, 0, %p482;
	bar.sync 	0;
	add.s32 	%r23, %r1359, %r22;
	add.s32 	%r24, %r23, %r1360;
	add.s32 	%r25, %r24, %r1361;
	add.s32 	%r26, %r25, %r1362;
	add.s32 	%r27, %r26, %r1363;
	add.s32 	%r28, %r27, %r1364;
	add.s32 	%r29, %r28, %r1365;
	add.s32 	%r30, %r29, %r1366;
	add.s32 	%r31, %r30, %r1367;
	add.s32 	%r32, %r31, %r1368;
	add.s32 	%r33, %r32, %r1369;
	add.s32 	%r34, %r33, %r1370;
	add.s32 	%r35, %r34, %r1371;
	add.s32 	%r1309, %r35, %r1372;
	mov.b32 	%r1307, 1;
	mov.b32 	%r1332, 0;
	mov.b32 	%r1334, -1;
	// begin inline asm
	{  .reg .s32 r0;  .reg .pred p;  shfl.sync.up.b32 r0|p, %r1309, %r1307, %r1332, %r1334;  @p add.s32 r0, r0, %r1309;  mov.s32 %r1305, r0;}
	// end inline asm
	mov.b32 	%r1313, 2;
	// begin inline asm
	{  .reg .s32 r0;  .reg .pred p;  shfl.sync.up.b32 r0|p, %r1305, %r1313, %r1332, %r1334;  @p add.s32 r0, r0, %r1305;  mov.s32 %r1311, r0;}
	// end inline asm
	mov.b32 	%r1319, 4;
	// begin inline asm
	{  .reg .s32 r0;  .reg .pred p;  shfl.sync.up.b32 r0|p, %r1311, %r1319, %r1332, %r1334;  @p add.s32 r0, r0, %r1311;  mov.s32 %r1317, r0;}
	// end inline asm
	mov.b32 	%r1325, 8;
	// begin inline asm
	{  .reg .s32 r0;  .reg .pred p;  shfl.sync.up.b32 r0|p, %r1317, %r1325, %r1332, %r1334;  @p add.s32 r0, r0, %r1317;  mov.s32 %r1323, r0;}
	// end inline asm
	mov.b32 	%r1331, 16;
	// begin inline asm
	{  .reg .s32 r0;  .reg .pred p;  shfl.sync.up.b32 r0|p, %r1323, %r1331, %r1332, %r1334;  @p add.s32 r0, r0, %r1323;  mov.s32 %r1329, r0;}
	// end inline asm
	setp.ne.s32 	%p483, %r1304, 31;
	@%p483 bra 	$L__BB3_4;
	shl.b32 	%r1373, %r6, 2;
	add.s32 	%r1375, %r1356, %r1373;
	st.shared.u32 	[%r1375], %r1329;
$L__BB3_4:
	bar.sync 	0;
	ld.shared.v4.u32 	{%r38, %r39, %r40, %r41}, [_ZZN3cub18CUB_300001_SM_10006detail6select23DeviceSelectSweepKernelINS2_10policy_hubIiNS0_8NullTypeEiLb0ELNS0_10SelectImplE0EE10Policy1000EN6thrust24THRUST_300001_SM_1000_NS6detail15normal_iteratorINSA_10device_ptrIiEEEEPS5_SF_PlNS0_13ScanTileStateIiLb1EEE12test_functorS5_iNS2_19streaming_context_tIlLb1EEELS6_0EEEvT0_T1_T2_T3_T4_T5_T6_T7_iT8_NS1_7vsmem_tEE19static_temp_storage];
	add.s32 	%r1376, %r39, %r38;
	setp.eq.s32 	%p484, %r6, 2;
	selp.b32 	%r1377, %r1376, %r38, %p484;
	add.s32 	%r1378, %r1376, %r40;
	setp.eq.s32 	%p485, %r6, 3;
	selp.b32 	%r1379, %r1378, %r1377, %p485;
	add.s32 	%r1380, %r1378, %r41;
	setp.eq.s32 	%p486, %r6, 4;
	selp.b32 	%r1381, %r1380, %r1379, %p486;
	ld.shared.v4.u32 	{%r42, %r43, %r44, %r45}, [_ZZN3cub18CUB_300001_SM_10006detail6select23DeviceSelectSweepKernelINS2_10policy_hubIiNS0_8NullTypeEiLb0ELNS0_10SelectImplE0EE10Policy1000EN6thrust24THRUST_300001_SM_1000_NS6detail15normal_iteratorINSA_10device_ptrIiEEEEPS5_SF_PlNS0_13ScanTileStateIiLb1EEE12test_functorS5_iNS2_19streaming_context_tIlLb1EEELS6_0EEEvT0_T1_T2_T3_T4_T5_T6_T7_iT8_NS1_7vsmem_tEE19static_temp_storage+16];
	add.s32 	%r1382, %r1380, %r42;
	setp.eq.s32 	%p487, %r6, 5;
	selp.b32 	%r1383, %r1382, %r1381, %p487;
	add.s32 	%r1384, %r1382, %r43;
	setp.eq.s32 	%p488, %r6, 6;
	selp.b32 	%r1385, %r1384, %r1383, %p488;
	add.s32 	%r1386, %r1384, %r44;
	setp.eq.s32 	%p489, %r6, 7;
	selp.b32 	%r1387, %r1386, %r1385, %p489;
	add.s32 	%r1388, %r1386, %r45;
	setp.eq.s32 	%p490, %r6, 8;
	selp.b32 	%r1389, %r1388, %r1387, %p490;
	ld.shared.v4.u32 	{%r46, %r47, %r48, %r49}, [_ZZN3cub18CUB_300001_SM_10006detail6select23DeviceSelectSweepKernelINS2_10policy_hubIiNS0_8NullTypeEiLb0ELNS0_10SelectImplE0EE10Policy1000EN6thrust24THRUST_300001_SM_1000_NS6detail15normal_iteratorINSA_10device_ptrIiEEEEPS5_SF_PlNS0_13ScanTileStateIiLb1EEE12test_functorS5_iNS2_19streaming_context_tIlLb1EEELS6_0EEEvT0_T1_T2_T3_T4_T5_T6_T7_iT8_NS1_7vsmem_tEE19static_temp_storage+32];
	add.s32 	%r1390, %r1388, %r46;
	setp.eq.s32 	%p491, %r6, 9;
	selp.b32 	%r1391, %r1390, %r1389, %p491;
	add.s32 	%r1392, %r1390, %r47;
	setp.eq.s32 	%p492, %r6, 10;
	selp.b32 	%r1393, %r1392, %r1391, %p492;
	add.s32 	%r1394, %r1392, %r48;
	setp.eq.s32 	%p493, %r6, 11;
	selp.b32 	%r1395, %r1394, %r1393, %p493;
	add.s32 	%r50, %r1394, %r49;
	setp.lt.u32 	%p494, %r1477, 32;
	selp.b32 	%r1396, 0, %r1395, %p494;
	setp.eq.s32 	%p495, %r1304, 0;
	sub.s32 	%r1397, %r1329, %r1309;
	selp.b32 	%r1398, 0, %r1397, %p495;
	add.s32 	%r51, %r1396, %r1398;
	add.s32 	%r52, %r51, %r22;
	add.s32 	%r53, %r23, %r51;
	add.s32 	%r54, %r24, %r51;
	add.s32 	%r55, %r25, %r51;
	add.s32 	%r56, %r26, %r51;
	add.s32 	%r57, %r27, %r51;
	add.s32 	%r58, %r28, %r51;
	add.s32 	%r59, %r29, %r51;
	add.s32 	%r60, %r30, %r51;
	add.s32 	%r61, %r31, %r51;
	add.s32 	%r62, %r32, %r51;
	add.s32 	%r63, %r33, %r51;
	add.s32 	%r64, %r34, %r51;
	add.s32 	%r65, %r35, %r51;
	setp.ne.s32 	%p496, %r1477, 0;
	@%p496 bra 	$L__BB3_6;
	add.s64 	%rd570, %rd2, 256;
	mov.b32 	%r1399, 101;
	// begin inline asm
	st.relaxed.gpu.v2.u32 [%rd570], {%r1399, %r50};
	// end inline asm
$L__BB3_6:
	mov.u64 	%rd5, %rd207;
	setp.gt.s32 	%p497, %r50, 384;
	@%p497 bra 	$L__BB3_67;
	setp.eq.s32 	%p498, %r7, %r1;
	ld.param.u8 	%rs1, [%rd5];
	ld.param.u64 	%rd571, [%rd5+24];
	cvta.to.global.u64 	%rd6, %rd571;
	@%p498 bra 	$L__BB3_8;
	bra.uni 	$L__BB3_11;
$L__BB3_8:
	setp.ne.s16 	%p499, %rs1, 0;
	mov.b64 	%rd678, 0;
	@%p499 bra 	$L__BB3_10;
	ld.global.u64 	%rd678, [%rd6];
$L__BB3_10:
	cvt.s64.s32 	%rd573, %r51;
	add.s64 	%rd574, %rd678, %rd573;
	shl.b64 	%rd575, %rd574, 2;
	add.s64 	%rd576, %rd4, %rd575;
	st.global.u32 	[%rd576], %r1;
$L__BB3_11:
	setp.ne.s32 	%p500, %r8, %r1;
	@%p500 bra 	$L__BB3_15;
	setp.ne.s16 	%p501, %rs1, 0;
	mov.b64 	%rd679, 0;
	@%p501 bra 	$L__BB3_14;
	ld.global.u64 	%rd679, [%rd6];
$L__BB3_14:
	cvt.s64.s32 	%rd578, %r52;
	add.s64 	%rd579, %rd679, %rd578;
	shl.b64 	%rd580, %rd579, 2;
	add.s64 	%rd581, %rd4, %rd580;
	st.global.u32 	[%rd581], %r1;
$L__BB3_15:
	setp.ne.s32 	%p502, %r9, %r1;
	@%p502 bra 	$L__BB3_19;
	setp.ne.s16 	%p503, %rs1, 0;
	mov.b64 	%rd680, 0;
	@%p503 bra 	$L__BB3_18;
	ld.global.u64 	%rd680, [%rd6];
$L__BB3_18:
	cvt.s64.s32 	%rd583, %r53;
	add.s64 	%rd584, %rd680, %rd583;
	shl.b64 	%rd585, %rd584, 2;
	add.s64 	%rd586, %rd4, %rd585;
	st.global.u32 	[%rd586], %r1;
$L__BB3_19:
	setp.ne.s32 	%p504, %r10, %r1;
	@%p504 bra 	$L__BB3_23;
	setp.ne.s16 	%p505, %rs1, 0;
	mov.b64 	%rd681, 0;
	@%p505 bra 	$L__BB3_22;
	ld.global.u64 	%rd681, [%rd6];
$L__BB3_22:
	cvt.s64.s32 	%rd588, %r54;
	add.s64 	%rd589, %rd681, %rd588;
	shl.b64 	%rd590, %rd589, 2;
	add.s64 	%rd591, %rd4, %rd590;
	st.global.u32 	[%rd591], %r1;
$L__BB3_23:
	setp.ne.s32 	%p506, %r11, %r1;
	@%p506 bra 	$L__BB3_27;
	setp.ne.s16 	%p507, %rs1, 0;
	mov.b64 	%rd682, 0;
	@%p507 bra 	$L__BB3_26;
	ld.global.u64 	%rd682, [%rd6];
$L__BB3_26:
	cvt.s64.s32 	%rd593, %r55;
	add.s64 	%rd594, %rd682, %rd593;
	shl.b64 	%rd595, %rd594, 2;
	add.s64 	%rd596, %rd4, %rd595;
	st.global.u32 	[%rd596], %r1;
$L__BB3_27:
	setp.ne.s32 	%p508, %r12, %r1;
	@%p508 bra 	$L__BB3_31;
	setp.ne.s16 	%p509, %rs1, 0;
	mov.b64 	%rd683, 0;
	@%p509 bra 	$L__BB3_30;
	ld.global.u64 	%rd683, [%rd6];
$L__BB3_30:
	cvt.s64.s32 	%rd598, %r56;
	add.s64 	%rd599, %rd683, %rd598;
	shl.b64 	%rd600, %rd599, 2;
	add.s64 	%rd601, %rd4, %rd600;
	st.global.u32 	[%rd601], %r1;
$L__BB3_31:
	setp.ne.s32 	%p510, %r13, %r1;
	@%p510 bra 	$L__BB3_35;
	setp.ne.s16 	%p511, %rs1, 0;
	mov.b64 	%rd684, 0;
	@%p511 bra 	$L__BB3_34;
	ld.global.u64 	%rd684, [%rd6];
$L__BB3_34:
	cvt.s64.s32 	%rd603, %r57;
	add.s64 	%rd604, %rd684, %rd603;
	shl.b64 	%rd605, %rd604, 2;
	add.s64 	%rd606, %rd4, %rd605;
	st.global.u32 	[%rd606], %r1;
$L__BB3_35:
	setp.ne.s32 	%p512, %r14, %r1;
	@%p512 bra 	$L__BB3_39;
	setp.ne.s16 	%p513, %rs1, 0;
	mov.b64 	%rd685, 0;
	@%p513 bra 	$L__BB3_38;
	ld.global.u64 	%rd685, [%rd6];
$L__BB3_38:
	cvt.s64.s32 	%rd608, %r58;
	add.s64 	%rd609, %rd685, %rd608;
	shl.b64 	%rd610, %rd609, 2;
	add.s64 	%rd611, %rd4, %rd610;
	st.global.u32 	[%rd611], %r1;
$L__BB3_39:
	setp.ne.s32 	%p514, %r15, %r1;
	@%p514 bra 	$L__BB3_43;
	setp.ne.s16 	%p515, %rs1, 0;
	mov.b64 	%rd686, 0;
	@%p515 bra 	$L__BB3_42;
	ld.global.u64 	%rd686, [%rd6];
$L__BB3_42:
	cvt.s64.s32 	%rd613, %r59;
	add.s64 	%rd614, %rd686, %rd613;
	shl.b64 	%rd615, %rd614, 2;
	add.s64 	%rd616, %rd4, %rd615;
	st.global.u32 	[%rd616], %r1;
$L__BB3_43:
	setp.ne.s32 	%p516, %r16, %r1;
	@%p516 bra 	$L__BB3_47;
	setp.ne.s16 	%p517, %rs1, 0;
	mov.b64 	%rd687, 0;
	@%p517 bra 	$L__BB3_46;
	ld.global.u64 	%rd687, [%rd6];
$L__BB3_46:
	cvt.s64.s32 	%rd618, %r60;
	add.s64 	%rd619, %rd687, %rd618;
	shl.b64 	%rd620, %rd619, 2;
	add.s64 	%rd621, %rd4, %rd620;
	st.global.u32 	[%rd621], %r1;
$L__BB3_47:
	setp.ne.s32 	%p518, %r17, %r1;
	@%p518 bra 	$L__BB3_51;
	setp.ne.s16 	%p519, %rs1, 0;
	mov.b64 	%rd688, 0;
	@%p519 bra 	$L__BB3_50;
	ld.global.u64 	%rd688, [%rd6];
$L__BB3_50:
	cvt.s64.s32 	%rd623, %r61;
	add.s64 	%rd624, %rd688, %rd623;
	shl.b64 	%rd625, %rd624, 2;
	add.s64 	%rd626, %rd4, %rd625;
	st.global.u32 	[%rd626], %r1;
$L__BB3_51:
	setp.ne.s32 	%p520, %r18, %r1;
	@%p520 bra 	$L__BB3_55;
	setp.ne.s16 	%p521, %rs1, 0;
	mov.b64 	%rd689, 0;
	@%p521 bra 	$L__BB3_54;
	ld.global.u64 	%rd689, [%rd6];
$L__BB3_54:
	cvt.s64.s32 	%rd628, %r62;
	add.s64 	%rd629, %rd689, %rd628;
	shl.b64 	%rd630, %rd629, 2;
	add.s64 	%rd631, %rd4, %rd630;
	st.global.u32 	[%rd631], %r1;
$L__BB3_55:
	setp.ne.s32 	%p522, %r19, %r1;
	@%p522 bra 	$L__BB3_59;
	setp.ne.s16 	%p523, %rs1, 0;
	mov.b64 	%rd690, 0;
	@%p523 bra 	$L__BB3_58;
	ld.global.u64 	%rd690, [%rd6];
$L__BB3_58:
	cvt.s64.s32 	%rd633, %r63;
	add.s64 	%rd634, %rd690, %rd633;
	shl.b64 	%rd635, %rd634, 2;
	add.s64 	%rd636, %rd4, %rd635;
	st.global.u32 	[%rd636], %r1;
$L__BB3_59:
	setp.ne.s32 	%p524, %r20, %r1;
	@%p524 bra 	$L__BB3_63;
	setp.ne.s16 	%p525, %rs1, 0;
	mov.b64 	%rd691, 0;
	@%p525 bra 	$L__BB3_62;
	ld.global.u64 	%rd691, [%rd6];
$L__BB3_62:
	cvt.s64.s32 	%rd638, %r64;
	add.s64 	%rd639, %rd691, %rd638;
	shl.b64 	%rd640, %rd639, 2;
	add.s64 	%rd641, %rd4, %rd640;
	st.global.u32 	[%rd641], %r1;
$L__BB3_63:
	setp.ne.s32 	%p526, %r21, %r1;
	@%p526 bra 	$L__BB3_545;
	setp.ne.s16 	%p527, %rs1, 0;
	mov.b64 	%rd692, 0;
	@%p527 bra 	$L__BB3_66;
	ld.global.u64 	%rd692, [%rd6];
$L__BB3_66:
	cvt.s64.s32 	%rd643, %r65;
	add.s64 	%rd644, %rd692, %rd643;
	shl.b64 	%rd645, %rd644, 2;
	add.s64 	%rd646, %rd4, %rd645;
	st.global.u32 	[%rd646], %r1;
	bra.uni 	$L__BB3_545;
$L__BB3_67:
	setp.ne.s32 	%p528, %r7, %r1;
	bar.sync 	0;
	@%p528 bra 	$L__BB3_69;
	shl.b32 	%r1401, %r51, 2;
	mov.u32 	%r1402, _ZZN3cub18CUB_300001_SM_10006detail6select23DeviceSelectSweepKernelINS2_10policy_hubIiNS0_8NullTypeEiLb0ELNS0_10SelectImplE0EE10Policy1000EN6thrust24THRUST_300001_SM_1000_NS6detail15normal_iteratorINSA_10device_ptrIiEEEEPS5_SF_PlNS0_13ScanTileStateIiLb1EEE12test_functorS5_iNS2_19streaming_context_tIlLb1EEELS6_0EEEvT0_T1_T2_T3_T4_T5_T6_T7_iT8_NS1_7vsmem_tEE19static_temp_storage;
	add.s32 	%r1403, %r1402, %r1401;
	st.shared.u32 	[%r1403], %r1;
$L__BB3_69:
	setp.ne.s32 	%p529, %r8, %r1;
	@%p529 bra 	$L__BB3_71;
	shl.b32 	%r1404, %r52, 2;
	mov.u32 	%r1405, _ZZN3cub18CUB_300001_SM_10006detail6select23DeviceSelectSweepKernelINS2_10policy_hubIiNS0_8NullTypeEiLb0ELNS0_10SelectImplE0EE10Policy1000EN6thrust24THRUST_300001_SM_1000_NS6detail15normal_iteratorINSA_10device_ptrIiEEEEPS5_SF_PlNS0_13ScanTileStateIiLb1EEE12test_functorS5_iNS2_19streaming_context_tIlLb1EEELS6_0EEEvT0_T1_T2_T3_T4_T5_T6_T7_iT8_NS1_7vsmem_tEE19static_temp_storage;
	add.s32 	%r1406, %r1405, %r1404;
	st.shared.u32 	[%r1406], %r1;
$L__BB3_71:
	setp.ne.s32 	%p530, %r9, %r1;
	@%p530 bra 	$L__BB3_73;
	shl.b32 	%r1407, %r53, 2;
	mov.u32 	%r1408, _ZZN3cub18CUB_300001_SM_10006detail6select23DeviceSelectSweepKernelINS2_10policy_hubIiNS0_8NullTypeEiLb0ELNS0_10SelectImplE0EE10Policy1000EN6thrust24THRUST_300001_SM_1000_NS6detail15normal_iteratorINSA_10device_ptrIiEEEEPS5_SF_PlNS0_13ScanTileStateIiLb1EEE12test_functorS5_iNS2_19streaming_context_tIlLb1EEELS6_0EEEvT0_T1_T2_T3_T4_T5_T6_T7_iT8_NS1_7vsmem_tEE19static_temp_storage;
	add.s32 	%r1409, %r1408, %r1407;
	st.shared.u32 	[%r1409], %r1;
$L__BB3_73:
	setp.ne.s32 	%p531, %r10, %r1;
	@%p531 bra 	$L__BB3_75;
	shl.b32 	%r1410, %r54, 2;
	mov.u32 	%r1411, _ZZN3cub18CUB_300001_SM_10006detail6select23DeviceSelectSweepKernelINS2_10policy_hubIiNS0_8NullTypeEiLb0ELNS0_10SelectImplE0EE10Policy1000EN6thrust24THRUST_300001_SM_1000_NS6detail15normal_iteratorINSA_10device_ptrIiEEEEPS5_SF_PlNS0_13ScanTileStateIiLb1EEE12test_functorS5_iNS2_19streaming_context_tIlLb1EEELS6_0EEEvT0_T1_T2_T3_T4_T5_T6_T7_iT8_NS1_7vsmem_tEE19static_temp_storage;
	add.s32 	%r1412, %r1411, %r1410;
	st.shared.u32 	[%r1412], %r1;
$L__BB3_75:
	setp.ne.s32 	%p532, %r11, %r1;
	@%p532 bra 	$L__BB3_77;
	shl.b32 	%r1413, %r55, 2;
	mov.u32 	%r1414, _ZZN3cub18CUB_300001_SM_10006detail6select23DeviceSelectSweepKernelINS2_10policy_hubIiNS0_8NullTypeEiLb0ELNS0_10SelectImplE0EE10Policy1000EN6thrust24THRUST_300001_SM_1000_NS6detail15normal_iteratorINSA_10device_ptrIiEEEEPS5_SF_PlNS0_13ScanTileStateIiLb1EEE12test_functorS5_iNS2_19streaming_context_tIlLb1EEELS6_0EEEvT0_T1_T2_T3_T4_T5_T6_T7_iT8_NS1_7vsmem_tEE19static_temp_storage;
	add.s32 	%r1415, %r1414, %r1413;
	st.shared.u32 	[%r1415], %r1;
$L__BB3_77:
	setp.ne.s32 	%p533, %r12, %r1;
	@%p533 bra 	$L__BB3_79;
	shl.b32 	%r1416, %r56, 2;
	mov.u32 	%r1417, _ZZN3cub18CUB_300001_SM_10006detail6select23DeviceSelectSweepKernelINS2_10policy_hubIiNS0_8NullTypeEiLb0ELNS0_10SelectImplE0EE10Policy1000EN6thrust24THRUST_300001_SM_1000_NS6detail15normal_iteratorINSA_10device_ptrIiEEEEPS5_SF_PlNS0_13ScanTileStateIiLb1EEE12test_functorS5_iNS2_19streaming_context_tIlLb1EEELS6_0EEEvT0_T1_T2_T3_T4_T5_T6_T7_iT8_NS1_7vsmem_tEE19static_temp_storage;
	add.s32 	%r1418, %r1417, %r1416;
	st.shared.u32 	[%r1418], %r1;
$L__BB3_79:
	setp.ne.s32 	%p534, %r13, %r1;
	@%p534 bra 	$L__BB3_81;
	shl.b32 	%r1419, %r57, 2;
	mov.u32 	%r1420, _ZZN3cub18CUB_300001_SM_10006detail6select23DeviceSelectSweepKernelINS2_10policy_hubIiNS0_8NullTypeEiLb0ELNS0_10SelectImplE0EE10Policy1000EN6thrust24THRUST_300001_SM_1000_NS6detail15normal_iteratorINSA_10device_ptrIiEEEEPS5_SF_PlNS0_13ScanTileStateIiLb1EEE12test_functorS5_iNS2_19streaming_context_tIlLb1EEELS6_0EEEvT0_T1_T2_T3_T4_T5_T6_T7_iT8_NS1_7vsmem_tEE19static_temp_storage;
	add.s32 	%r1421, %r1420, %r1419;
	st.shared.u32 	[%r1421], %r1;
$L__BB3_81:
	setp.ne.s32 	%p535, %r14, %r1;
	@%p535 bra 	$L__BB3_83;
	shl.b32 	%r1422, %r58, 2;
	mov.u32 	%r1423, _ZZN3cub18CUB_300001_SM_10006detail6select23DeviceSelectSweepKernelINS2_10policy_hubIiNS0_8NullTypeEiLb0ELNS0_10SelectImplE0EE10Policy1000EN6thrust24THRUST_300001_SM_1000_NS6detail15normal_iteratorINSA_10device_ptrIiEEEEPS5_SF_PlNS0_13ScanTileStateIiLb1EEE12test_functorS5_iNS2_19streaming_context_tIlLb1EEELS6_0EEEvT0_T1_T2_T3_T4_T5_T6_T7_iT8_NS1_7vsmem_tEE19static_temp_storage;
	add.s32 	%r1424, %r1423, %r1422;
	st.shared.u32 	[%r1424], %r1;
$L__BB3_83:
	setp.ne.s32 	%p536, %r15, %r1;
	@%p536 bra 	$L__BB3_85;
	shl.b32 	%r1425, %r59, 2;
	mov.u32 	%r1426, _ZZN3cub18CUB_300001_SM_10006detail6select23DeviceSelectSweepKernelINS2_10policy_hubIiNS0_8NullTypeEiLb0ELNS0_10SelectImplE0EE10Policy1000EN6thrust24THRUST_300001_SM_1000_NS6detail15normal_iteratorINSA_10device_ptrIiEEEEPS5_SF_PlNS0_13ScanTileStateIiLb1EEE12test_functorS5_iNS2_19streaming_context_tIlLb1EEELS6_0EEEvT0_T1_T2_T3_T4_T5_T6_T7_iT8_NS1_7vsmem_tEE19static_temp_storage;
	add.s32 	%r1427, %r1426, %r1425;
	st.shared.u32 	[%r1427], %r1;
$L__BB3_85:
	setp.ne.s32 	%p537, %r16, %r1;
	@%p537 bra 	$L__BB3_87;
	shl.b32 	%r1428, %r60, 2;
	mov.u32 	%r1429, _ZZN3cub18CUB_300001_SM_10006detail6select23DeviceSelectSweepKernelINS2_10policy_hubIiNS0_8NullTypeEiLb0ELNS0_10SelectImplE0EE10Policy1000EN6thrust24THRUST_300001_SM_1000_NS6detail15normal_iteratorINSA_10device_ptrIiEEEEPS5_SF_PlNS0_13ScanTileStateIiLb1EEE12test_functorS5_iNS2_19streaming_context_tIlLb1EEELS6_0EEEvT0_T1_T2_T3_T4_T5_T6_T7_iT8_NS1_7vsmem_tEE19static_temp_storage;
	add.s32 	%r1430, %r1429, %r1428;
	st.shared.u32 	[%r1430], %r1;
$L__BB3_87:
	setp.ne.s32 	%p538, %r17, %r1;
	@%p538 bra 	$L__BB3_89;
	shl.b32 	%r1431, %r61, 2;
	mov.u32 	%r1432, _ZZN3cub18CUB_300001_SM_10006detail6select23DeviceSelectSweepKernelINS2_10policy_hubIiNS0_8NullTypeEiLb0ELNS0_10SelectImplE0EE10Policy1000EN6thrust24THRUST_300001_SM_1000_NS6detail15normal_iteratorINSA_10device_ptrIiEEEEPS5_SF_PlNS0_13ScanTileStateIiLb1EEE12test_functorS5_iNS2_19streaming_context_tIlLb1EEELS6_0EEEvT0_T1_T2_T3_T4_T5_T6_T7_iT8_NS1_7vsmem_tEE19static_temp_storage;
	add.s32 	%r1433, %r1432, %r1431;
	st.shared.u32 	[%r1433], %r1;
$L__BB3_89:
	setp.ne.s32 	%p539, %r18, %r1;
	@%p539 bra 	$L__BB3_91;
	shl.b32 	%r1434, %r62, 2;
	mov.u32 	%r1435, _ZZN3cub18CUB_300001_SM_10006detail6select23DeviceSelectSweepKernelINS2_10policy_hubIiNS0_8NullTypeEiLb0ELNS0_10SelectImplE0EE10Policy1000EN6thrust24THRUST_300001_SM_1000_NS6detail15normal_iteratorINSA_10device_ptrIiEEEEPS5_SF_PlNS0_13ScanTileStateIiLb1EEE12test_functorS5_iNS2_19streaming_context_tIlLb1EEELS6_0EEEvT0_T1_T2_T3_T4_T5_T6_T7_iT8_NS1_7vsmem_tEE19static_temp_storage;
	add.s32 	%r1436, %r1435, %r1434;
	st.shared.u32 	[%r1436], %r1;
$L__BB3_91:
	setp.ne.s32 	%p540, %r19, %r1;
	@%p540 bra 	$L__BB3_93;
	shl.b32 	%r1437, %r63, 2;
	mov.u32 	%r1438, _ZZN3cub18CUB_300001_SM_10006detail6select23DeviceSelectSweepKernelINS2_10policy_hubIiNS0_8NullTypeEiLb0ELNS0_10SelectImplE0EE10Policy1000EN6thrust24THRUST_300001_SM_1000_NS6detail15normal_iteratorINSA_10device_ptrIiEEEEPS5_SF_PlNS0_13ScanTileStateIiLb1EEE12test_functorS5_iNS2_19streaming_context_tIlLb1EEELS6_0EEEvT0_T1_T2_T3_T4_T5_T6_T7_iT8_NS1_7vsmem_tEE19static_temp_storage;
	add.s32 	%r1439, %r1438, %r1437;
	st.shared.u32 	[%r1439], %r1;
$L__BB3_93:
	setp.ne.s32 	%p541, %r20, %r1;
	@%p541 bra 	$L__BB3_95;
	shl.b32 	%r1440, %r64, 2;
	mov.u32 	%r1441, _ZZN3cub18CUB_300001_SM_10006detail6select23DeviceSelectSweepKernelINS2_10policy_hubIiNS0_8NullTypeEiLb0ELNS0_10SelectImplE0EE10Policy1000EN6thrust24THRUST_300001_SM_1000_NS6detail15normal_iteratorINSA_10device_ptrIiEEEEPS5_SF_PlNS0_13ScanTileStateIiLb1EEE12test_functorS5_iNS2_19streaming_context_tIlLb1EEELS6_0EEEvT0_T1_T2_T3_T4_T5_T6_T7_iT8_NS1_7vsmem_tEE19static_temp_storage;
	add.s32 	%r1442, %r1441, %r1440;
	st.shared.u32 	[%r1442], %r1;
$L__BB3_95:
	setp.ne.s32 	%p542, %r21, %r1;
	@%p542 bra 	$L__BB3_97;
	shl.b32 	%r1443, %r65, 2;
	mov.u32 	%r1444, _ZZN3cub18CUB_300001_SM_10006detail6select23DeviceSelectSweepKernelINS2_10policy_hubIiNS0_8NullTypeEiLb0ELNS0_10SelectImplE0EE10Policy1000EN6thrust24THRUST_300001_SM_1000_NS6detail15normal_iteratorINSA_10device_ptrIiEEEEPS5_SF_PlNS0_13ScanTileStateIiLb1EEE12test_functorS5_iNS2_19streaming_context_tIlLb1EEELS6_0EEEvT0_T1_T2_T3_T4_T5_T6_T7_iT8_NS1_7vsmem_tEE19static_temp_storage;
	add.s32 	%r1445, %r1444, %r1443;
	st.shared.u32 	[%r1445], %r1;
$L__BB3_97:
	bar.sync 	0;
	setp.ge.u32 	%p543, %r1477, %r50;
	@%p543 bra 	$L__BB3_545;
	ld.param.u8 	%rs2, [%rd5];
	ld.param.u64 	%rd647, [%rd5+24];
	cvta.to.global.u64 	%rd7, %rd647;
	add.s32 	%r1446, %r39, %r40;
	add.s32 	%r1447, %r1446, %r41;
	add.s32 	%r1448, %r1447, %r42;
	add.s32 	%r1449, %r1448, %r43;
	add.s32 	%r1450, %r1449, %r44;
	add.s32 	%r1451, %r1450, %r45;
	add.s32 	%r1452, %r1451, %r46;
	add.s32 	%r1453, %r1452, %r47;
	add.s32 	%r1454, %r1453, %r48;
	add.s32 	%r1455, %r1454, %r49;
	add.s32 	%r1456, %r1455, %r38;
	not.b32 	%r1457, %r1477;
	add.s32 	%r66, %r1456, %r1457;
	mul.hi.u32 	%r1458, %r66, -1431655765;
	shr.u32 	%r1459, %r1458, 8;
	add.s32 	%r67, %r1459, 1;
	and.b32  	%r1460, %r1459, 3;
	setp.eq.s32 	%p544, %r1460, 3;
	@%p544 bra 	$L__BB3_103;
	cvt.u64.u32 	%rd671, %r1477;
	shl.b32 	%r1461, %r1477, 2;
	mov.u32 	%r1462, _ZZN3cub18CUB_300001_SM_10006detail6select23DeviceSelectSweepKernelINS2_10policy_hubIiNS0_8NullTypeEiLb0ELNS0_10SelectImplE0EE10Policy1000EN6thrust24THRUST_300001_SM_1000_NS6detail15normal_iteratorINSA_10device_ptrIiEEEEPS5_SF_PlNS0_13ScanTileStateIiLb1EEE12test_functorS5_iNS2_19streaming_context_tIlLb1EEELS6_0EEEvT0_T1_T2_T3_T4_T5_T6_T7_iT8_NS1_7vsmem_tEE19static_temp_storage;
	add.s32 	%r1476, %r1462, %r1461;
	and.b32  	%r1463, %r67, 3;
	neg.s32 	%r1475, %r1463;
$L__BB3_100:
	.pragma "nounroll";
	setp.ne.s16 	%p545, %rs2, 0;
	mov.b64 	%rd672, 0;
	@%p545 bra 	$L__BB3_102;
	ld.global.u64 	%rd672, [%rd7];
$L__BB3_102:
	add.s64 	%rd649, %rd672, %rd671;
	shl.b64 	%rd650, %rd649, 2;
	add.s64 	%rd651, %rd4, %rd650;
	ld.shared.u32 	%r1464, [%r1476];
	st.global.u32 	[%rd651], %r1464;
	add.s64 	%rd671, %rd671, 384;
	cvt.u32.u64 	%r1477, %rd671;
	add.s32 	%r1476, %r1476, 1536;
	add.s32 	%r1475, %r1475, 1;
	setp.ne.s32 	%p546, %r1475, 0;
	@%p546 bra 	$L__BB3_100;
$L__BB3_103:
	setp.lt.u32 	%p547, %r66, 1152;
	@%p547 bra 	$L__BB3_545;
	mul.wide.u32 	%rd653, %r1477, 4;
	add.s64 	%rd13, %rd4, %rd653;
	shl.b32 	%r1465, %r1477, 2;
	mov.u32 	%r1466, _ZZN3cub18CUB_300001_SM_10006detail6select23DeviceSelectSweepKernelINS2_10policy_hubIiNS0_8NullTypeEiLb0ELNS0_10SelectImplE0EE10Policy1000EN6thrust24THRUST_300001_SM_1000_NS6detail15normal_iteratorINSA_10device_ptrIiEEEEPS5_SF_PlNS0_13ScanTileStateIiLb1EEE12test_functorS5_iNS2_19streaming_context_tIlLb1EEELS6_0EEEvT0_T1_T2_T3_T4_T5_T6_T7_iT8_NS1_7vsmem_tEE19static_temp_storage;
	add.s32 	%r1467, %r1465, %r1466;
	add.s32 	%r1478, %r1467, 3072;
	mov.b64 	%rd673, 0;
$L__BB3_105:
	setp.ne.s16 	%p548, %rs2, 0;
	mov.b64 	%rd674, 0;
	@%p548 bra 	$L__BB3_107;
	ld.global.u64 	%rd674, [%rd7];
$L__BB3_107:
	setp.ne.s16 	%p549, %rs2, 0;
	shl.b64 	%rd656, %rd674, 2;
	add.s64 	%rd657, %rd673, %rd656;
	add.s64 	%rd658, %rd13, %rd657;
	ld.shared.u32 	%r1468, [%r1478+-3072];
	st.global.u32 	[%rd658], %r1468;
	mov.b64 	%rd675, 0;
	@%p549 bra 	$L__BB3_109;
	ld.global.u64 	%rd675, [%rd7];
$L__BB3_109:
	setp.ne.s16 	%p550, %rs2, 0;
	shl.b64 	%rd660, %rd675, 2;
	add.s64 	%rd661, %rd673, %rd660;
	add.s64 	%rd662, %rd13, %rd661;
	ld.shared.u32 	%r1469, [%r1478+-1536];
	st.global.u32 	[%rd662+1536], %r1469;
	mov.b64 	%rd676, 0;
	@%p550 bra 	$L__BB3_111;
	ld.global.u64 	%rd676, [%rd7];
$L__BB3_111:
	setp.ne.s16 	%p551, %rs2, 0;
	shl.b64 	%rd664, %rd676, 2;
	add.s64 	%rd665, %rd673, %rd664;
	add.s64 	%rd666, %rd13, %rd665;
	ld.shared.u32 	%r1470, [%r1478];
	st.global.u32 	[%rd666+3072], %r1470;
	mov.b64 	%rd677, 0;
	@%p551 bra 	$L__BB3_113;
	ld.global.u64 	%rd677, [%rd7];
$L__BB3_113:
	shl.b64 	%rd667, %rd677, 2;
	add.s64 	%rd668, %rd673, %rd667;
	add.s64 	%rd669, %rd13, %rd668;
	ld.shared.u32 	%r1471, [%r1478+1536];
	st.global.u32 	[%rd669+4608], %r1471;
	add.s32 	%r1477, %r1477, 1536;
	add.s64 	%rd673, %rd673, 6144;
	add.s32 	%r1478, %r1478, 6144;
	setp.lt.s32 	%p552, %r1477, %r50;
	@%p552 bra 	$L__BB3_105;
	bra.uni 	$L__BB3_545;
$L__BB3_114:
	ld.param.u8 	%rs54, [%rd1];
	setp.eq.s16 	%p354, %rs54, 0;
	ld.param.u64 	%rd445, [%rd1+16];
	selp.b64 	%rd446, %rd445, 0, %p354;
	cvt.s64.s32 	%rd447, %r3;
	add.s64 	%rd448, %rd446, %rd447;
	mov.u32 	%r1497, %tid.x;
	and.b32  	%r1043, %r1497, 31;
	and.b32  	%r1044, %r1497, 992;
	mul.lo.s32 	%r1045, %r1044, 15;
	or.b32  	%r1046, %r1045, %r1043;
	cvt.u64.u32 	%rd449, %r1046;
	add.s64 	%rd450, %rd448, %rd449;
	shl.b64 	%rd451, %rd450, 2;
	add.s64 	%rd452, %rd3, %rd451;
	ld.global.u32 	%r1047, [%rd452];
	ld.global.u32 	%r1048, [%rd452+128];
	ld.global.u32 	%r1049, [%rd452+256];
	ld.global.u32 	%r1050, [%rd452+384];
	ld.global.u32 	%r1051, [%rd452+512];
	ld.global.u32 	%r1052, [%rd452+640];
	ld.global.u32 	%r1053, [%rd452+768];
	ld.global.u32 	%r1054, [%rd452+896];
	ld.global.u32 	%r1055, [%rd452+1024];
	ld.global.u32 	%r1056, [%rd452+1152];
	ld.global.u32 	%r1057, [%rd452+1280];
	ld.global.u32 	%r1058, [%rd452+1408];
	ld.global.u32 	%r1059, [%rd452+1536];
	ld.global.u32 	%r1060, [%rd452+1664];
	ld.global.u32 	%r1061, [%rd452+1792];
	// begin inline asm
	mov.u32 %r1012, %laneid;
	// end inline asm
	shr.u32 	%r83, %r1497, 5;
	mad.lo.s32 	%r1062, %r83, 480, %r1012;
	shl.b32 	%r1063, %r1062, 2;
	mov.u32 	%r1064, _ZZN3cub18CUB_300001_SM_10006detail6select23DeviceSelectSweepKernelINS2_10policy_hubIiNS0_8NullTypeEiLb0ELNS0_10SelectImplE0EE10Policy1000EN6thrust24THRUST_300001_SM_1000_NS6detail15normal_iteratorINSA_10device_ptrIiEEEEPS5_SF_PlNS0_13ScanTileStateIiLb1EEE12test_functorS5_iNS2_19streaming_context_tIlLb1EEELS6_0EEEvT0_T1_T2_T3_T4_T5_T6_T7_iT8_NS1_7vsmem_tEE19static_temp_storage;
	add.s32 	%r1065, %r1064, %r1063;
	st.shared.u32 	[%r1065], %r1047;
	st.shared.u32 	[%r1065+128], %r1048;
	st.shared.u32 	[%r1065+256], %r1049;
	st.shared.u32 	[%r1065+384], %r1050;
	st.shared.u32 	[%r1065+512], %r1051;
	st.shared.u32 	[%r1065+640], %r1052;
	st.shared.u32 	[%r1065+768], %r1053;
	st.shared.u32 	[%r1065+896], %r1054;
	st.shared.u32 	[%r1065+1024], %r1055;
	st.shared.u32 	[%r1065+1152], %r1056;
	st.shared.u32 	[%r1065+1280], %r1057;
	st.shared.u32 	[%r1065+1408], %r1058;
	st.shared.u32 	[%r1065+1536], %r1059;
	st.shared.u32 	[%r1065+1664], %r1060;
	st.shared.u32 	[%r1065+1792], %r1061;
	bar.warp.sync 	-1;
	mad.lo.s32 	%r1066, %r1012, 56, %r1065;
	ld.shared.u32 	%r84, [%r1066];
	ld.shared.u32 	%r85, [%r1066+4];
	ld.shared.u32 	%r86, [%r1066+8];
	ld.shared.u32 	%r87, [%r1066+12];
	ld.shared.u32 	%r88, [%r1066+16];
	ld.shared.u32 	%r89, [%r1066+20];
	ld.shared.u32 	%r90, [%r1066+24];
	ld.shared.u32 	%r91, [%r1066+28];
	ld.shared.u32 	%r92, [%r1066+32];
	ld.shared.u32 	%r93, [%r1066+36];
	ld.shared.u32 	%r94, [%r1066+40];
	ld.shared.u32 	%r95, [%r1066+44];
	ld.shared.u32 	%r96, [%r1066+48];
	ld.shared.u32 	%r97, [%r1066+52];
	ld.shared.u32 	%r98, [%r1066+56];
	setp.eq.s32 	%p355, %r84, %r1;
	selp.u32 	%r99, 1, 0, %p355;
	setp.eq.s32 	%p356, %r85, %r1;
	selp.u32 	%r1067, 1, 0, %p356;
	setp.eq.s32 	%p357, %r86, %r1;
	selp.u32 	%r1068, 1, 0, %p357;
	setp.eq.s32 	%p358, %r87, %r1;
	selp.u32 	%r1069, 1, 0, %p358;
	setp.eq.s32 	%p359, %r88, %r1;
	selp.u32 	%r1070, 1, 0, %p359;
	setp.eq.s32 	%p360, %r89, %r1;
	selp.u32 	%r1071, 1, 0, %p360;
	setp.eq.s32 	%p361, %r90, %r1;
	selp.u32 	%r1072, 1, 0, %p361;
	setp.eq.s32 	%p362, %r91, %r1;
	selp.u32 	%r1073, 1, 0, %p362;
	setp.eq.s32 	%p363, %r92, %r1;
	selp.u32 	%r1074, 1, 0, %p363;
	setp.eq.s32 	%p364, %r93, %r1;
	selp.u32 	%r1075, 1, 0, %p364;
	setp.eq.s32 	%p365, %r94, %r1;
	selp.u32 	%r1076, 1, 0, %p365;
	setp.eq.s32 	%p366, %r95, %r1;
	selp.u32 	%r1077, 1, 0, %p366;
	setp.eq.s32 	%p367, %r96, %r1;
	selp.u32 	%r1078, 1, 0, %p367;
	setp.eq.s32 	%p368, %r97, %r1;
	selp.u32 	%r1079, 1, 0, %p368;
	setp.eq.s32 	%p369, %r98, %r1;
	selp.u32 	%r1080, 1, 0, %p369;
	bar.sync 	0;
	add.s32 	%r100, %r1067, %r99;
	add.s32 	%r101, %r100, %r1068;
	add.s32 	%r102, %r101, %r1069;
	add.s32 	%r103, %r102, %r1070;
	add.s32 	%r104, %r103, %r1071;
	add.s32 	%r105, %r104, %r1072;
	add.s32 	%r106, %r105, %r1073;
	add.s32 	%r107, %r106, %r1074;
	add.s32 	%r108, %r107, %r1075;
	add.s32 	%r109, %r108, %r1076;
	add.s32 	%r110, %r109, %r1077;
	add.s32 	%r111, %r110, %r1078;
	add.s32 	%r112, %r111, %r1079;
	add.s32 	%r1017, %r112, %r1080;
	mov.b32 	%r1015, 1;
	mov.b32 	%r1040, 0;
	mov.b32 	%r1042, -1;
	// begin inline asm
	{  .reg .s32 r0;  .reg .pred p;  shfl.sync.up.b32 r0|p, %r1017, %r1015, %r1040, %r1042;  @p add.s32 r0, r0, %r1017;  mov.s32 %r1013, r0;}
	// end inline asm
	mov.b32 	%r1021, 2;
	// begin inline asm
	{  .reg .s32 r0;  .reg .pred p;  shfl.sync.up.b32 r0|p, %r1013, %r1021, %r1040, %r1042;  @p add.s32 r0, r0, %r1013;  mov.s32 %r1019, r0;}
	// end inline asm
	mov.b32 	%r1027, 4;
	// begin inline asm
	{  .reg .s32 r0;  .reg .pred p;  shfl.sync.up.b32 r0|p, %r1019, %r1027, %r1040, %r1042;  @p add.s32 r0, r0, %r1019;  mov.s32 %r1025, r0;}
	// end inline asm
	mov.b32 	%r1033, 8;
	// begin inline asm
	{  .reg .s32 r0;  .reg .pred p;  shfl.sync.up.b32 r0|p, %r1025, %r1033, %r1040, %r1042;  @p add.s32 r0, r0, %r1025;  mov.s32 %r1031, r0;}
	// end inline asm
	mov.b32 	%r1039, 16;
	// begin inline asm
	{  .reg .s32 r0;  .reg .pred p;  shfl.sync.up.b32 r0|p, %r1031, %r1039, %r1040, %r1042;  @p add.s32 r0, r0, %r1031;  mov.s32 %r1037, r0;}
	// end inline asm
	setp.ne.s32 	%p370, %r1012, 31;
	@%p370 bra 	$L__BB3_116;
	shl.b32 	%r1081, %r83, 2;
	add.s32 	%r1083, %r1064, %r1081;
	st.shared.u32 	[%r1083], %r1037;
$L__BB3_116:
	sub.s32 	%r1084, %r1037, %r1017;
	bar.sync 	0;
	ld.shared.v4.u32 	{%r1085, %r1086, %r1087, %r1088}, [_ZZN3cub18CUB_300001_SM_10006detail6select23DeviceSelectSweepKernelINS2_10policy_hubIiNS0_8NullTypeEiLb0ELNS0_10SelectImplE0EE10Policy1000EN6thrust24THRUST_300001_SM_1000_NS6detail15normal_iteratorINSA_10device_ptrIiEEEEPS5_SF_PlNS0_13ScanTileStateIiLb1EEE12test_functorS5_iNS2_19streaming_context_tIlLb1EEELS6_0EEEvT0_T1_T2_T3_T4_T5_T6_T7_iT8_NS1_7vsmem_tEE19static_temp_storage];
	add.s32 	%r1089, %r1086, %r1085;
	setp.eq.s32 	%p371, %r83, 2;
	selp.b32 	%r1090, %r1089, %r1085, %p371;
	add.s32 	%r1091, %r1089, %r1087;
	setp.eq.s32 	%p372, %r83, 3;
	selp.b32 	%r1092, %r1091, %r1090, %p372;
	add.s32 	%r1093, %r1091, %r1088;
	setp.eq.s32 	%p373, %r83, 4;
	selp.b32 	%r1094, %r1093, %r1092, %p373;
	ld.shared.v4.u32 	{%r1095, %r1096, %r1097, %r1098}, [_ZZN3cub18CUB_300001_SM_10006detail6select23DeviceSelectSweepKernelINS2_10policy_hubIiNS0_8NullTypeEiLb0ELNS0_10SelectImplE0EE10Policy1000EN6thrust24THRUST_300001_SM_1000_NS6detail15normal_iteratorINSA_10device_ptrIiEEEEPS5_SF_PlNS0_13ScanTileStateIiLb1EEE12test_functorS5_iNS2_19streaming_context_tIlLb1EEELS6_0EEEvT0_T1_T2_T3_T4_T5_T6_T7_iT8_NS1_7vsmem_tEE19static_temp_storage+16];
	add.s32 	%r1099, %r1093, %r1095;
	setp.eq.s32 	%p374, %r83, 5;
	selp.b32 	%r1100, %r1099, %r1094, %p374;
	add.s32 	%r1101, %r1099, %r1096;
	setp.eq.s32 	%p375, %r83, 6;
	selp.b32 	%r1102, %r1101, %r1100, %p375;
	add.s32 	%r1103, %r1101, %r1097;
	setp.eq.s32 	%p376, %r83, 7;
	selp.b32 	%r1104, %r1103, %r1102, %p376;
	add.s32 	%r1105, %r1103, %r1098;
	setp.eq.s32 	%p377, %r83, 8;
	selp.b32 	%r1106, %r1105, %r1104, %p377;
	ld.shared.v4.u32 	{%r1107, %r1108, %r1109, %r1110}, [_ZZN3cub18CUB_300001_SM_10006detail6select23DeviceSelectSweepKernelINS2_10policy_hubIiNS0_8NullTypeEiLb0ELNS0_10SelectImplE0EE10Policy1000EN6thrust24THRUST_300001_SM_1000_NS6detail15normal_iteratorINSA_10device_ptrIiEEEEPS5_SF_PlNS0_13ScanTileStateIiLb1EEE12test_functorS5_iNS2_19streaming_context_tIlLb1EEELS6_0EEEvT0_T1_T2_T3_T4_T5_T6_T7_iT8_NS1_7vsmem_tEE19static_temp_storage+32];
	add.s32 	%r1111, %r1105, %r1107;
	setp.eq.s32 	%p378, %r83, 9;
	selp.b32 	%r1112, %r1111, %r1106, %p378;
	add.s32 	%r1113, %r1111, %r1108;
	setp.eq.s32 	%p379, %r83, 10;
	selp.b32 	%r1114, %r1113, %r1112, %p379;
	add.s32 	%r1115, %r1113, %r1109;
	setp.eq.s32 	%p380, %r83, 11;
	selp.b32 	%r1116, %r1115, %r1114, %p380;
	add.s32 	%r115, %r1115, %r1110;
	setp.gt.u32 	%p381, %r1497, 31;
	setp.lt.u32 	%p382, %r1497, 32;
	setp.eq.s32 	%p383, %r1012, 0;
	selp.b32 	%r1117, 0, %r1084, %p383;
	add.s32 	%r1493, %r1116, %r1117;
	selp.b32 	%r117, %r1084, %r1493, %p382;
	@%p381 bra 	$L__BB3_132;
	setp.ne.s32 	%p384, %r1497, 0;
	mul.wide.s32 	%rd453, %r1480, 8;
	add.s64 	%rd54, %rd2, %rd453;
	@%p384 bra 	$L__BB3_119;
	st.shared.u32 	[_ZZN3cub18CUB_300001_SM_10006detail6select23DeviceSelectSweepKernelINS2_10policy_hubIiNS0_8NullTypeEiLb0ELNS0_10SelectImplE0EE10Policy1000EN6thrust24THRUST_300001_SM_1000_NS6detail15normal_iteratorINSA_10device_ptrIiEEEEPS5_SF_PlNS0_13ScanTileStateIiLb1EEE12test_functorS5_iNS2_19streaming_context_tIlLb1EEELS6_0EEEvT0_T1_T2_T3_T4_T5_T6_T7_iT8_NS1_7vsmem_tEE19static_temp_storage+76], %r115;
	add.s64 	%rd454, %rd54, 256;
	mov.b32 	%r1118, 100;
	// begin inline asm
	st.relaxed.gpu.v2.u32 [%rd454], {%r1118, %r115};
	// end inline asm
$L__BB3_119:
	not.b32 	%r1124, %r1497;
	add.s32 	%r1488, %r1480, %r1124;
	mov.b32 	%r1120, 585;
	// begin inline asm
	nanosleep.u32 %r1120;
	// end inline asm
	mul.wide.s32 	%rd456, %r1488, 8;
	add.s64 	%rd457, %rd2, %rd456;
	add.s64 	%rd455, %rd457, 256;
	// begin inline asm
	ld.relaxed.gpu.v2.u32 {%r1490, %r1482}, [%rd455];
	// end inline asm
	mov.b32 	%r1483, 754;
$L__BB3_120:
	setp.eq.s32 	%p385, %r1490, 99;
	mov.b32 	%r1125, -1;
	vote.sync.any.pred 	%p386, %p385, %r1125;
	not.pred 	%p387, %p386;
	@%p387 bra 	$L__BB3_122;
	shr.u32 	%r127, %r1483, 1;
	mul.lo.s32 	%r1300, %r1480, 16807;
	and.b32  	%r1480, %r1300, 2147483647;
	sub.s32 	%r1301, %r1483, %r127;
	add.s32 	%r1302, %r1301, 1;
	rem.u32 	%r1303, %r1480, %r1302;
	add.s32 	%r1297, %r1303, %r127;
	// begin inline asm
	nanosleep.u32 %r1297;
	// end inline asm
	// begin inline asm
	ld.relaxed.gpu.v2.u32 {%r1490, %r1482}, [%rd455];
	// end inline asm
	mov.u32 	%r1483, %r127;
	bra.uni 	$L__BB3_120;
$L__BB3_122:
	setp.eq.s32 	%p388, %r1490, 101;
	mov.b32 	%r1152, -1;
	vote.sync.ballot.b32 	%r1154, %p388, %r1152;
	// begin inline asm
	mov.u32 %r1127, %lanemask_ge;
	// end inline asm
	and.b32  	%r1155, %r1154, %r1127;
	or.b32  	%r1156, %r1155, -2147483648;
	add.s32 	%r1157, %r1156, -1;
	not.b32 	%r1158, %r1156;
	and.b32  	%r1159, %r1158, %r1157;
	popc.b32 	%r1131, %r1159;
	mov.b32 	%r1130, 1;
	// begin inline asm
	shfl.sync.down.b32 %r1128, %r1482, %r1130, %r1131, %r1152;
	// end inline asm
	setp.lt.s32 	%p390, %r1012, %r1131;
	selp.b32 	%r1160, %r1128, 0, %p390;
	add.s32 	%r1134, %r1160, %r1482;
	mov.b32 	%r1135, 2;
	// begin inline asm
	shfl.sync.down.b32 %r1133, %r1134, %r1135, %r1131, %r1152;
	// end inline asm
	add.s32 	%r132, %r1012, 2;
	setp.gt.s32 	%p391, %r132, %r1131;
	selp.b32 	%r1161, 0, %r1133, %p391;
	add.s32 	%r1139, %r1134, %r1161;
	mov.b32 	%r1140, 4;
	// begin inline asm
	shfl.sync.down.b32 %r1138, %r1139, %r1140, %r1131, %r1152;
	// end inline asm
	add.s32 	%r133, %r1012, 4;
	setp.gt.s32 	%p392, %r133, %r1131;
	selp.b32 	%r1162, 0, %r1138, %p392;
	add.s32 	%r1144, %r1139, %r1162;
	mov.b32 	%r1145, 8;
	// begin inline asm
	shfl.sync.down.b32 %r1143, %r1144, %r1145, %r1131, %r1152;
	// end inline asm
	add.s32 	%r134, %r1012, 8;
	setp.gt.s32 	%p393, %r134, %r1131;
	selp.b32 	%r1163, 0, %r1143, %p393;
	add.s32 	%r1149, %r1144, %r1163;
	mov.b32 	%r1150, 16;
	// begin inline asm
	shfl.sync.down.b32 %r1148, %r1149, %r1150, %r1131, %r1152;
	// end inline asm
	add.s32 	%r135, %r1012, 16;
	setp.gt.s32 	%p394, %r135, %r1131;
	selp.b32 	%r1164, 0, %r1148, %p394;
	add.s32 	%r1486, %r1149, %r1164;
	add.s64 	%rd56, %rd2, 256;
	mov.b32 	%r1484, 754;
$L__BB3_123:
	setp.ne.s32 	%p395, %r1490, 101;
	mov.b32 	%r1165, -1;
	vote.sync.all.pred 	%p396, %p395, %r1165;
	not.pred 	%p397, %p396;
	@%p397 bra 	$L__BB3_128;
	shr.u32 	%r1484, %r1484, 1;
	mul.wide.s32 	%rd558, %r1488, 8;
	add.s64 	%rd559, %rd56, %rd558;
	add.s64 	%rd557, %rd559, -256;
	// begin inline asm
	ld.relaxed.gpu.v2.u32 {%r1490, %r1491}, [%rd557];
	// end inline asm
	mov.u32 	%r1492, %r1484;
$L__BB3_125:
	setp.eq.s32 	%p457, %r1490, 99;
	mov.b32 	%r1251, -1;
	vote.sync.any.pred 	%p458, %p457, %r1251;
	not.pred 	%p459, %p458;
	@%p459 bra 	$L__BB3_127;
	shr.u32 	%r151, %r1492, 1;
	mul.lo.s32 	%r1293, %r1480, 16807;
	and.b32  	%r1480, %r1293, 2147483647;
	sub.s32 	%r1294, %r1492, %r151;
	add.s32 	%r1295, %r1294, 1;
	rem.u32 	%r1296, %r1480, %r1295;
	add.s32 	%r1290, %r1296, %r151;
	// begin inline asm
	nanosleep.u32 %r1290;
	// end inline asm
	// begin inline asm
	ld.relaxed.gpu.v2.u32 {%r1490, %r1491}, [%rd557];
	// end inline asm
	mov.u32 	%r1492, %r151;
	bra.uni 	$L__BB3_125;
$L__BB3_127:
	setp.eq.s32 	%p460, %r1490, 101;
	mov.b32 	%r1277, -1;
	vote.sync.ballot.b32 	%r1278, %p460, %r1277;
	and.b32  	%r1279, %r1278, %r1127;
	or.b32  	%r1280, %r1279, -2147483648;
	add.s32 	%r1281, %r1280, -1;
	not.b32 	%r1282, %r1280;
	and.b32  	%r1283, %r1282, %r1281;
	popc.b32 	%r1256, %r1283;
	mov.b32 	%r1255, 1;
	// begin inline asm
	shfl.sync.down.b32 %r1253, %r1491, %r1255, %r1256, %r1277;
	// end inline asm
	setp.lt.s32 	%p462, %r1012, %r1256;
	selp.b32 	%r1284, %r1253, 0, %p462;
	add.s32 	%r1259, %r1284, %r1491;
	mov.b32 	%r1260, 2;
	// begin inline asm
	shfl.sync.down.b32 %r1258, %r1259, %r1260, %r1256, %r1277;
	// end inline asm
	setp.gt.s32 	%p463, %r132, %r1256;
	selp.b32 	%r1285, 0, %r1258, %p463;
	add.s32 	%r1264, %r1259, %r1285;
	mov.b32 	%r1265, 4;
	// begin inline asm
	shfl.sync.down.b32 %r1263, %r1264, %r1265, %r1256, %r1277;
	// end inline asm
	setp.gt.s32 	%p464, %r133, %r1256;
	selp.b32 	%r1286, 0, %r1263, %p464;
	add.s32 	%r1269, %r1264, %r1286;
	mov.b32 	%r1270, 8;
	// begin inline asm
	shfl.sync.down.b32 %r1268, %r1269, %r1270, %r1256, %r1277;
	// end inline asm
	setp.gt.s32 	%p465, %r134, %r1256;
	selp.b32 	%r1287, 0, %r1268, %p465;
	add.s32 	%r1274, %r1269, %r1287;
	mov.b32 	%r1275, 16;
	// begin inline asm
	shfl.sync.down.b32 %r1273, %r1274, %r1275, %r1256, %r1277;
	// end inline asm
	setp.gt.s32 	%p466, %r135, %r1256;
	selp.b32 	%r1288, 0, %r1273, %p466;
	add.s32 	%r1289, %r1288, %r1486;
	add.s32 	%r1486, %r1289, %r1274;
	add.s32 	%r1488, %r1488, -32;
	bra.uni 	$L__BB3_123;
$L__BB3_128:
	setp.ne.s32 	%p398, %r1497, 0;
	@%p398 bra 	$L__BB3_130;
	add.s32 	%r1168, %r1486, %r115;
	add.s64 	%rd458, %rd54, 256;
	mov.b32 	%r1167, 101;
	// begin inline asm
	st.relaxed.gpu.v2.u32 [%rd458], {%r1167, %r1168};
	// end inline asm
	st.shared.u32 	[_ZZN3cub18CUB_300001_SM_10006detail6select23DeviceSelectSweepKernelINS2_10policy_hubIiNS0_8NullTypeEiLb0ELNS0_10SelectImplE0EE10Policy1000EN6thrust24THRUST_300001_SM_1000_NS6detail15normal_iteratorINSA_10device_ptrIiEEEEPS5_SF_PlNS0_13ScanTileStateIiLb1EEE12test_functorS5_iNS2_19streaming_context_tIlLb1EEELS6_0EEEvT0_T1_T2_T3_T4_T5_T6_T7_iT8_NS1_7vsmem_tEE19static_temp_storage+68], %r1486;
	st.shared.u32 	[_ZZN3cub18CUB_300001_SM_10006detail6select23DeviceSelectSweepKernelINS2_10policy_hubIiNS0_8NullTypeEiLb0ELNS0_10SelectImplE0EE10Policy1000EN6thrust24THRUST_300001_SM_1000_NS6detail15normal_iteratorINSA_10device_ptrIiEEEEPS5_SF_PlNS0_13ScanTileStateIiLb1EEE12test_functorS5_iNS2_19streaming_context_tIlLb1EEELS6_0EEEvT0_T1_T2_T3_T4_T5_T6_T7_iT8_NS1_7vsmem_tEE19static_temp_storage+72], %r1168;
$L__BB3_130:
	setp.ne.s32 	%p399, %r1012, 0;
	mov.u32 	%r1493, %r117;
	@%p399 bra 	$L__BB3_132;
	st.shared.u32 	[_ZZN3cub18CUB_300001_SM_10006detail6select23DeviceSelectSweepKernelINS2_10policy_hubIiNS0_8NullTypeEiLb0ELNS0_10SelectImplE0EE10Policy1000EN6thrust24THRUST_300001_SM_1000_NS6detail15normal_iteratorINSA_10device_ptrIiEEEEPS5_SF_PlNS0_13ScanTileStateIiLb1EEE12test_functorS5_iNS2_19streaming_context_tIlLb1EEELS6_0EEEvT0_T1_T2_T3_T4_T5_T6_T7_iT8_NS1_7vsmem_tEE19static_temp_storage+60], %r1486;
	mov.u32 	%r1493, %r1486;
$L__BB3_132:
	mov.u64 	%rd58, %rd207;
	bar.sync 	0;
	setp.eq.s32 	%p400, %r1497, 0;
	ld.shared.u32 	%r1169, [_ZZN3cub18CUB_300001_SM_10006detail6select23DeviceSelectSweepKernelINS2_10policy_hubIiNS0_8NullTypeEiLb0ELNS0_10SelectImplE0EE10Policy1000EN6thrust24THRUST_300001_SM_1000_NS6detail15normal_iteratorINSA_10device_ptrIiEEEEPS5_SF_PlNS0_13ScanTileStateIiLb1EEE12test_functorS5_iNS2_19streaming_context_tIlLb1EEELS6_0EEEvT0_T1_T2_T3_T4_T5_T6_T7_iT8_NS1_7vsmem_tEE19static_temp_storage+60];
	.pragma "used_bytes_mask 61680";
	ld.shared.v4.u32 	{%r1170, %r158, %r1171, %r159}, [_ZZN3cub18CUB_300001_SM_10006detail6select23DeviceSelectSweepKernelINS2_10policy_hubIiNS0_8NullTypeEiLb0ELNS0_10SelectImplE0EE10Policy1000EN6thrust24THRUST_300001_SM_1000_NS6detail15normal_iteratorINSA_10device_ptrIiEEEEPS5_SF_PlNS0_13ScanTileStateIiLb1EEE12test_functorS5_iNS2_19streaming_context_tIlLb1EEELS6_0EEEvT0_T1_T2_T3_T4_T5_T6_T7_iT8_NS1_7vsmem_tEE19static_temp_storage+64];
	selp.b32 	%r1172, 0, %r1169, %p400;
	add.s32 	%r160, %r1172, %r1493;
	add.s32 	%r161, %r160, %r99;
	add.s32 	%r162, %r100, %r160;
	add.s32 	%r163, %r101, %r160;
	add.s32 	%r164, %r102, %r160;
	add.s32 	%r165, %r103, %r160;
	add.s32 	%r166, %r104, %r160;
	add.s32 	%r167, %r105, %r160;
	add.s32 	%r168, %r106, %r160;
	add.s32 	%r169, %r107, %r160;
	add.s32 	%r170, %r108, %r160;
	add.s32 	%r171, %r109, %r160;
	add.s32 	%r172, %r110, %r160;
	add.s32 	%r173, %r111, %r160;
	add.s32 	%r174, %r112, %r160;
	setp.gt.s32 	%p401, %r159, 384;
	@%p401 bra 	$L__BB3_193;
	setp.eq.s32 	%p402, %r84, %r1;
	ld.param.u8 	%rs3, [%rd58];
	ld.param.u64 	%rd459, [%rd58+24];
	cvta.to.global.u64 	%rd59, %rd459;
	@%p402 bra 	$L__BB3_134;
	bra.uni 	$L__BB3_137;
$L__BB3_134:
	setp.ne.s16 	%p403, %rs3, 0;
	mov.b64 	%rd698, 0;
	@%p403 bra 	$L__BB3_136;
	ld.global.u64 	%rd698, [%rd59];
$L__BB3_136:
	cvt.s64.s32 	%rd461, %r160;
	add.s64 	%rd462, %rd698, %rd461;
	shl.b64 	%rd463, %rd462, 2;
	add.s64 	%rd464, %rd4, %rd463;
	st.global.u32 	[%rd464], %r1;
$L__BB3_137:
	setp.ne.s32 	%p404, %r85, %r1;
	@%p404 bra 	$L__BB3_141;
	setp.ne.s16 	%p405, %rs3, 0;
	mov.b64 	%rd699, 0;
	@%p405 bra 	$L__BB3_140;
	ld.global.u64 	%rd699, [%rd59];
$L__BB3_140:
	cvt.s64.s32 	%rd466, %r161;
	add.s64 	%rd467, %rd699, %rd466;
	shl.b64 	%rd468, %rd467, 2;
	add.s64 	%rd469, %rd4, %rd468;
	st.global.u32 	[%rd469], %r1;
$L__BB3_141:
	setp.ne.s32 	%p406, %r86, %r1;
	@%p406 bra 	$L__BB3_145;
	setp.ne.s16 	%p407, %rs3, 0;
	mov.b64 	%rd700, 0;
	@%p407 bra 	$L__BB3_144;
	ld.global.u64 	%rd700, [%rd59];
$L__BB3_144:
	cvt.s64.s32 	%rd471, %r162;
	add.s64 	%rd472, %rd700, %rd471;
	shl.b64 	%rd473, %rd472, 2;
	add.s64 	%rd474, %rd4, %rd473;
	st.global.u32 	[%rd474], %r1;
$L__BB3_145:
	setp.ne.s32 	%p408, %r87, %r1;
	@%p408 bra 	$L__BB3_149;
	setp.ne.s16 	%p409, %rs3, 0;
	mov.b64 	%rd701, 0;
	@%p409 bra 	$L__BB3_148;
	ld.global.u64 	%rd701, [%rd59];
$L__BB3_148:
	cvt.s64.s32 	%rd476, %r163;
	add.s64 	%rd477, %rd701, %rd476;
	shl.b64 	%rd478, %rd477, 2;
	add.s64 	%rd479, %rd4, %rd478;
	st.global.u32 	[%rd479], %r1;
$L__BB3_149:
	setp.ne.s32 	%p410, %r88, %r1;
	@%p410 bra 	$L__BB3_153;
	setp.ne.s16 	%p411, %rs3, 0;
	mov.b64 	%rd702, 0;
	@%p411 bra 	$L__BB3_152;
	ld.global.u64 	%rd702, [%rd59];
$L__BB3_152:
	cvt.s64.s32 	%rd481, %r164;
	add.s64 	%rd482, %rd702, %rd481;
	shl.b64 	%rd483, %rd482, 2;
	add.s64 	%rd484, %rd4, %rd483;
	st.global.u32 	[%rd484], %r1;
$L__BB3_153:
	setp.ne.s32 	%p412, %r89, %r1;
	@%p412 bra 	$L__BB3_157;
	setp.ne.s16 	%p413, %rs3, 0;
	mov.b64 	%rd703, 0;
	@%p413 bra 	$L__BB3_156;
	ld.global.u64 	%rd703, [%rd59];
$L__BB3_156:
	cvt.s64.s32 	%rd486, %r165;
	add.s64 	%rd487, %rd703, %rd486;
	shl.b64 	%rd488, %rd487, 2;
	add.s64 	%rd489, %rd4, %rd488;
	st.global.u32 	[%rd489], %r1;
$L__BB3_157:
	setp.ne.s32 	%p414, %r90, %r1;
	@%p414 bra 	$L__BB3_161;
	setp.ne.s16 	%p415, %rs3, 0;
	mov.b64 	%rd704, 0;
	@%p415 bra 	$L__BB3_160;
	ld.global.u64 	%rd704, [%rd59];
$L__BB3_160:
	cvt.s64.s32 	%rd491, %r166;
	add.s64 	%rd492, %rd704, %rd491;
	shl.b64 	%rd493, %rd492, 2;
	add.s64 	%rd494, %rd4, %rd493;
	st.global.u32 	[%rd494], %r1;
$L__BB3_161:
	setp.ne.s32 	%p416, %r91, %r1;
	@%p416 bra 	$L__BB3_165;
	setp.ne.s16 	%p417, %rs3, 0;
	mov.b64 	%rd705, 0;
	@%p417 bra 	$L__BB3_164;
	ld.global.u64 	%rd705, [%rd59];
$L__BB3_164:
	cvt.s64.s32 	%rd496, %r167;
	add.s64 	%rd497, %rd705, %rd496;
	shl.b64 	%rd498, %rd497, 2;
	add.s64 	%rd499, %rd4, %rd498;
	st.global.u32 	[%rd499], %r1;
$L__BB3_165:
	setp.ne.s32 	%p418, %r92, %r1;
	@%p418 bra 	$L__BB3_169;
	setp.ne.s16 	%p419, %rs3, 0;
	mov.b64 	%rd706, 0;
	@%p419 bra 	$L__BB3_168;
	ld.global.u64 	%rd706, [%rd59];
$L__BB3_168:
	cvt.s64.s32 	%rd501, %r168;
	add.s64 	%rd502, %rd706, %rd501;
	shl.b64 	%rd503, %rd502, 2;
	add.s64 	%rd504, %rd4, %rd503;
	st.global.u32 	[%rd504], %r1;
$L__BB3_169:
	setp.ne.s32 	%p420, %r93, %r1;
	@%p420 bra 	$L__BB3_173;
	setp.ne.s16 	%p421, %rs3, 0;
	mov.b64 	%rd707, 0;
	@%p421 bra 	$L__BB3_172;
	ld.global.u64 	%rd707, [%rd59];
$L__BB3_172:
	cvt.s64.s32 	%rd506, %r169;
	add.s64 	%rd507, %rd707, %rd506;
	shl.b64 	%rd508, %rd507, 2;
	add.s64 	%rd509, %rd4, %rd508;
	st.global.u32 	[%rd509], %r1;
$L__BB3_173:
	setp.ne.s32 	%p422, %r94, %r1;
	@%p422 bra 	$L__BB3_177;
	setp.ne.s16 	%p423, %rs3, 0;
	mov.b64 	%rd708, 0;
	@%p423 bra 	$L__BB3_176;
	ld.global.u64 	%rd708, [%rd59];
$L__BB3_176:
	cvt.s64.s32 	%rd511, %r170;
	add.s64 	%rd512, %rd708, %rd511;
	shl.b64 	%rd513, %rd512, 2;
	add.s64 	%rd514, %rd4, %rd513;
	st.global.u32 	[%rd514], %r1;
$L__BB3_177:
	setp.ne.s32 	%p424, %r95, %r1;
	@%p424 bra 	$L__BB3_181;
	setp.ne.s16 	%p425, %rs3, 0;
	mov.b64 	%rd709, 0;
	@%p425 bra 	$L__BB3_180;
	ld.global.u64 	%rd709, [%rd59];
$L__BB3_180:
	cvt.s64.s32 	%rd516, %r171;
	add.s64 	%rd517, %rd709, %rd516;
	shl.b64 	%rd518, %rd517, 2;
	add.s64 	%rd519, %rd4, %rd518;
	st.global.u32 	[%rd519], %r1;
$L__BB3_181:
	setp.ne.s32 	%p426, %r96, %r1;
	@%p426 bra 	$L__BB3_185;
	setp.ne.s16 	%p427, %rs3, 0;
	mov.b64 	%rd710, 0;
	@%p427 bra 	$L__BB3_184;
	ld.global.u64 	%rd710, [%rd59];
$L__BB3_184:
	cvt.s64.s32 	%rd521, %r172;
	add.s64 	%rd522, %rd710, %rd521;
	shl.b64 	%rd523, %rd522, 2;
	add.s64 	%rd524, %rd4, %rd523;
	st.global.u32 	[%rd524], %r1;
$L__BB3_185:
	setp.ne.s32 	%p428, %r97, %r1;
	@%p428 bra 	$L__BB3_189;
	setp.ne.s16 	%p429, %rs3, 0;
	mov.b64 	%rd711, 0;
	@%p429 bra 	$L__BB3_188;
	ld.global.u64 	%rd711, [%rd59];
$L__BB3_188:
	cvt.s64.s32 	%rd526, %r173;
	add.s64 	%rd527, %rd711, %rd526;
	shl.b64 	%rd528, %rd527, 2;
	add.s64 	%rd529, %rd4, %rd528;
	st.global.u32 	[%rd529], %r1;
$L__BB3_189:
	setp.ne.s32 	%p430, %r98, %r1;
	@%p430 bra 	$L__BB3_545;
	setp.ne.s16 	%p431, %rs3, 0;
	mov.b64 	%rd712, 0;
	@%p431 bra 	$L__BB3_192;
	ld.global.u64 	%rd712, [%rd59];
$L__BB3_192:
	cvt.s64.s32 	%rd531, %r174;
	add.s64 	%rd532, %rd712, %rd531;
	shl.b64 	%rd533, %rd532, 2;
	add.s64 	%rd534, %rd4, %rd533;
	st.global.u32 	[%rd534], %r1;
	bra.uni 	$L__BB3_545;
$L__BB3_193:
	setp.ne.s32 	%p432, %r84, %r1;
	bar.sync 	0;
	@%p432 bra 	$L__BB3_195;
	sub.s32 	%r1173, %r160, %r158;
	shl.b32 	%r1174, %r1173, 2;
	mov.u32 	%r1175, _ZZN3cub18CUB_300001_SM_10006detail6select23DeviceSelectSweepKernelINS2_10policy_hubIiNS0_8NullTypeEiLb0ELNS0_10SelectImplE0EE10Policy1000EN6thrust24THRUST_300001_SM_1000_NS6detail15normal_iteratorINSA_10device_ptrIiEEEEPS5_SF_PlNS0_13ScanTileStateIiLb1EEE12test_functorS5_iNS2_19streaming_context_tIlLb1EEELS6_0EEEvT0_T1_T2_T3_T4_T5_T6_T7_iT8_NS1_7vsmem_tEE19static_temp_storage;
	add.s32 	%r1176, %r1175, %r1174;
	st.shared.u32 	[%r1176], %r1;
$L__BB3_195:
	setp.ne.s32 	%p433, %r85, %r1;
	@%p433 bra 	$L__BB3_197;
	sub.s32 	%r1177, %r161, %r158;
	shl.b32 	%r1178, %r1177, 2;
	mov.u32 	%r1179, _ZZN3cub18CUB_300001_SM_10006detail6select23DeviceSelectSweepKernelINS2_10policy_hubIiNS0_8NullTypeEiLb0ELNS0_10SelectImplE0EE10Policy1000EN6thrust24THRUST_300001_SM_1000_NS6detail15normal_iteratorINSA_10device_ptrIiEEEEPS5_SF_PlNS0_13ScanTileStateIiLb1EEE12test_functorS5_iNS2_19streaming_context_tIlLb1EEELS6_0EEEvT0_T1_T2_T3_T4_T5_T6_T7_iT8_NS1_7vsmem_tEE19static_temp_storage;
	add.s32 	%r1180, %r1179, %r1178;
	st.shared.u32 	[%r1180], %r1;
$L__BB3_197:
	setp.ne.s32 	%p434, %r86, %r1;
	@%p434 bra 	$L__BB3_199;
	sub.s32 	%r1181, %r162, %r158;
	shl.b32 	%r1182, %r1181, 2;
	mov.u32 	%r1183, _ZZN3cub18CUB_300001_SM_10006detail6select23DeviceSelectSweepKernelINS2_10policy_hubIiNS0_8NullTypeEiLb0ELNS0_10SelectImplE0EE10Policy1000EN6thrust24THRUST_300001_SM_1000_NS6detail15normal_iteratorINSA_10device_ptrIiEEEEPS5_SF_PlNS0_13ScanTileStateIiLb1EEE12test_functorS5_iNS2_19streaming_context_tIlLb1EEELS6_0EEEvT0_T1_T2_T3_T4_T5_T6_T7_iT8_NS1_7vsmem_tEE19static_temp_storage;
	add.s32 	%r1184, %r1183, %r1182;
	st.shared.u32 	[%r1184], %r1;
$L__BB3_199:
	setp.ne.s32 	%p435, %r87, %r1;
	@%p435 bra 	$L__BB3_201;
	sub.s32 	%r1185, %r163, %r158;
	shl.b32 	%r1186, %r1185, 2;
	mov.u32 	%r1187, _ZZN3cub18CUB_300001_SM_10006detail6select23DeviceSelectSweepKernelINS2_10policy_hubIiNS0_8NullTypeEiLb0ELNS0_10SelectImplE0EE10Policy1000EN6thrust24THRUST_300001_SM_1000_NS6detail15normal_iteratorINSA_10device_ptrIiEEEEPS5_SF_PlNS0_13ScanTileStateIiLb1EEE12test_functorS5_iNS2_19streaming_context_tIlLb1EEELS6_0EEEvT0_T1_T2_T3_T4_T5_T6_T7_iT8_NS1_7vsmem_tEE19static_temp_storage;
	add.s32 	%r1188, %r1187, %r1186;
	st.shared.u32 	[%r1188], %r1;
$L__BB3_201:
	setp.ne.s32 	%p436, %r88, %r1;
	@%p436 bra 	$L__BB3_203;
	sub.s32 	%r1189, %r164, %r158;
	shl.b32 	%r1190, %r1189, 2;
	mov.u32 	%r1191, _ZZN3cub18CUB_300001_SM_10006detail6select23DeviceSelectSweepKernelINS2_10policy_hubIiNS0_8NullTypeEiLb0ELNS0_10SelectImplE0EE10Policy1000EN6thrust24THRUST_300001_SM_1000_NS6detail15normal_iteratorINSA_10device_ptrIiEEEEPS5_SF_PlNS0_13ScanTileStateIiLb1EEE12test_functorS5_iNS2_19streaming_context_tIlLb1EEELS6_0EEEvT0_T1_T2_T3_T4_T5_T6_T7_iT8_NS1_7vsmem_tEE19static_temp_storage;
	add.s32 	%r1192, %r1191, %r1190;
	st.shared.u32 	[%r1192], %r1;
$L__BB3_203:
	setp.ne.s32 	%p437, %r89, %r1;
	@%p437 bra 	$L__BB3_205;
	sub.s32 	%r1193, %r165, %r158;
	shl.b32 	%r1194, %r1193, 2;
	mov.u32 	%r1195, _ZZN3cub18CUB_300001_SM_10006detail6select23DeviceSelectSweepKernelINS2_10policy_hubIiNS0_8NullTypeEiLb0ELNS0_10SelectImplE0EE10Policy1000EN6thrust24THRUST_300001_SM_1000_NS6detail15normal_iteratorINSA_10device_ptrIiEEEEPS5_SF_PlNS0_13ScanTileStateIiLb1EEE12test_functorS5_iNS2_19streaming_context_tIlLb1EEELS6_0EEEvT0_T1_T2_T3_T4_T5_T6_T7_iT8_NS1_7vsmem_tEE19static_temp_storage;
	add.s32 	%r1196, %r1195, %r1194;
	st.shared.u32 	[%r1196], %r1;
$L__BB3_205:
	setp.ne.s32 	%p438, %r90, %r1;
	@%p438 bra 	$L__BB3_207;
	sub.s32 	%r1197, %r166, %r158;
	shl.b32 	%r1198, %r1197, 2;
	mov.u32 	%r1199, _ZZN3cub18CUB_300001_SM_10006detail6select23DeviceSelectSweepKernelINS2_10policy_hubIiNS0_8NullTypeEiLb0ELNS0_10SelectImplE0EE10Policy1000EN6thrust24THRUST_300001_SM_1000_NS6detail15normal_iteratorINSA_10device_ptrIiEEEEPS5_SF_PlNS0_13ScanTileStateIiLb1EEE12test_functorS5_iNS2_19streaming_context_tIlLb1EEELS6_0EEEvT0_T1_T2_T3_T4_T5_T6_T7_iT8_NS1_7vsmem_tEE19static_temp_storage;
	add.s32 	%r1200, %r1199, %r1198;
	st.shared.u32 	[%r1200], %r1;
$L__BB3_207:
	setp.ne.s32 	%p439, %r91, %r1;
	@%p439 bra 	$L__BB3_209;
	sub.s32 	%r1201, %r167, %r158;
	shl.b32 	%r1202, %r1201, 2;
	mov.u32 	%r1203, _ZZN3cub18CUB_300001_SM_10006detail6select23DeviceSelectSweepKernelINS2_10policy_hubIiNS0_8NullTypeEiLb0ELNS0_10SelectImplE0EE10Policy1000EN6thrust24THRUST_300001_SM_1000_NS6detail15normal_iteratorINSA_10device_ptrIiEEEEPS5_SF_PlNS0_13ScanTileStateIiLb1EEE12test_functorS5_iNS2_19streaming_context_tIlLb1EEELS6_0EEEvT0_T1_T2_T3_T4_T5_T6_T7_iT8_NS1_7vsmem_tEE19static_temp_storage;
	add.s32 	%r1204, %r1203, %r1202;
	st.shared.u32 	[%r1204], %r1;
$L__BB3_209:
	setp.ne.s32 	%p440, %r92, %r1;
	@%p440 bra 	$L__BB3_211;
	sub.s32 	%r1205, %r168, %r158;
	shl.b32 	%r1206, %r1205, 2;
	mov.u32 	%r1207, _ZZN3cub18CUB_300001_SM_10006detail6select23DeviceSelectSweepKernelINS2_10policy_hubIiNS0_8NullTypeEiLb0ELNS0_10SelectImplE0EE10Policy1000EN6thrust24THRUST_300001_SM_1000_NS6detail15normal_iteratorINSA_10device_ptrIiEEEEPS5_SF_PlNS0_13ScanTileStateIiLb1EEE12test_functorS5_iNS2_19streaming_context_tIlLb1EEELS6_0EEEvT0_T1_T2_T3_T4_T5_T6_T7_iT8_NS1_7vsmem_tEE19static_temp_storage;
	add.s32 	%r1208, %r1207, %r1206;
	st.shared.u32 	[%r1208], %r1;
$L__BB3_211:
	setp.ne.s32 	%p441, %r93, %r1;
	@%p441 bra 	$L__BB3_213;
	sub.s32 	%r1209, %r169, %r158;
	shl.b32 	%r1210, %r1209, 2;
	mov.u32 	%r1211, _ZZN3cub18CUB_300001_SM_10006detail6select23DeviceSelectSweepKernelINS2_10policy_hubIiNS0_8NullTypeEiLb0ELNS0_10SelectImplE0EE10Policy1000EN6thrust24THRUST_300001_SM_1000_NS6detail15normal_iteratorINSA_10device_ptrIiEEEEPS5_SF_PlNS0_13ScanTileStateIiLb1EEE12test_functorS5_iNS2_19streaming_context_tIlLb1EEELS6_0EEEvT0_T1_T2_T3_T4_T5_T6_T7_iT8_NS1_7vsmem_tEE19static_temp_storage;
	add.s32 	%r1212, %r1211, %r1210;
	st.shared.u32 	[%r1212], %r1;
$L__BB3_213:
	setp.ne.s32 	%p442, %r94, %r1;
	@%p442 bra 	$L__BB3_215;
	sub.s32 	%r1213, %r170, %r158;
	shl.b32 	%r1214, %r1213, 2;
	mov.u32 	%r1215, _ZZN3cub18CUB_300001_SM_10006detail6select23DeviceSelectSweepKernelINS2_10policy_hubIiNS0_8NullTypeEiLb0ELNS0_10SelectImplE0EE10Policy1000EN6thrust24THRUST_300001_SM_1000_NS6detail15normal_iteratorINSA_10device_ptrIiEEEEPS5_SF_PlNS0_13ScanTileStateIiLb1EEE12test_functorS5_iNS2_19streaming_context_tIlLb1EEELS6_0EEEvT0_T1_T2_T3_T4_T5_T6_T7_iT8_NS1_7vsmem_tEE19static_temp_storage;
	add.s32 	%r1216, %r1215, %r1214;
	st.shared.u32 	[%r1216], %r1;
$L__BB3_215:
	setp.ne.s32 	%p443, %r95, %r1;
	@%p443 bra 	$L__BB3_217;
	sub.s32 	%r1217, %r171, %r158;
	shl.b32 	%r1218, %r1217, 2;
	mov.u32 	%r1219, _ZZN3cub18CUB_300001_SM_10006detail6select23DeviceSelectSweepKernelINS2_10policy_hubIiNS0_8NullTypeEiLb0ELNS0_10SelectImplE0EE10Policy1000EN6thrust24THRUST_300001_SM_1000_NS6detail15normal_iteratorINSA_10device_ptrIiEEEEPS5_SF_PlNS0_13ScanTileStateIiLb1EEE12test_functorS5_iNS2_19streaming_context_tIlLb1EEELS6_0EEEvT0_T1_T2_T3_T4_T5_T6_T7_iT8_NS1_7vsmem_tEE19static_temp_storage;
	add.s32 	%r1220, %r1219, %r1218;
	st.shared.u32 	[%r1220], %r1;
$L__BB3_217:
	setp.ne.s32 	%p444, %r96, %r1;
	@%p444 bra 	$L__BB3_219;
	sub.s32 	%r1221, %r172, %r158;
	shl.b32 	%r1222, %r1221, 2;
	mov.u32 	%r1223, _ZZN3cub18CUB_300001_SM_10006detail6select23DeviceSelectSweepKernelINS2_10policy_hubIiNS0_8NullTypeEiLb0ELNS0_10SelectImplE0EE10Policy1000EN6thrust24THRUST_300001_SM_1000_NS6detail15normal_iteratorINSA_10device_ptrIiEEEEPS5_SF_PlNS0_13ScanTileStateIiLb1EEE12test_functorS5_iNS2_19streaming_context_tIlLb1EEELS6_0EEEvT0_T1_T2_T3_T4_T5_T6_T7_iT8_NS1_7vsmem_tEE19static_temp_storage;
	add.s32 	%r1224, %r1223, %r1222;
	st.shared.u32 	[%r1224], %r1;
$L__BB3_219:
	setp.ne.s32 	%p445, %r97, %r1;
	@%p445 bra 	$L__BB3_221;
	sub.s32 	%r1225, %r173, %r158;
	shl.b32 	%r1226, %r1225, 2;
	mov.u32 	%r1227, _ZZN3cub18CUB_300001_SM_10006detail6select23DeviceSelectSweepKernelINS2_10policy_hubIiNS0_8NullTypeEiLb0ELNS0_10SelectImplE0EE10Policy1000EN6thrust24THRUST_300001_SM_1000_NS6detail15normal_iteratorINSA_10device_ptrIiEEEEPS5_SF_PlNS0_13ScanTileStateIiLb1EEE12test_functorS5_iNS2_19streaming_context_tIlLb1EEELS6_0EEEvT0_T1_T2_T3_T4_T5_T6_T7_iT8_NS1_7vsmem_tEE19static_temp_storage;
	add.s32 	%r1228, %r1227, %r1226;
	st.shared.u32 	[%r1228], %r1;
$L__BB3_221:
	setp.ne.s32 	%p446, %r98, %r1;
	@%p446 bra 	$L__BB3_223;
	sub.s32 	%r1229, %r174, %r158;
	shl.b32 	%r1230, %r1229, 2;
	mov.u32 	%r1231, _ZZN3cub18CUB_300001_SM_10006detail6select23DeviceSelectSweepKernelINS2_10policy_hubIiNS0_8NullTypeEiLb0ELNS0_10SelectImplE0EE10Policy1000EN6thrust24THRUST_300001_SM_1000_NS6detail15normal_iteratorINSA_10device_ptrIiEEEEPS5_SF_PlNS0_13ScanTileStateIiLb1EEE12test_functorS5_iNS2_19streaming_context_tIlLb1EEELS6_0EEEvT0_T1_T2_T3_T4_T5_T6_T7_iT8_NS1_7vsmem_tEE19static_temp_storage;
	add.s32 	%r1232, %r1231, %r1230;
	st.shared.u32 	[%r1232], %r1;
$L__BB3_223:
	bar.sync 	0;
	setp.ge.s32 	%p447, %r1497, %r159;
	@%p447 bra 	$L__BB3_545;
	ld.param.u8 	%rs4, [%rd58];
	ld.param.u64 	%rd535, [%rd58+24];
	cvta.to.global.u64 	%rd60, %rd535;
	not.b32 	%r1233, %r1497;
	add.s32 	%r175, %r159, %r1233;
	mul.hi.u32 	%r1234, %r175, -1431655765;
	shr.u32 	%r1235, %r1234, 8;
	add.s32 	%r176, %r1235, 1;
	and.b32  	%r1236, %r1235, 3;
	setp.eq.s32 	%p448, %r1236, 3;
	@%p448 bra 	$L__BB3_229;
	and.b32  	%r1237, %r176, 3;
	add.s32 	%r1496, %r158, %r1497;
	shl.b32 	%r1238, %r1497, 2;
	mov.u32 	%r1239, _ZZN3cub18CUB_300001_SM_10006detail6select23DeviceSelectSweepKernelINS2_10policy_hubIiNS0_8NullTypeEiLb0ELNS0_10SelectImplE0EE10Policy1000EN6thrust24THRUST_300001_SM_1000_NS6detail15normal_iteratorINSA_10device_ptrIiEEEEPS5_SF_PlNS0_13ScanTileStateIiLb1EEE12test_functorS5_iNS2_19streaming_context_tIlLb1EEELS6_0EEEvT0_T1_T2_T3_T4_T5_T6_T7_iT8_NS1_7vsmem_tEE19static_temp_storage;
	add.s32 	%r1495, %r1239, %r1238;
	neg.s32 	%r1494, %r1237;
	mad.lo.s32 	%r1497, %r1237, 384, %r1497;
$L__BB3_226:
	.pragma "nounroll";
	setp.ne.s16 	%p449, %rs4, 0;
	mov.b64 	%rd693, 0;
	@%p449 bra 	$L__BB3_228;
	ld.global.u64 	%rd693, [%rd60];
$L__BB3_228:
	cvt.s64.s32 	%rd537, %r1496;
	add.s64 	%rd538, %rd693, %rd537;
	shl.b64 	%rd539, %rd538, 2;
	add.s64 	%rd540, %rd4, %rd539;
	ld.shared.u32 	%r1240, [%r1495];
	st.global.u32 	[%rd540], %r1240;
	add.s32 	%r1496, %r1496, 384;
	add.s32 	%r1495, %r1495, 1536;
	add.s32 	%r1494, %r1494, 1;
	setp.ne.s32 	%p450, %r1494, 0;
	@%p450 bra 	$L__BB3_226;
$L__BB3_229:
	setp.lt.u32 	%p451, %r175, 1152;
	@%p451 bra 	$L__BB3_545;
	add.s32 	%r1499, %r158, %r1497;
	shl.b32 	%r1241, %r1497, 2;
	mov.u32 	%r1242, _ZZN3cub18CUB_300001_SM_10006detail6select23DeviceSelectSweepKernelINS2_10policy_hubIiNS0_8NullTypeEiLb0ELNS0_10SelectImplE0EE10Policy1000EN6thrust24THRUST_300001_SM_1000_NS6detail15normal_iteratorINSA_10device_ptrIiEEEEPS5_SF_PlNS0_13ScanTileStateIiLb1EEE12test_functorS5_iNS2_19streaming_context_tIlLb1EEELS6_0EEEvT0_T1_T2_T3_T4_T5_T6_T7_iT8_NS1_7vsmem_tEE19static_temp_storage;
	add.s32 	%r1243, %r1241, %r1242;
	add.s32 	%r1498, %r1243, 3072;
$L__BB3_231:
	setp.ne.s16 	%p452, %rs4, 0;
	cvt.s64.s32 	%rd63, %r1499;
	mov.b64 	%rd694, 0;
	@%p452 bra 	$L__BB3_233;
	ld.global.u64 	%rd694, [%rd60];
$L__BB3_233:
	setp.ne.s16 	%p453, %rs4, 0;
	add.s64 	%rd543, %rd694, %rd63;
	shl.b64 	%rd544, %rd543, 2;
	add.s64 	%rd545, %rd4, %rd544;
	ld.shared.u32 	%r1244, [%r1498+-3072];
	st.global.u32 	[%rd545], %r1244;
	mov.b64 	%rd695, 0;
	@%p453 bra 	$L__BB3_235;
	ld.global.u64 	%rd695, [%rd60];
$L__BB3_235:
	setp.ne.s16 	%p454, %rs4, 0;
	add.s64 	%rd547, %rd695, %rd63;
	shl.b64 	%rd548, %rd547, 2;
	add.s64 	%rd549, %rd4, %rd548;
	ld.shared.u32 	%r1245, [%r1498+-1536];
	st.global.u32 	[%rd549+1536], %r1245;
	mov.b64 	%rd696, 0;
	@%p454 bra 	$L__BB3_237;
	ld.global.u64 	%rd696, [%rd60];
$L__BB3_237:
	setp.ne.s16 	%p455, %rs4, 0;
	add.s64 	%rd551, %rd696, %rd63;
	shl.b64 	%rd552, %rd551, 2;
	add.s64 	%rd553, %rd4, %rd552;
	ld.shared.u32 	%r1246, [%r1498];
	st.global.u32 	[%rd553+3072], %r1246;
	mov.b64 	%rd697, 0;
	@%p455 bra 	$L__BB3_239;
	ld.global.u64 	%rd697, [%rd60];
$L__BB3_239:
	cvt.u32.u64 	%r1247, %rd63;
	add.s64 	%rd554, %rd697, %rd63;
	shl.b64 	%rd555, %rd554, 2;
	add.s64 	%rd556, %rd4, %rd555;
	ld.shared.u32 	%r1248, [%r1498+1536];
	st.global.u32 	[%rd556+4608], %r1248;
	add.s32 	%r1497, %r1497, 1536;
	add.s32 	%r1499, %r1247, 1536;
	add.s32 	%r1498, %r1498, 6144;
	setp.lt.s32 	%p456, %r1497, %r159;
	@%p456 bra 	$L__BB3_231;
	bra.uni 	$L__BB3_545;
$L__BB3_240:
	ld.param.u32 	%r1472, [_ZN3cub18CUB_300001_SM_10006detail6select23DeviceSelectSweepKernelINS2_10policy_hubIiNS0_8NullTypeEiLb0ELNS0_10SelectImplE0EE10Policy1000EN6thrust24THRUST_300001_SM_1000_NS6detail15normal_iteratorINSA_10device_ptrIiEEEEPS5_SF_PlNS0_13ScanTileStateIiLb1EEE12test_functorS5_iNS2_19streaming_context_tIlLb1EEELS6_0EEEvT0_T1_T2_T3_T4_T5_T6_T7_iT8_NS1_7vsmem_tE_param_7];
	sub.s32 	%r196, %r1472, %r3;
	setp.ne.s32 	%p32, %r1480, 0;
	@%p32 bra 	$L__BB3_381;
	ld.param.u8 	%rs30, [%rd1];
	setp.eq.s16 	%p205, %rs30, 0;
	ld.param.u64 	%rd326, [%rd1+16];
	selp.b64 	%rd327, %rd326, 0, %p205;
	cvt.u64.u32 	%rd328, %r3;
	add.s64 	%rd329, %rd327, %rd328;
	mov.u32 	%r1518, %tid.x;
	and.b32  	%r800, %r1518, 31;
	and.b32  	%r801, %r1518, 992;
	mul.lo.s32 	%r802, %r801, 15;
	or.b32  	%r198, %r802, %r800;
	setp.ge.s32 	%p206, %r198, %r196;
	cvt.u64.u32 	%rd330, %r198;
	add.s64 	%rd331, %rd329, %rd330;
	shl.b64 	%rd332, %rd331, 2;
	add.s64 	%rd102, %rd3, %rd332;
	@%p206 bra 	$L__BB3_243;
	ld.global.u32 	%r1501, [%rd102];
$L__BB3_243:
	add.s32 	%r804, %r198, 32;
	setp.ge.s32 	%p207, %r804, %r196;
	@%p207 bra 	$L__BB3_245;
	ld.global.u32 	%r1502, [%rd102+128];
$L__BB3_245:
	add.s32 	%r806, %r198, 64;
	setp.ge.s32 	%p208, %r806, %r196;
	@%p208 bra 	$L__BB3_247;
	ld.global.u32 	%r1503, [%rd102+256];
$L__BB3_247:
	add.s32 	%r808, %r198, 96;
	setp.ge.s32 	%p209, %r808, %r196;
	@%p209 bra 	$L__BB3_249;
	ld.global.u32 	%r1504, [%rd102+384];
$L__BB3_249:
	add.s32 	%r810, %r198, 128;
	setp.ge.s32 	%p210, %r810, %r196;
	@%p210 bra 	$L__BB3_251;
	ld.global.u32 	%r1505, [%rd102+512];
$L__BB3_251:
	add.s32 	%r812, %r198, 160;
	setp.ge.s32 	%p211, %r812, %r196;
	@%p211 bra 	$L__BB3_253;
	ld.global.u32 	%r1506, [%rd102+640];
$L__BB3_253:
	add.s32 	%r814, %r198, 192;
	setp.ge.s32 	%p212, %r814, %r196;
	@%p212 bra 	$L__BB3_255;
	ld.global.u32 	%r1507, [%rd102+768];
$L__BB3_255:
	add.s32 	%r816, %r198, 224;
	setp.ge.s32 	%p213, %r816, %r196;
	@%p213 bra 	$L__BB3_257;
	ld.global.u32 	%r1508, [%rd102+896];
$L__BB3_257:
	add.s32 	%r818, %r198, 256;
	setp.ge.s32 	%p214, %r818, %r196;
	@%p214 bra 	$L__BB3_259;
	ld.global.u32 	%r1509, [%rd102+1024];
$L__BB3_259:
	add.s32 	%r820, %r198, 288;
	setp.ge.s32 	%p215, %r820, %r196;
	@%p215 bra 	$L__BB3_261;
	ld.global.u32 	%r1510, [%rd102+1152];
$L__BB3_261:
	add.s32 	%r822, %r198, 320;
	setp.ge.s32 	%p216, %r822, %r196;
	@%p216 bra 	$L__BB3_263;
	ld.global.u32 	%r1511, [%rd102+1280];
$L__BB3_263:
	add.s32 	%r824, %r198, 352;
	setp.ge.s32 	%p217, %r824, %r196;
	@%p217 bra 	$L__BB3_265;
	ld.global.u32 	%r1512, [%rd102+1408];
$L__BB3_265:
	add.s32 	%r826, %r198, 384;
	setp.ge.s32 	%p218, %r826, %r196;
	@%p218 bra 	$L__BB3_267;
	ld.global.u32 	%r1513, [%rd102+1536];
$L__BB3_267:
	add.s32 	%r828, %r198, 416;
	setp.ge.s32 	%p219, %r828, %r196;
	@%p219 bra 	$L__BB3_269;
	ld.global.u32 	%r1514, [%rd102+1664];
$L__BB3_269:
	add.s32 	%r830, %r198, 448;
	setp.ge.s32 	%p220, %r830, %r196;
	@%p220 bra 	$L__BB3_271;
	ld.global.u32 	%r1515, [%rd102+1792];
$L__BB3_271:
	// begin inline asm
	mov.u32 %r831, %laneid;
	// end inline asm
	shr.u32 	%r230, %r1518, 5;
	mad.lo.s32 	%r862, %r230, 480, %r831;
	shl.b32 	%r863, %r862, 2;
	mov.u32 	%r864, _ZZN3cub18CUB_300001_SM_10006detail6select23DeviceSelectSweepKernelINS2_10policy_hubIiNS0_8NullTypeEiLb0ELNS0_10SelectImplE0EE10Policy1000EN6thrust24THRUST_300001_SM_1000_NS6detail15normal_iteratorINSA_10device_ptrIiEEEEPS5_SF_PlNS0_13ScanTileStateIiLb1EEE12test_functorS5_iNS2_19streaming_context_tIlLb1EEELS6_0EEEvT0_T1_T2_T3_T4_T5_T6_T7_iT8_NS1_7vsmem_tEE19static_temp_storage;
	add.s32 	%r865, %r864, %r863;
	st.shared.u32 	[%r865], %r1501;
	st.shared.u32 	[%r865+128], %r1502;
	st.shared.u32 	[%r865+256], %r1503;
	st.shared.u32 	[%r865+384], %r1504;
	st.shared.u32 	[%r865+512], %r1505;
	st.shared.u32 	[%r865+640], %r1506;
	st.shared.u32 	[%r865+768], %r1507;
	st.shared.u32 	[%r865+896], %r1508;
	st.shared.u32 	[%r865+1024], %r1509;
	st.shared.u32 	[%r865+1152], %r1510;
	st.shared.u32 	[%r865+1280], %r1511;
	st.shared.u32 	[%r865+1408], %r1512;
	st.shared.u32 	[%r865+1536], %r1513;
	st.shared.u32 	[%r865+1664], %r1514;
	st.shared.u32 	[%r865+1792], %r1515;
	bar.warp.sync 	-1;
	mad.lo.s32 	%r866, %r831, 56, %r865;
	ld.shared.u32 	%r867, [%r866];
	ld.shared.u32 	%r868, [%r866+4];
	ld.shared.u32 	%r869, [%r866+8];
	ld.shared.u32 	%r870, [%r866+12];
	ld.shared.u32 	%r871, [%r866+16];
	ld.shared.u32 	%r872, [%r866+20];
	ld.shared.u32 	%r873, [%r866+24];
	ld.shared.u32 	%r874, [%r866+28];
	ld.shared.u32 	%r875, [%r866+32];
	ld.shared.u32 	%r876, [%r866+36];
	ld.shared.u32 	%r877, [%r866+40];
	ld.shared.u32 	%r878, [%r866+44];
	ld.shared.u32 	%r879, [%r866+48];
	ld.shared.u32 	%r880, [%r866+52];
	ld.shared.u32 	%r881, [%r866+56];
	mul.lo.s32 	%r882, %r1518, 15;
	setp.ge.s32 	%p221, %r882, %r196;
	setp.eq.s32 	%p222, %r867, %r1;
	or.pred  	%p1, %p221, %p222;
	selp.u32 	%r246, 1, 0, %p1;
	add.s32 	%r883, %r882, 1;
	setp.ge.s32 	%p223, %r883, %r196;
	setp.eq.s32 	%p224, %r868, %r1;
	or.pred  	%p2, %p223, %p224;
	selp.u32 	%r884, 1, 0, %p2;
	add.s32 	%r885, %r882, 2;
	setp.ge.s32 	%p225, %r885, %r196;
	setp.eq.s32 	%p226, %r869, %r1;
	or.pred  	%p3, %p225, %p226;
	selp.u32 	%r886, 1, 0, %p3;
	add.s32 	%r887, %r882, 3;
	setp.ge.s32 	%p227, %r887, %r196;
	setp.eq.s32 	%p228, %r870, %r1;
	or.pred  	%p4, %p227, %p228;
	selp.u32 	%r888, 1, 0, %p4;
	add.s32 	%r889, %r882, 4;
	setp.ge.s32 	%p229, %r889, %r196;
	setp.eq.s32 	%p230, %r871, %r1;
	or.pred  	%p5, %p229, %p230;
	selp.u32 	%r890, 1, 0, %p5;
	add.s32 	%r891, %r882, 5;
	setp.ge.s32 	%p231, %r891, %r196;
	setp.eq.s32 	%p232, %r872, %r1;
	or.pred  	%p6, %p231, %p232;
	selp.u32 	%r892, 1, 0, %p6;
	add.s32 	%r893, %r882, 6;
	setp.ge.s32 	%p233, %r893, %r196;
	setp.eq.s32 	%p234, %r873, %r1;
	or.pred  	%p7, %p233, %p234;
	selp.u32 	%r894, 1, 0, %p7;
	add.s32 	%r895, %r882, 7;
	setp.ge.s32 	%p235, %r895, %r196;
	setp.eq.s32 	%p236, %r874, %r1;
	or.pred  	%p8, %p235, %p236;
	selp.u32 	%r896, 1, 0, %p8;
	add.s32 	%r897, %r882, 8;
	setp.ge.s32 	%p237, %r897, %r196;
	setp.eq.s32 	%p238, %r875, %r1;
	or.pred  	%p9, %p237, %p238;
	selp.u32 	%r898, 1, 0, %p9;
	add.s32 	%r899, %r882, 9;
	setp.ge.s32 	%p239, %r899, %r196;
	setp.eq.s32 	%p240, %r876, %r1;
	or.pred  	%p10, %p239, %p240;
	selp.u32 	%r900, 1, 0, %p10;
	add.s32 	%r901, %r882, 10;
	setp.ge.s32 	%p241, %r901, %r196;
	setp.eq.s32 	%p242, %r877, %r1;
	or.pred  	%p11, %p241, %p242;
	selp.u32 	%r902, 1, 0, %p11;
	add.s32 	%r903, %r882, 11;
	setp.ge.s32 	%p243, %r903, %r196;
	setp.eq.s32 	%p244, %r878, %r1;
	or.pred  	%p12, %p243, %p244;
	selp.u32 	%r904, 1, 0, %p12;
	add.s32 	%r905, %r882, 12;
	setp.ge.s32 	%p245, %r905, %r196;
	setp.eq.s32 	%p246, %r879, %r1;
	or.pred  	%p13, %p245, %p246;
	selp.u32 	%r906, 1, 0, %p13;
	add.s32 	%r907, %r882, 13;
	setp.ge.s32 	%p247, %r907, %r196;
	setp.eq.s32 	%p248, %r880, %r1;
	or.pred  	%p14, %p247, %p248;
	selp.u32 	%r908, 1, 0, %p14;
	add.s32 	%r909, %r882, 14;
	setp.ge.s32 	%p249, %r909, %r196;
	setp.eq.s32 	%p250, %r881, %r1;
	or.pred  	%p15, %p249, %p250;
	selp.u32 	%r910, 1, 0, %p15;
	bar.sync 	0;
	add.s32 	%r247, %r884, %r246;
	add.s32 	%r248, %r247, %r886;
	add.s32 	%r249, %r248, %r888;
	add.s32 	%r250, %r249, %r890;
	add.s32 	%r251, %r250, %r892;
	add.s32 	%r252, %r251, %r894;
	add.s32 	%r253, %r252, %r896;
	add.s32 	%r254, %r253, %r898;
	add.s32 	%r255, %r254, %r900;
	add.s32 	%r256, %r255, %r902;
	add.s32 	%r257, %r256, %r904;
	add.s32 	%r258, %r257, %r906;
	add.s32 	%r259, %r258, %r908;
	add.s32 	%r836, %r259, %r910;
	mov.b32 	%r834, 1;
	mov.b32 	%r859, 0;
	mov.b32 	%r861, -1;
	// begin inline asm
	{  .reg .s32 r0;  .reg .pred p;  shfl.sync.up.b32 r0|p, %r836, %r834, %r859, %r861;  @p add.s32 r0, r0, %r836;  mov.s32 %r832, r0;}
	// end inline asm
	mov.b32 	%r840, 2;
	// begin inline asm
	{  .reg .s32 r0;  .reg .pred p;  shfl.sync.up.b32 r0|p, %r832, %r840, %r859, %r861;  @p add.s32 r0, r0, %r832;  mov.s32 %r838, r0;}
	// end inline asm
	mov.b32 	%r846, 4;
	// begin inline asm
	{  .reg .s32 r0;  .reg .pred p;  shfl.sync.up.b32 r0|p, %r838, %r846, %r859, %r861;  @p add.s32 r0, r0, %r838;  mov.s32 %r844, r0;}
	// end inline asm
	mov.b32 	%r852, 8;
	// begin inline asm
	{  .reg .s32 r0;  .reg .pred p;  shfl.sync.up.b32 r0|p, %r844, %r852, %r859, %r861;  @p add.s32 r0, r0, %r844;  mov.s32 %r850, r0;}
	// end inline asm
	mov.b32 	%r858, 16;
	// begin inline asm
	{  .reg .s32 r0;  .reg .pred p;  shfl.sync.up.b32 r0|p, %r850, %r858, %r859, %r861;  @p add.s32 r0, r0, %r850;  mov.s32 %r856, r0;}
	// end inline asm
	setp.ne.s32 	%p251, %r831, 31;
	@%p251 bra 	$L__BB3_273;
	shl.b32 	%r911, %r230, 2;
	mov.u32 	%r912, _ZZN3cub18CUB_300001_SM_10006detail6select23DeviceSelectSweepKernelINS2_10policy_hubIiNS0_8NullTypeEiLb0ELNS0_10SelectImplE0EE10Policy1000EN6thrust24THRUST_300001_SM_1000_NS6detail15normal_iteratorINSA_10device_ptrIiEEEEPS5_SF_PlNS0_13ScanTileStateIiLb1EEE12test_functorS5_iNS2_19streaming_context_tIlLb1EEELS6_0EEEvT0_T1_T2_T3_T4_T5_T6_T7_iT8_NS1_7vsmem_tEE19static_temp_storage;
	add.s32 	%r913, %r912, %r911;
	st.shared.u32 	[%r913], %r856;
$L__BB3_273:
	mov.u64 	%rd103, %rd207;
	bar.sync 	0;
	ld.shared.v4.u32 	{%r262, %r263, %r264, %r265}, [_ZZN3cub18CUB_300001_SM_10006detail6select23DeviceSelectSweepKernelINS2_10policy_hubIiNS0_8NullTypeEiLb0ELNS0_10SelectImplE0EE10Policy1000EN6thrust24THRUST_300001_SM_1000_NS6detail15normal_iteratorINSA_10device_ptrIiEEEEPS5_SF_PlNS0_13ScanTileStateIiLb1EEE12test_functorS5_iNS2_19streaming_context_tIlLb1EEELS6_0EEEvT0_T1_T2_T3_T4_T5_T6_T7_iT8_NS1_7vsmem_tEE19static_temp_storage];
	add.s32 	%r914, %r263, %r262;
	setp.eq.s32 	%p252, %r230, 2;
	selp.b32 	%r915, %r914, %r262, %p252;
	add.s32 	%r916, %r914, %r264;
	setp.eq.s32 	%p253, %r230, 3;
	selp.b32 	%r917, %r916, %r915, %p253;
	add.s32 	%r918, %r916, %r265;
	setp.eq.s32 	%p254, %r230, 4;
	selp.b32 	%r919, %r918, %r917, %p254;
	ld.shared.v4.u32 	{%r266, %r267, %r268, %r269}, [_ZZN3cub18CUB_300001_SM_10006detail6select23DeviceSelectSweepKernelINS2_10policy_hubIiNS0_8NullTypeEiLb0ELNS0_10SelectImplE0EE10Policy1000EN6thrust24THRUST_300001_SM_1000_NS6detail15normal_iteratorINSA_10device_ptrIiEEEEPS5_SF_PlNS0_13ScanTileStateIiLb1EEE12test_functorS5_iNS2_19streaming_context_tIlLb1EEELS6_0EEEvT0_T1_T2_T3_T4_T5_T6_T7_iT8_NS1_7vsmem_tEE19static_temp_storage+16];
	add.s32 	%r920, %r918, %r266;
	setp.eq.s32 	%p255, %r230, 5;
	selp.b32 	%r921, %r920, %r919, %p255;
	add.s32 	%r922, %r920, %r267;
	setp.eq.s32 	%p256, %r230, 6;
	selp.b32 	%r923, %r922, %r921, %p256;
	add.s32 	%r924, %r922, %r268;
	setp.eq.s32 	%p257, %r230, 7;
	selp.b32 	%r925, %r924, %r923, %p257;
	add.s32 	%r926, %r924, %r269;
	setp.eq.s32 	%p258, %r230, 8;
	selp.b32 	%r927, %r926, %r925, %p258;
	ld.shared.v4.u32 	{%r270, %r271, %r272, %r273}, [_ZZN3cub18CUB_300001_SM_10006detail6select23DeviceSelectSweepKernelINS2_10policy_hubIiNS0_8NullTypeEiLb0ELNS0_10SelectImplE0EE10Policy1000EN6thrust24THRUST_300001_SM_1000_NS6detail15normal_iteratorINSA_10device_ptrIiEEEEPS5_SF_PlNS0_13ScanTileStateIiLb1EEE12test_functorS5_iNS2_19streaming_context_tIlLb1EEELS6_0EEEvT0_T1_T2_T3_T4_T5_T6_T7_iT8_NS1_7vsmem_tEE19static_temp_storage+32];
	add.s32 	%r928, %r926, %r270;
	setp.eq.s32 	%p259, %r230, 9;
	selp.b32 	%r929, %r928, %r927, %p259;
	add.s32 	%r930, %r928, %r271;
	setp.eq.s32 	%p260, %r230, 10;
	selp.b32 	%r931, %r930, %r929, %p260;
	add.s32 	%r932, %r930, %r272;
	setp.eq.s32 	%p261, %r230, 11;
	selp.b32 	%r933, %r932, %r931, %p261;
	setp.lt.u32 	%p262, %r1518, 32;
	selp.b32 	%r934, 0, %r933, %p262;
	setp.eq.s32 	%p263, %r831, 0;
	sub.s32 	%r935, %r856, %r836;
	selp.b32 	%r936, 0, %r935, %p263;
	add.s32 	%r274, %r934, %r936;
	add.s32 	%r275, %r274, %r246;
	add.s32 	%r276, %r247, %r274;
	add.s32 	%r277, %r248, %r274;
	add.s32 	%r278, %r249, %r274;
	add.s32 	%r279, %r250, %r274;
	add.s32 	%r280, %r251, %r274;
	add.s32 	%r281, %r252, %r274;
	add.s32 	%r282, %r253, %r274;
	add.s32 	%r283, %r254, %r274;
	add.s32 	%r284, %r255, %r274;
	add.s32 	%r285, %r256, %r274;
	add.s32 	%r286, %r257, %r274;
	add.s32 	%r287, %r258, %r274;
	add.s32 	%r288, %r259, %r274;
	add.s32 	%r937, %r196, %r273;
	add.s32 	%r938, %r937, %r932;
	add.s32 	%r1557, %r938, -5760;
	setp.gt.s32 	%p264, %r1557, 384;
	@%p264 bra 	$L__BB3_334;
	ld.param.u8 	%rs5, [%rd103];
	ld.param.u64 	%rd333, [%rd103+24];
	cvta.to.global.u64 	%rd104, %rd333;
	setp.lt.s32 	%p265, %r274, %r1557;
	and.pred  	%p266, %p1, %p265;
	@%p266 bra 	$L__BB3_275;
	bra.uni 	$L__BB3_278;
$L__BB3_275:
	setp.ne.s16 	%p267, %rs5, 0;
	mov.b64 	%rd720, 0;
	@%p267 bra 	$L__BB3_277;
	ld.global.u64 	%rd720, [%rd104];
$L__BB3_277:
	cvt.s64.s32 	%rd335, %r274;
	add.s64 	%rd336, %rd720, %rd335;
	shl.b64 	%rd337, %rd336, 2;
	add.s64 	%rd338, %rd4, %rd337;
	st.global.u32 	[%rd338], %r867;
$L__BB3_278:
	setp.ge.s32 	%p268, %r275, %r1557;
	not.pred 	%p269, %p2;
	or.pred  	%p270, %p269, %p268;
	@%p270 bra 	$L__BB3_282;
	setp.ne.s16 	%p271, %rs5, 0;
	mov.b64 	%rd721, 0;
	@%p271 bra 	$L__BB3_281;
	ld.global.u64 	%rd721, [%rd104];
$L__BB3_281:
	cvt.s64.s32 	%rd340, %r275;
	add.s64 	%rd341, %rd721, %rd340;
	shl.b64 	%rd342, %rd341, 2;
	add.s64 	%rd343, %rd4, %rd342;
	st.global.u32 	[%rd343], %r868;
$L__BB3_282:
	setp.ge.s32 	%p272, %r276, %r1557;
	not.pred 	%p273, %p3;
	or.pred  	%p274, %p273, %p272;
	@%p274 bra 	$L__BB3_286;
	setp.ne.s16 	%p275, %rs5, 0;
	mov.b64 	%rd722, 0;
	@%p275 bra 	$L__BB3_285;
	ld.global.u64 	%rd722, [%rd104];
$L__BB3_285:
	cvt.s64.s32 	%rd345, %r276;
	add.s64 	%rd346, %rd722, %rd345;
	shl.b64 	%rd347, %rd346, 2;
	add.s64 	%rd348, %rd4, %rd347;
	st.global.u32 	[%rd348], %r869;
$L__BB3_286:
	setp.ge.s32 	%p276, %r277, %r1557;
	not.pred 	%p277, %p4;
	or.pred  	%p278, %p277, %p276;
	@%p278 bra 	$L__BB3_290;
	setp.ne.s16 	%p279, %rs5, 0;
	mov.b64 	%rd723, 0;
	@%p279 bra 	$L__BB3_289;
	ld.global.u64 	%rd723, [%rd104];
$L__BB3_289:
	cvt.s64.s32 	%rd350, %r277;
	add.s64 	%rd351, %rd723, %rd350;
	shl.b64 	%rd352, %rd351, 2;
	add.s64 	%rd353, %rd4, %rd352;
	st.global.u32 	[%rd353], %r870;
$L__BB3_290:
	setp.ge.s32 	%p280, %r278, %r1557;
	not.pred 	%p281, %p5;
	or.pred  	%p282, %p281, %p280;
	@%p282 bra 	$L__BB3_294;
	setp.ne.s16 	%p283, %rs5, 0;
	mov.b64 	%rd724, 0;
	@%p283 bra 	$L__BB3_293;
	ld.global.u64 	%rd724, [%rd104];
$L__BB3_293:
	cvt.s64.s32 	%rd355, %r278;
	add.s64 	%rd356, %rd724, %rd355;
	shl.b64 	%rd357, %rd356, 2;
	add.s64 	%rd358, %rd4, %rd357;
	st.global.u32 	[%rd358], %r871;
$L__BB3_294:
	setp.ge.s32 	%p284, %r279, %r1557;
	not.pred 	%p285, %p6;
	or.pred  	%p286, %p285, %p284;
	@%p286 bra 	$L__BB3_298;
	setp.ne.s16 	%p287, %rs5, 0;
	mov.b64 	%rd725, 0;
	@%p287 bra 	$L__BB3_297;
	ld.global.u64 	%rd725, [%rd104];
$L__BB3_297:
	cvt.s64.s32 	%rd360, %r279;
	add.s64 	%rd361, %rd725, %rd360;
	shl.b64 	%rd362, %rd361, 2;
	add.s64 	%rd363, %rd4, %rd362;
	st.global.u32 	[%rd363], %r872;
$L__BB3_298:
	setp.ge.s32 	%p288, %r280, %r1557;
	not.pred 	%p289, %p7;
	or.pred  	%p290, %p289, %p288;
	@%p290 bra 	$L__BB3_302;
	setp.ne.s16 	%p291, %rs5, 0;
	mov.b64 	%rd726, 0;
	@%p291 bra 	$L__BB3_301;
	ld.global.u64 	%rd726, [%rd104];
$L__BB3_301:
	cvt.s64.s32 	%rd365, %r280;
	add.s64 	%rd366, %rd726, %rd365;
	shl.b64 	%rd367, %rd366, 2;
	add.s64 	%rd368, %rd4, %rd367;
	st.global.u32 	[%rd368], %r873;
$L__BB3_302:
	setp.ge.s32 	%p292, %r281, %r1557;
	not.pred 	%p293, %p8;
	or.pred  	%p294, %p293, %p292;
	@%p294 bra 	$L__BB3_306;
	setp.ne.s16 	%p295, %rs5, 0;
	mov.b64 	%rd727, 0;
	@%p295 bra 	$L__BB3_305;
	ld.global.u64 	%rd727, [%rd104];
$L__BB3_305:
	cvt.s64.s32 	%rd370, %r281;
	add.s64 	%rd371, %rd727, %rd370;
	shl.b64 	%rd372, %rd371, 2;
	add.s64 	%rd373, %rd4, %rd372;
	st.global.u32 	[%rd373], %r874;
$L__BB3_306:
	setp.ge.s32 	%p296, %r282, %r1557;
	not.pred 	%p297, %p9;
	or.pred  	%p298, %p297, %p296;
	@%p298 bra 	$L__BB3_310;
	setp.ne.s16 	%p299, %rs5, 0;
	mov.b64 	%rd728, 0;
	@%p299 bra 	$L__BB3_309;
	ld.global.u64 	%rd728, [%rd104];
$L__BB3_309:
	cvt.s64.s32 	%rd375, %r282;
	add.s64 	%rd376, %rd728, %rd375;
	shl.b64 	%rd377, %rd376, 2;
	add.s64 	%rd378, %rd4, %rd377;
	st.global.u32 	[%rd378], %r875;
$L__BB3_310:
	setp.ge.s32 	%p300, %r283, %r1557;
	not.pred 	%p301, %p10;
	or.pred  	%p302, %p301, %p300;
	@%p302 bra 	$L__BB3_314;
	setp.ne.s16 	%p303, %rs5, 0;
	mov.b64 	%rd729, 0;
	@%p303 bra 	$L__BB3_313;
	ld.global.u64 	%rd729, [%rd104];
$L__BB3_313:
	cvt.s64.s32 	%rd380, %r283;
	add.s64 	%rd381, %rd729, %rd380;
	shl.b64 	%rd382, %rd381, 2;
	add.s64 	%rd383, %rd4, %rd382;
	st.global.u32 	[%rd383], %r876;
$L__BB3_314:
	setp.ge.s32 	%p304, %r284, %r1557;
	not.pred 	%p305, %p11;
	or.pred  	%p306, %p305, %p304;
	@%p306 bra 	$L__BB3_318;
	setp.ne.s16 	%p307, %rs5, 0;
	mov.b64 	%rd730, 0;
	@%p307 bra 	$L__BB3_317;
	ld.global.u64 	%rd730, [%rd104];
$L__BB3_317:
	cvt.s64.s32 	%rd385, %r284;
	add.s64 	%rd386, %rd730, %rd385;
	shl.b64 	%rd387, %rd386, 2;
	add.s64 	%rd388, %rd4, %rd387;
	st.global.u32 	[%rd388], %r877;
$L__BB3_318:
	setp.ge.s32 	%p308, %r285, %r1557;
	not.pred 	%p309, %p12;
	or.pred  	%p310, %p309, %p308;
	@%p310 bra 	$L__BB3_322;
	setp.ne.s16 	%p311, %rs5, 0;
	mov.b64 	%rd731, 0;
	@%p311 bra 	$L__BB3_321;
	ld.global.u64 	%rd731, [%rd104];
$L__BB3_321:
	cvt.s64.s32 	%rd390, %r285;
	add.s64 	%rd391, %rd731, %rd390;
	shl.b64 	%rd392, %rd391, 2;
	add.s64 	%rd393, %rd4, %rd392;
	st.global.u32 	[%rd393], %r878;
$L__BB3_322:
	setp.ge.s32 	%p312, %r286, %r1557;
	not.pred 	%p313, %p13;
	or.pred  	%p314, %p313, %p312;
	@%p314 bra 	$L__BB3_326;
	setp.ne.s16 	%p315, %rs5, 0;
	mov.b64 	%rd732, 0;
	@%p315 bra 	$L__BB3_325;
	ld.global.u64 	%rd732, [%rd104];
$L__BB3_325:
	cvt.s64.s32 	%rd395, %r286;
	add.s64 	%rd396, %rd732, %rd395;
	shl.b64 	%rd397, %rd396, 2;
	add.s64 	%rd398, %rd4, %rd397;
	st.global.u32 	[%rd398], %r879;
$L__BB3_326:
	setp.ge.s32 	%p316, %r287, %r1557;
	not.pred 	%p317, %p14;
	or.pred  	%p318, %p317, %p316;
	@%p318 bra 	$L__BB3_330;
	setp.ne.s16 	%p319, %rs5, 0;
	mov.b64 	%rd733, 0;
	@%p319 bra 	$L__BB3_329;
	ld.global.u64 	%rd733, [%rd104];
$L__BB3_329:
	cvt.s64.s32 	%rd400, %r287;
	add.s64 	%rd401, %rd733, %rd400;
	shl.b64 	%rd402, %rd401, 2;
	add.s64 	%rd403, %rd4, %rd402;
	st.global.u32 	[%rd403], %r880;
$L__BB3_330:
	setp.ge.s32 	%p320, %r288, %r1557;
	not.pred 	%p321, %p15;
	or.pred  	%p322, %p321, %p320;
	@%p322 bra 	$L__BB3_537;
	setp.ne.s16 	%p323, %rs5, 0;
	mov.b64 	%rd734, 0;
	@%p323 bra 	$L__BB3_333;
	ld.global.u64 	%rd734, [%rd104];
$L__BB3_333:
	cvt.s64.s32 	%rd405, %r288;
	add.s64 	%rd406, %rd734, %rd405;
	shl.b64 	%rd407, %rd406, 2;
	add.s64 	%rd408, %rd4, %rd407;
	st.global.u32 	[%rd408], %r881;
	bra.uni 	$L__BB3_537;
$L__BB3_334:
	bar.sync 	0;
	not.pred 	%p324, %p1;
	@%p324 bra 	$L__BB3_336;
	shl.b32 	%r939, %r274, 2;
	mov.u32 	%r940, _ZZN3cub18CUB_300001_SM_10006detail6select23DeviceSelectSweepKernelINS2_10policy_hubIiNS0_8NullTypeEiLb0ELNS0_10SelectImplE0EE10Policy1000EN6thrust24THRUST_300001_SM_1000_NS6detail15normal_iteratorINSA_10device_ptrIiEEEEPS5_SF_PlNS0_13ScanTileStateIiLb1EEE12test_functorS5_iNS2_19streaming_context_tIlLb1EEELS6_0EEEvT0_T1_T2_T3_T4_T5_T6_T7_iT8_NS1_7vsmem_tEE19static_temp_storage;
	add.s32 	%r941, %r940, %r939;
	st.shared.u32 	[%r941], %r867;
$L__BB3_336:
	not.pred 	%p325, %p2;
	@%p325 bra 	$L__BB3_338;
	shl.b32 	%r942, %r275, 2;
	mov.u32 	%r943, _ZZN3cub18CUB_300001_SM_10006detail6select23DeviceSelectSweepKernelINS2_10policy_hubIiNS0_8NullTypeEiLb0ELNS0_10SelectImplE0EE10Policy1000EN6thrust24THRUST_300001_SM_1000_NS6detail15normal_iteratorINSA_10device_ptrIiEEEEPS5_SF_PlNS0_13ScanTileStateIiLb1EEE12test_functorS5_iNS2_19streaming_context_tIlLb1EEELS6_0EEEvT0_T1_T2_T3_T4_T5_T6_T7_iT8_NS1_7vsmem_tEE19static_temp_storage;
	add.s32 	%r944, %r943, %r942;
	st.shared.u32 	[%r944], %r868;
$L__BB3_338:
	not.pred 	%p326, %p3;
	@%p326 bra 	$L__BB3_340;
	shl.b32 	%r945, %r276, 2;
	mov.u32 	%r946, _ZZN3cub18CUB_300001_SM_10006detail6select23DeviceSelectSweepKernelINS2_10policy_hubIiNS0_8NullTypeEiLb0ELNS0_10SelectImplE0EE10Policy1000EN6thrust24THRUST_300001_SM_1000_NS6detail15normal_iteratorINSA_10device_ptrIiEEEEPS5_SF_PlNS0_13ScanTileStateIiLb1EEE12test_functorS5_iNS2_19streaming_context_tIlLb1EEELS6_0EEEvT0_T1_T2_T3_T4_T5_T6_T7_iT8_NS1_7vsmem_tEE19static_temp_storage;
	add.s32 	%r947, %r946, %r945;
	st.shared.u32 	[%r947], %r869;
$L__BB3_340:
	not.pred 	%p327, %p4;
	@%p327 bra 	$L__BB3_342;
	shl.b32 	%r948, %r277, 2;
	mov.u32 	%r949, _ZZN3cub18CUB_300001_SM_10006detail6select23DeviceSelectSweepKernelINS2_10policy_hubIiNS0_8NullTypeEiLb0ELNS0_10SelectImplE0EE10Policy1000EN6thrust24THRUST_300001_SM_1000_NS6detail15normal_iteratorINSA_10device_ptrIiEEEEPS5_SF_PlNS0_13ScanTileStateIiLb1EEE12test_functorS5_iNS2_19streaming_context_tIlLb1EEELS6_0EEEvT0_T1_T2_T3_T4_T5_T6_T7_iT8_NS1_7vsmem_tEE19static_temp_storage;
	add.s32 	%r950, %r949, %r948;
	st.shared.u32 	[%r950], %r870;
$L__BB3_342:
	not.pred 	%p328, %p5;
	@%p328 bra 	$L__BB3_344;
	shl.b32 	%r951, %r278, 2;
	mov.u32 	%r952, _ZZN3cub18CUB_300001_SM_10006detail6select23DeviceSelectSweepKernelINS2_10policy_hubIiNS0_8NullTypeEiLb0ELNS0_10SelectImplE0EE10Policy1000EN6thrust24THRUST_300001_SM_1000_NS6detail15normal_iteratorINSA_10device_ptrIiEEEEPS5_SF_PlNS0_13ScanTileStateIiLb1EEE12test_functorS5_iNS2_19streaming_context_tIlLb1EEELS6_0EEEvT0_T1_T2_T3_T4_T5_T6_T7_iT8_NS1_7vsmem_tEE19static_temp_storage;
	add.s32 	%r953, %r952, %r951;
	st.shared.u32 	[%r953], %r871;
$L__BB3_344:
	not.pred 	%p329, %p6;
	@%p329 bra 	$L__BB3_346;
	shl.b32 	%r954, %r279, 2;
	mov.u32 	%r955, _ZZN3cub18CUB_300001_SM_10006detail6select23DeviceSelectSweepKernelINS2_10policy_hubIiNS0_8NullTypeEiLb0ELNS0_10SelectImplE0EE10Policy1000EN6thrust24THRUST_300001_SM_1000_NS6detail15normal_iteratorINSA_10device_ptrIiEEEEPS5_SF_PlNS0_13ScanTileStateIiLb1EEE12test_functorS5_iNS2_19streaming_context_tIlLb1EEELS6_0EEEvT0_T1_T2_T3_T4_T5_T6_T7_iT8_NS1_7vsmem_tEE19static_temp_storage;
	add.s32 	%r956, %r955, %r954;
	st.shared.u32 	[%r956], %r872;
$L__BB3_346:
	not.pred 	%p330, %p7;
	@%p330 bra 	$L__BB3_348;
	shl.b32 	%r957, %r280, 2;
	mov.u32 	%r958, _ZZN3cub18CUB_300001_SM_10006detail6select23DeviceSelectSweepKernelINS2_10policy_hubIiNS0_8NullTypeEiLb0ELNS0_10SelectImplE0EE10Policy1000EN6thrust24THRUST_300001_SM_1000_NS6detail15normal_iteratorINSA_10device_ptrIiEEEEPS5_SF_PlNS0_13ScanTileStateIiLb1EEE12test_functorS5_iNS2_19streaming_context_tIlLb1EEELS6_0EEEvT0_T1_T2_T3_T4_T5_T6_T7_iT8_NS1_7vsmem_tEE19static_temp_storage;
	add.s32 	%r959, %r958, %r957;
	st.shared.u32 	[%r959], %r873;
$L__BB3_348:
	not.pred 	%p331, %p8;
	@%p331 bra 	$L__BB3_350;
	shl.b32 	%r960, %r281, 2;
	mov.u32 	%r961, _ZZN3cub18CUB_300001_SM_10006detail6select23DeviceSelectSweepKernelINS2_10policy_hubIiNS0_8NullTypeEiLb0ELNS0_10SelectImplE0EE10Policy1000EN6thrust24THRUST_300001_SM_1000_NS6detail15normal_iteratorINSA_10device_ptrIiEEEEPS5_SF_PlNS0_13ScanTileStateIiLb1EEE12test_functorS5_iNS2_19streaming_context_tIlLb1EEELS6_0EEEvT0_T1_T2_T3_T4_T5_T6_T7_iT8_NS1_7vsmem_tEE19static_temp_storage;
	add.s32 	%r962, %r961, %r960;
	st.shared.u32 	[%r962], %r874;
$L__BB3_350:
	not.pred 	%p332, %p9;
	@%p332 bra 	$L__BB3_352;
	shl.b32 	%r963, %r282, 2;
	mov.u32 	%r964, _ZZN3cub18CUB_300001_SM_10006detail6select23DeviceSelectSweepKernelINS2_10policy_hubIiNS0_8NullTypeEiLb0ELNS0_10SelectImplE0EE10Policy1000EN6thrust24THRUST_300001_SM_1000_NS6detail15normal_iteratorINSA_10device_ptrIiEEEEPS5_SF_PlNS0_13ScanTileStateIiLb1EEE12test_functorS5_iNS2_19streaming_context_tIlLb1EEELS6_0EEEvT0_T1_T2_T3_T4_T5_T6_T7_iT8_NS1_7vsmem_tEE19static_temp_storage;
	add.s32 	%r965, %r964, %r963;
	st.shared.u32 	[%r965], %r875;
$L__BB3_352:
	not.pred 	%p333, %p10;
	@%p333 bra 	$L__BB3_354;
	shl.b32 	%r966, %r283, 2;
	mov.u32 	%r967, _ZZN3cub18CUB_300001_SM_10006detail6select23DeviceSelectSweepKernelINS2_10policy_hubIiNS0_8NullTypeEiLb0ELNS0_10SelectImplE0EE10Policy1000EN6thrust24THRUST_300001_SM_1000_NS6detail15normal_iteratorINSA_10device_ptrIiEEEEPS5_SF_PlNS0_13ScanTileStateIiLb1EEE12test_functorS5_iNS2_19streaming_context_tIlLb1EEELS6_0EEEvT0_T1_T2_T3_T4_T5_T6_T7_iT8_NS1_7vsmem_tEE19static_temp_storage;
	add.s32 	%r968, %r967, %r966;
	st.shared.u32 	[%r968], %r876;
$L__BB3_354:
	not.pred 	%p334, %p11;
	@%p334 bra 	$L__BB3_356;
	shl.b32 	%r969, %r284, 2;
	mov.u32 	%r970, _ZZN3cub18CUB_300001_SM_10006detail6select23DeviceSelectSweepKernelINS2_10policy_hubIiNS0_8NullTypeEiLb0ELNS0_10SelectImplE0EE10Policy1000EN6thrust24THRUST_300001_SM_1000_NS6detail15normal_iteratorINSA_10device_ptrIiEEEEPS5_SF_PlNS0_13ScanTileStateIiLb1EEE12test_functorS5_iNS2_19streaming_context_tIlLb1EEELS6_0EEEvT0_T1_T2_T3_T4_T5_T6_T7_iT8_NS1_7vsmem_tEE19static_temp_storage;
	add.s32 	%r971, %r970, %r969;
	st.shared.u32 	[%r971], %r877;
$L__BB3_356:
	not.pred 	%p335, %p12;
	@%p335 bra 	$L__BB3_358;
	shl.b32 	%r972, %r285, 2;
	mov.u32 	%r973, _ZZN3cub18CUB_300001_SM_10006detail6select23DeviceSelectSweepKernelINS2_10policy_hubIiNS0_8NullTypeEiLb0ELNS0_10SelectImplE0EE10Policy1000EN6thrust24THRUST_300001_SM_1000_NS6detail15normal_iteratorINSA_10device_ptrIiEEEEPS5_SF_PlNS0_13ScanTileStateIiLb1EEE12test_functorS5_iNS2_19streaming_context_tIlLb1EEELS6_0EEEvT0_T1_T2_T3_T4_T5_T6_T7_iT8_NS1_7vsmem_tEE19static_temp_storage;
	add.s32 	%r974, %r973, %r972;
	st.shared.u32 	[%r974], %r878;
$L__BB3_358:
	not.pred 	%p336, %p13;
	@%p336 bra 	$L__BB3_360;
	shl.b32 	%r975, %r286, 2;
	mov.u32 	%r976, _ZZN3cub18CUB_300001_SM_10006detail6select23DeviceSelectSweepKernelINS2_10policy_hubIiNS0_8NullTypeEiLb0ELNS0_10SelectImplE0EE10Policy1000EN6thrust24THRUST_300001_SM_1000_NS6detail15normal_iteratorINSA_10device_ptrIiEEEEPS5_SF_PlNS0_13ScanTileStateIiLb1EEE12test_functorS5_iNS2_19streaming_context_tIlLb1EEELS6_0EEEvT0_T1_T2_T3_T4_T5_T6_T7_iT8_NS1_7vsmem_tEE19static_temp_storage;
	add.s32 	%r977, %r976, %r975;
	st.shared.u32 	[%r977], %r879;
$L__BB3_360:
	not.pred 	%p337, %p14;
	@%p337 bra 	$L__BB3_362;
	shl.b32 	%r978, %r287, 2;
	mov.u32 	%r979, _ZZN3cub18CUB_300001_SM_10006detail6select23DeviceSelectSweepKernelINS2_10policy_hubIiNS0_8NullTypeEiLb0ELNS0_10SelectImplE0EE10Policy1000EN6thrust24THRUST_300001_SM_1000_NS6detail15normal_iteratorINSA_10device_ptrIiEEEEPS5_SF_PlNS0_13ScanTileStateIiLb1EEE12test_functorS5_iNS2_19streaming_context_tIlLb1EEELS6_0EEEvT0_T1_T2_T3_T4_T5_T6_T7_iT8_NS1_7vsmem_tEE19static_temp_storage;
	add.s32 	%r980, %r979, %r978;
	st.shared.u32 	[%r980], %r880;
$L__BB3_362:
	not.pred 	%p338, %p15;
	@%p338 bra 	$L__BB3_364;
	shl.b32 	%r981, %r288, 2;
	mov.u32 	%r982, _ZZN3cub18CUB_300001_SM_10006detail6select23DeviceSelectSweepKernelINS2_10policy_hubIiNS0_8NullTypeEiLb0ELNS0_10SelectImplE0EE10Policy1000EN6thrust24THRUST_300001_SM_1000_NS6detail15normal_iteratorINSA_10device_ptrIiEEEEPS5_SF_PlNS0_13ScanTileStateIiLb1EEE12test_functorS5_iNS2_19streaming_context_tIlLb1EEELS6_0EEEvT0_T1_T2_T3_T4_T5_T6_T7_iT8_NS1_7vsmem_tEE19static_temp_storage;
	add.s32 	%r983, %r982, %r981;
	st.shared.u32 	[%r983], %r881;
$L__BB3_364:
	bar.sync 	0;
	setp.ge.u32 	%p339, %r1518, %r1557;
	@%p339 bra 	$L__BB3_537;
	ld.param.u32 	%r1474, [_ZN3cub18CUB_300001_SM_10006detail6select23DeviceSelectSweepKernelINS2_10policy_hubIiNS0_8NullTypeEiLb0ELNS0_10SelectImplE0EE10Policy1000EN6thrust24THRUST_300001_SM_1000_NS6detail15normal_iteratorINSA_10device_ptrIiEEEEPS5_SF_PlNS0_13ScanTileStateIiLb1EEE12test_functorS5_iNS2_19streaming_context_tIlLb1EEELS6_0EEEvT0_T1_T2_T3_T4_T5_T6_T7_iT8_NS1_7vsmem_tE_param_7];
	ld.param.u8 	%rs6, [%rd103];
	ld.param.u64 	%rd409, [%rd103+24];
	cvta.to.global.u64 	%rd105, %rd409;
	add.s32 	%r984, %r263, %r264;
	add.s32 	%r985, %r984, %r265;
	add.s32 	%r986, %r985, %r266;
	add.s32 	%r987, %r986, %r267;
	add.s32 	%r988, %r987, %r268;
	add.s32 	%r989, %r988, %r269;
	add.s32 	%r990, %r989, %r270;
	add.s32 	%r991, %r990, %r271;
	add.s32 	%r992, %r991, %r272;
	add.s32 	%r993, %r992, %r273;
	add.s32 	%r994, %r993, %r262;
	add.s32 	%r995, %r994, %r1474;
	sub.s32 	%r996, %r995, %r1518;
	add.s32 	%r290, %r996, -5761;
	mul.hi.u32 	%r997, %r290, -1431655765;
	shr.u32 	%r998, %r997, 8;
	add.s32 	%r291, %r998, 1;
	and.b32  	%r999, %r998, 3;
	setp.eq.s32 	%p340, %r999, 3;
	@%p340 bra 	$L__BB3_370;
	cvt.u64.u32 	%rd713, %r1518;
	shl.b32 	%r1000, %r1518, 2;
	mov.u32 	%r1001, _ZZN3cub18CUB_300001_SM_10006detail6select23DeviceSelectSweepKernelINS2_10policy_hubIiNS0_8NullTypeEiLb0ELNS0_10SelectImplE0EE10Policy1000EN6thrust24THRUST_300001_SM_1000_NS6detail15normal_iteratorINSA_10device_ptrIiEEEEPS5_SF_PlNS0_13ScanTileStateIiLb1EEE12test_functorS5_iNS2_19streaming_context_tIlLb1EEELS6_0EEEvT0_T1_T2_T3_T4_T5_T6_T7_iT8_NS1_7vsmem_tEE19static_temp_storage;
	add.s32 	%r1517, %r1001, %r1000;
	and.b32  	%r1002, %r291, 3;
	neg.s32 	%r1516, %r1002;
$L__BB3_367:
	.pragma "nounroll";
	setp.ne.s16 	%p341, %rs6, 0;
	mov.b64 	%rd714, 0;
	@%p341 bra 	$L__BB3_369;
	ld.global.u64 	%rd714, [%rd105];
$L__BB3_369:
	add.s64 	%rd411, %rd714, %rd713;
	shl.b64 	%rd412, %rd411, 2;
	add.s64 	%rd413, %rd4, %rd412;
	ld.shared.u32 	%r1003, [%r1517];
	st.global.u32 	[%rd413], %r1003;
	add.s64 	%rd713, %rd713, 384;
	cvt.u32.u64 	%r1518, %rd713;
	add.s32 	%r1517, %r1517, 1536;
	add.s32 	%r1516, %r1516, 1;
	setp.ne.s32 	%p342, %r1516, 0;
	@%p342 bra 	$L__BB3_367;
$L__BB3_370:
	setp.lt.u32 	%p343, %r290, 1152;
	@%p343 bra 	$L__BB3_537;
	mul.wide.u32 	%rd415, %r1518, 4;
	add.s64 	%rd111, %rd4, %rd415;
	shl.b32 	%r1004, %r1518, 2;
	mov.u32 	%r1005, _ZZN3cub18CUB_300001_SM_10006detail6select23DeviceSelectSweepKernelINS2_10policy_hubIiNS0_8NullTypeEiLb0ELNS0_10SelectImplE0EE10Policy1000EN6thrust24THRUST_300001_SM_1000_NS6detail15normal_iteratorINSA_10device_ptrIiEEEEPS5_SF_PlNS0_13ScanTileStateIiLb1EEE12test_functorS5_iNS2_19streaming_context_tIlLb1EEELS6_0EEEvT0_T1_T2_T3_T4_T5_T6_T7_iT8_NS1_7vsmem_tEE19static_temp_storage;
	add.s32 	%r1006, %r1004, %r1005;
	add.s32 	%r1519, %r1006, 3072;
	mov.b64 	%rd715, 0;
$L__BB3_372:
	setp.ne.s16 	%p344, %rs6, 0;
	mov.b64 	%rd716, 0;
	@%p344 bra 	$L__BB3_374;
	ld.global.u64 	%rd716, [%rd105];
$L__BB3_374:
	setp.ne.s16 	%p345, %rs6, 0;
	shl.b64 	%rd418, %rd716, 2;
	add.s64 	%rd419, %rd715, %rd418;
	add.s64 	%rd420, %rd111, %rd419;
	ld.shared.u32 	%r1007, [%r1519+-3072];
	st.global.u32 	[%rd420], %r1007;
	mov.b64 	%rd717, 0;
	@%p345 bra 	$L__BB3_376;
	ld.global.u64 	%rd717, [%rd105];
$L__BB3_376:
	setp.ne.s16 	%p346, %rs6, 0;
	shl.b64 	%rd422, %rd717, 2;
	add.s64 	%rd423, %rd715, %rd422;
	add.s64 	%rd424, %rd111, %rd423;
	ld.shared.u32 	%r1008, [%r1519+-1536];
	st.global.u32 	[%rd424+1536], %r1008;
	mov.b64 	%rd718, 0;
	@%p346 bra 	$L__BB3_378;
	ld.global.u64 	%rd718, [%rd105];
$L__BB3_378:
	setp.ne.s16 	%p347, %rs6, 0;
	shl.b64 	%rd426, %rd718, 2;
	add.s64 	%rd427, %rd715, %rd426;
	add.s64 	%rd428, %rd111, %rd427;
	ld.shared.u32 	%r1009, [%r1519];
	st.global.u32 	[%rd428+3072], %r1009;
	mov.b64 	%rd719, 0;
	@%p347 bra 	$L__BB3_380;
	ld.global.u64 	%rd719, [%rd105];
$L__BB3_380:
	shl.b64 	%rd429, %rd719, 2;
	add.s64 	%rd430, %rd715, %rd429;
	add.s64 	%rd431, %rd111, %rd430;
	ld.shared.u32 	%r1010, [%r1519+1536];
	st.global.u32 	[%rd431+4608], %r1010;
	add.s32 	%r1518, %r1518, 1536;
	add.s64 	%rd715, %rd715, 6144;
	add.s32 	%r1519, %r1519, 6144;
	setp.lt.s32 	%p348, %r1518, %r1557;
	@%p348 bra 	$L__BB3_372;
	bra.uni 	$L__BB3_537;
$L__BB3_381:
	ld.param.u8 	%rs9, [%rd1];
	setp.eq.s16 	%p33, %rs9, 0;
	ld.param.u64 	%rd210, [%rd1+16];
	selp.b64 	%rd211, %rd210, 0, %p33;
	cvt.s64.s32 	%rd212, %r3;
	add.s64 	%rd213, %rd211, %rd212;
	mov.u32 	%r1553, %tid.x;
	and.b32  	%r460, %r1553, 31;
	and.b32  	%r461, %r1553, 992;
	mul.lo.s32 	%r462, %r461, 15;
	or.b32  	%r306, %r462, %r460;
	setp.ge.s32 	%p34, %r306, %r196;
	cvt.u64.u32 	%rd214, %r306;
	add.s64 	%rd215, %rd213, %rd214;
	shl.b64 	%rd216, %rd215, 2;
	add.s64 	%rd152, %rd3, %rd216;
	@%p34 bra 	$L__BB3_383;
	ld.global.u32 	%r1521, [%rd152];
$L__BB3_383:
	add.s32 	%r464, %r306, 32;
	setp.ge.s32 	%p35, %r464, %r196;
	@%p35 bra 	$L__BB3_385;
	ld.global.u32 	%r1522, [%rd152+128];
$L__BB3_385:
	add.s32 	%r466, %r306, 64;
	setp.ge.s32 	%p36, %r466, %r196;
	@%p36 bra 	$L__BB3_387;
	ld.global.u32 	%r1523, [%rd152+256];
$L__BB3_387:
	add.s32 	%r468, %r306, 96;
	setp.ge.s32 	%p37, %r468, %r196;
	@%p37 bra 	$L__BB3_389;
	ld.global.u32 	%r1524, [%rd152+384];
$L__BB3_389:
	add.s32 	%r470, %r306, 128;
	setp.ge.s32 	%p38, %r470, %r196;
	@%p38 bra 	$L__BB3_391;
	ld.global.u32 	%r1525, [%rd152+512];
$L__BB3_391:
	add.s32 	%r472, %r306, 160;
	setp.ge.s32 	%p39, %r472, %r196;
	@%p39 bra 	$L__BB3_393;
	ld.global.u32 	%r1526, [%rd152+640];
$L__BB3_393:
	add.s32 	%r474, %r306, 192;
	setp.ge.s32 	%p40, %r474, %r196;
	@%p40 bra 	$L__BB3_395;
	ld.global.u32 	%r1527, [%rd152+768];
$L__BB3_395:
	add.s32 	%r476, %r306, 224;
	setp.ge.s32 	%p41, %r476, %r196;
	@%p41 bra 	$L__BB3_397;
	ld.global.u32 	%r1528, [%rd152+896];
$L__BB3_397:
	add.s32 	%r478, %r306, 256;
	setp.ge.s32 	%p42, %r478, %r196;
	@%p42 bra 	$L__BB3_399;
	ld.global.u32 	%r1529, [%rd152+1024];
$L__BB3_399:
	add.s32 	%r480, %r306, 288;
	setp.ge.s32 	%p43, %r480, %r196;
	@%p43 bra 	$L__BB3_401;
	ld.global.u32 	%r1530, [%rd152+1152];
$L__BB3_401:
	add.s32 	%r482, %r306, 320;
	setp.ge.s32 	%p44, %r482, %r196;
	@%p44 bra 	$L__BB3_403;
	ld.global.u32 	%r1531, [%rd152+1280];
$L__BB3_403:
	add.s32 	%r484, %r306, 352;
	setp.ge.s32 	%p45, %r484, %r196;
	@%p45 bra 	$L__BB3_405;
	ld.global.u32 	%r1532, [%rd152+1408];
$L__BB3_405:
	add.s32 	%r486, %r306, 384;
	setp.ge.s32 	%p46, %r486, %r196;
	@%p46 bra 	$L__BB3_407;
	ld.global.u32 	%r1533, [%rd152+1536];
$L__BB3_407:
	add.s32 	%r488, %r306, 416;
	setp.ge.s32 	%p47, %r488, %r196;
	@%p47 bra 	$L__BB3_409;
	ld.global.u32 	%r1534, [%rd152+1664];
$L__BB3_409:
	add.s32 	%r490, %r306, 448;
	setp.ge.s32 	%p48, %r490, %r196;
	@%p48 bra 	$L__BB3_411;
	ld.global.u32 	%r1535, [%rd152+1792];
$L__BB3_411:
	// begin inline asm
	mov.u32 %r491, %laneid;
	// end inline asm
	shr.u32 	%r338, %r1553, 5;
	mad.lo.s32 	%r522, %r338, 480, %r491;
	shl.b32 	%r523, %r522, 2;
	mov.u32 	%r524, _ZZN3cub18CUB_300001_SM_10006detail6select23DeviceSelectSweepKernelINS2_10policy_hubIiNS0_8NullTypeEiLb0ELNS0_10SelectImplE0EE10Policy1000EN6thrust24THRUST_300001_SM_1000_NS6detail15normal_iteratorINSA_10device_ptrIiEEEEPS5_SF_PlNS0_13ScanTileStateIiLb1EEE12test_functorS5_iNS2_19streaming_context_tIlLb1EEELS6_0EEEvT0_T1_T2_T3_T4_T5_T6_T7_iT8_NS1_7vsmem_tEE19static_temp_storage;
	add.s32 	%r525, %r524, %r523;
	st.shared.u32 	[%r525], %r1521;
	st.shared.u32 	[%r525+128], %r1522;
	st.shared.u32 	[%r525+256], %r1523;
	st.shared.u32 	[%r525+384], %r1524;
	st.shared.u32 	[%r525+512], %r1525;
	st.shared.u32 	[%r525+640], %r1526;
	st.shared.u32 	[%r525+768], %r1527;
	st.shared.u32 	[%r525+896], %r1528;
	st.shared.u32 	[%r525+1024], %r1529;
	st.shared.u32 	[%r525+1152], %r1530;
	st.shared.u32 	[%r525+1280], %r1531;
	st.shared.u32 	[%r525+1408], %r1532;
	st.shared.u32 	[%r525+1536], %r1533;
	st.shared.u32 	[%r525+1664], %r1534;
	st.shared.u32 	[%r525+1792], %r1535;
	bar.warp.sync 	-1;
	mad.lo.s32 	%r526, %r491, 56, %r525;
	ld.shared.u32 	%r527, [%r526];
	ld.shared.u32 	%r528, [%r526+4];
	ld.shared.u32 	%r529, [%r526+8];
	ld.shared.u32 	%r530, [%r526+12];
	ld.shared.u32 	%r531, [%r526+16];
	ld.shared.u32 	%r532, [%r526+20];
	ld.shared.u32 	%r533, [%r526+24];
	ld.shared.u32 	%r534, [%r526+28];
	ld.shared.u32 	%r535, [%r526+32];
	ld.shared.u32 	%r536, [%r526+36];
	ld.shared.u32 	%r537, [%r526+40];
	ld.shared.u32 	%r538, [%r526+44];
	ld.shared.u32 	%r539, [%r526+48];
	ld.shared.u32 	%r540, [%r526+52];
	ld.shared.u32 	%r541, [%r526+56];
	mul.lo.s32 	%r542, %r1553, 15;
	setp.ge.s32 	%p49, %r542, %r196;
	setp.eq.s32 	%p50, %r527, %r1;
	or.pred  	%p16, %p49, %p50;
	selp.u32 	%r543, 1, 0, %p16;
	add.s32 	%r544, %r542, 1;
	setp.ge.s32 	%p51, %r544, %r196;
	setp.eq.s32 	%p52, %r528, %r1;
	or.pred  	%p17, %p51, %p52;
	selp.u32 	%r545, 1, 0, %p17;
	add.s32 	%r546, %r542, 2;
	setp.ge.s32 	%p53, %r546, %r196;
	setp.eq.s32 	%p54, %r529, %r1;
	or.pred  	%p18, %p53, %p54;
	selp.u32 	%r547, 1, 0, %p18;
	add.s32 	%r548, %r542, 3;
	setp.ge.s32 	%p55, %r548, %r196;
	setp.eq.s32 	%p56, %r530, %r1;
	or.pred  	%p19, %p55, %p56;
	selp.u32 	%r549, 1, 0, %p19;
	add.s32 	%r550, %r542, 4;
	setp.ge.s32 	%p57, %r550, %r196;
	setp.eq.s32 	%p58, %r531, %r1;
	or.pred  	%p20, %p57, %p58;
	selp.u32 	%r551, 1, 0, %p20;
	add.s32 	%r552, %r542, 5;
	setp.ge.s32 	%p59, %r552, %r196;
	setp.eq.s32 	%p60, %r532, %r1;
	or.pred  	%p21, %p59, %p60;
	selp.u32 	%r553, 1, 0, %p21;
	add.s32 	%r554, %r542, 6;
	setp.ge.s32 	%p61, %r554, %r196;
	setp.eq.s32 	%p62, %r533, %r1;
	or.pred  	%p22, %p61, %p62;
	selp.u32 	%r555, 1, 0, %p22;
	add.s32 	%r556, %r542, 7;
	setp.ge.s32 	%p63, %r556, %r196;
	setp.eq.s32 	%p64, %r534, %r1;
	or.pred  	%p23, %p63, %p64;
	selp.u32 	%r557, 1, 0, %p23;
	add.s32 	%r558, %r542, 8;
	setp.ge.s32 	%p65, %r558, %r196;
	setp.eq.s32 	%p66, %r535, %r1;
	or.pred  	%p24, %p65, %p66;
	selp.u32 	%r559, 1, 0, %p24;
	add.s32 	%r560, %r542, 9;
	setp.ge.s32 	%p67, %r560, %r196;
	setp.eq.s32 	%p68, %r536, %r1;
	or.pred  	%p25, %p67, %p68;
	selp.u32 	%r561, 1, 0, %p25;
	add.s32 	%r562, %r542, 10;
	setp.ge.s32 	%p69, %r562, %r196;
	setp.eq.s32 	%p70, %r537, %r1;
	or.pred  	%p26, %p69, %p70;
	selp.u32 	%r563, 1, 0, %p26;
	add.s32 	%r564, %r542, 11;
	setp.ge.s32 	%p71, %r564, %r196;
	setp.eq.s32 	%p72, %r538, %r1;
	or.pred  	%p27, %p71, %p72;
	selp.u32 	%r565, 1, 0, %p27;
	add.s32 	%r566, %r542, 12;
	setp.ge.s32 	%p73, %r566, %r196;
	setp.eq.s32 	%p74, %r539, %r1;
	or.pred  	%p28, %p73, %p74;
	selp.u32 	%r567, 1, 0, %p28;
	add.s32 	%r568, %r542, 13;
	setp.ge.s32 	%p75, %r568, %r196;
	setp.eq.s32 	%p76, %r540, %r1;
	or.pred  	%p29, %p75, %p76;
	selp.u32 	%r569, 1, 0, %p29;
	add.s32 	%r570, %r542, 14;
	setp.ge.s32 	%p77, %r570, %r196;
	setp.eq.s32 	%p78, %r541, %r1;
	or.pred  	%p30, %p77, %p78;
	selp.u32 	%r571, 1, 0, %p30;
	bar.sync 	0;
	add.s32 	%r354, %r545, %r543;
	add.s32 	%r355, %r354, %r547;
	add.s32 	%r356, %r355, %r549;
	add.s32 	%r357, %r356, %r551;
	add.s32 	%r358, %r357, %r553;
	add.s32 	%r359, %r358, %r555;
	add.s32 	%r360, %r359, %r557;
	add.s32 	%r361, %r360, %r559;
	add.s32 	%r362, %r361, %r561;
	add.s32 	%r363, %r362, %r563;
	add.s32 	%r364, %r363, %r565;
	add.s32 	%r365, %r364, %r567;
	add.s32 	%r366, %r365, %r569;
	add.s32 	%r496, %r366, %r571;
	mov.b32 	%r494, 1;
	mov.b32 	%r519, 0;
	mov.b32 	%r521, -1;
	// begin inline asm
	{  .reg .s32 r0;  .reg .pred p;  shfl.sync.up.b32 r0|p, %r496, %r494, %r519, %r521;  @p add.s32 r0, r0, %r496;  mov.s32 %r492, r0;}
	// end inline asm
	mov.b32 	%r500, 2;
	// begin inline asm
	{  .reg .s32 r0;  .reg .pred p;  shfl.sync.up.b32 r0|p, %r492, %r500, %r519, %r521;  @p add.s32 r0, r0, %r492;  mov.s32 %r498, r0;}
	// end inline asm
	mov.b32 	%r506, 4;
	// begin inline asm
	{  .reg .s32 r0;  .reg .pred p;  shfl.sync.up.b32 r0|p, %r498, %r506, %r519, %r521;  @p add.s32 r0, r0, %r498;  mov.s32 %r504, r0;}
	// end inline asm
	mov.b32 	%r512, 8;
	// begin inline asm
	{  .reg .s32 r0;  .reg .pred p;  shfl.sync.up.b32 r0|p, %r504, %r512, %r519, %r521;  @p add.s32 r0, r0, %r504;  mov.s32 %r510, r0;}
	// end inline asm
	mov.b32 	%r518, 16;
	// begin inline asm
	{  .reg .s32 r0;  .reg .pred p;  shfl.sync.up.b32 r0|p, %r510, %r518, %r519, %r521;  @p add.s32 r0, r0, %r510;  mov.s32 %r516, r0;}
	// end inline asm
	setp.ne.s32 	%p79, %r491, 31;
	@%p79 bra 	$L__BB3_413;
	shl.b32 	%r572, %r338, 2;
	mov.u32 	%r573, _ZZN3cub18CUB_300001_SM_10006detail6select23DeviceSelectSweepKernelINS2_10policy_hubIiNS0_8NullTypeEiLb0ELNS0_10SelectImplE0EE10Policy1000EN6thrust24THRUST_300001_SM_1000_NS6detail15normal_iteratorINSA_10device_ptrIiEEEEPS5_SF_PlNS0_13ScanTileStateIiLb1EEE12test_functorS5_iNS2_19streaming_context_tIlLb1EEELS6_0EEEvT0_T1_T2_T3_T4_T5_T6_T7_iT8_NS1_7vsmem_tEE19static_temp_storage;
	add.s32 	%r574, %r573, %r572;
	st.shared.u32 	[%r574], %r516;
$L__BB3_413:
	sub.s32 	%r575, %r516, %r496;
	bar.sync 	0;
	ld.shared.v4.u32 	{%r576, %r577, %r578, %r579}, [_ZZN3cub18CUB_300001_SM_10006detail6select23DeviceSelectSweepKernelINS2_10policy_hubIiNS0_8NullTypeEiLb0ELNS0_10SelectImplE0EE10Policy1000EN6thrust24THRUST_300001_SM_1000_NS6detail15normal_iteratorINSA_10device_ptrIiEEEEPS5_SF_PlNS0_13ScanTileStateIiLb1EEE12test_functorS5_iNS2_19streaming_context_tIlLb1EEELS6_0EEEvT0_T1_T2_T3_T4_T5_T6_T7_iT8_NS1_7vsmem_tEE19static_temp_storage];
	add.s32 	%r580, %r577, %r576;
	setp.eq.s32 	%p80, %r338, 2;
	selp.b32 	%r581, %r580, %r576, %p80;
	add.s32 	%r582, %r580, %r578;
	setp.eq.s32 	%p81, %r338, 3;
	selp.b32 	%r583, %r582, %r581, %p81;
	add.s32 	%r584, %r582, %r579;
	setp.eq.s32 	%p82, %r338, 4;
	selp.b32 	%r585, %r584, %r583, %p82;
	ld.shared.v4.u32 	{%r586, %r587, %r588, %r589}, [_ZZN3cub18CUB_300001_SM_10006detail6select23DeviceSelectSweepKernelINS2_10policy_hubIiNS0_8NullTypeEiLb0ELNS0_10SelectImplE0EE10Policy1000EN6thrust24THRUST_300001_SM_1000_NS6detail15normal_iteratorINSA_10device_ptrIiEEEEPS5_SF_PlNS0_13ScanTileStateIiLb1EEE12test_functorS5_iNS2_19streaming_context_tIlLb1EEELS6_0EEEvT0_T1_T2_T3_T4_T5_T6_T7_iT8_NS1_7vsmem_tEE19static_temp_storage+16];
	add.s32 	%r590, %r584, %r586;
	setp.eq.s32 	%p83, %r338, 5;
	selp.b32 	%r591, %r590, %r585, %p83;
	add.s32 	%r592, %r590, %r587;
	setp.eq.s32 	%p84, %r338, 6;
	selp.b32 	%r593, %r592, %r591, %p84;
	add.s32 	%r594, %r592, %r588;
	setp.eq.s32 	%p85, %r338, 7;
	selp.b32 	%r595, %r594, %r593, %p85;
	add.s32 	%r596, %r594, %r589;
	setp.eq.s32 	%p86, %r338, 8;
	selp.b32 	%r597, %r596, %r595, %p86;
	ld.shared.v4.u32 	{%r598, %r599, %r600, %r601}, [_ZZN3cub18CUB_300001_SM_10006detail6select23DeviceSelectSweepKernelINS2_10policy_hubIiNS0_8NullTypeEiLb0ELNS0_10SelectImplE0EE10Policy1000EN6thrust24THRUST_300001_SM_1000_NS6detail15normal_iteratorINSA_10device_ptrIiEEEEPS5_SF_PlNS0_13ScanTileStateIiLb1EEE12test_functorS5_iNS2_19streaming_context_tIlLb1EEELS6_0EEEvT0_T1_T2_T3_T4_T5_T6_T7_iT8_NS1_7vsmem_tEE19static_temp_storage+32];
	add.s32 	%r602, %r596, %r598;
	setp.eq.s32 	%p87, %r338, 9;
	selp.b32 	%r603, %r602, %r597, %p87;
	add.s32 	%r604, %r602, %r599;
	setp.eq.s32 	%p88, %r338, 10;
	selp.b32 	%r605, %r604, %r603, %p88;
	add.s32 	%r606, %r604, %r600;
	setp.eq.s32 	%p89, %r338, 11;
	selp.b32 	%r607, %r606, %r605, %p89;
	add.s32 	%r369, %r606, %r601;
	setp.gt.u32 	%p90, %r1553, 31;
	setp.lt.u32 	%p91, %r1553, 32;
	setp.eq.s32 	%p92, %r491, 0;
	selp.b32 	%r608, 0, %r575, %p92;
	add.s32 	%r1549, %r607, %r608;
	selp.b32 	%r371, %r575, %r1549, %p91;
	@%p90 bra 	$L__BB3_429;
	setp.ne.s32 	%p93, %r1553, 0;
	mul.wide.s32 	%rd217, %r1480, 8;
	add.s64 	%rd153, %rd2, %rd217;
	@%p93 bra 	$L__BB3_416;
	st.shared.u32 	[_ZZN3cub18CUB_300001_SM_10006detail6select23DeviceSelectSweepKernelINS2_10policy_hubIiNS0_8NullTypeEiLb0ELNS0_10SelectImplE0EE10Policy1000EN6thrust24THRUST_300001_SM_1000_NS6detail15normal_iteratorINSA_10device_ptrIiEEEEPS5_SF_PlNS0_13ScanTileStateIiLb1EEE12test_functorS5_iNS2_19streaming_context_tIlLb1EEELS6_0EEEvT0_T1_T2_T3_T4_T5_T6_T7_iT8_NS1_7vsmem_tEE19static_temp_storage+76], %r369;
	add.s64 	%rd218, %rd153, 256;
	mov.b32 	%r609, 100;
	// begin inline asm
	st.relaxed.gpu.v2.u32 [%rd218], {%r609, %r369};
	// end inline asm
$L__BB3_416:
	not.b32 	%r615, %r1553;
	add.s32 	%r1544, %r1480, %r615;
	mov.b32 	%r611, 585;
	// begin inline asm
	nanosleep.u32 %r611;
	// end inline asm
	mul.wide.s32 	%rd220, %r1544, 8;
	add.s64 	%rd221, %rd2, %rd220;
	add.s64 	%rd219, %rd221, 256;
	// begin inline asm
	ld.relaxed.gpu.v2.u32 {%r1546, %r1538}, [%rd219];
	// end inline asm
	mov.b32 	%r1539, 754;
$L__BB3_417:
	setp.eq.s32 	%p94, %r1546, 99;
	mov.b32 	%r616, -1;
	vote.sync.any.pred 	%p95, %p94, %r616;
	not.pred 	%p96, %p95;
	@%p96 bra 	$L__BB3_419;
	shr.u32 	%r381, %r1539, 1;
	mul.lo.s32 	%r795, %r1480, 16807;
	and.b32  	%r1480, %r795, 2147483647;
	sub.s32 	%r796, %r1539, %r381;
	add.s32 	%r797, %r796, 1;
	rem.u32 	%r798, %r1480, %r797;
	add.s32 	%r792, %r798, %r381;
	// begin inline asm
	nanosleep.u32 %r792;
	// end inline asm
	// begin inline asm
	ld.relaxed.gpu.v2.u32 {%r1546, %r1538}, [%rd219];
	// end inline asm
	mov.u32 	%r1539, %r381;
	bra.uni 	$L__BB3_417;
$L__BB3_419:
	setp.eq.s32 	%p97, %r1546, 101;
	mov.b32 	%r643, -1;
	vote.sync.ballot.b32 	%r645, %p97, %r643;
	// begin inline asm
	mov.u32 %r618, %lanemask_ge;
	// end inline asm
	and.b32  	%r646, %r645, %r618;
	or.b32  	%r647, %r646, -2147483648;
	add.s32 	%r648, %r647, -1;
	not.b32 	%r649, %r647;
	and.b32  	%r650, %r649, %r648;
	popc.b32 	%r622, %r650;
	mov.b32 	%r621, 1;
	// begin inline asm
	shfl.sync.down.b32 %r619, %r1538, %r621, %r622, %r643;
	// end inline asm
	setp.lt.s32 	%p99, %r491, %r622;
	selp.b32 	%r651, %r619, 0, %p99;
	add.s32 	%r625, %r651, %r1538;
	mov.b32 	%r626, 2;
	// begin inline asm
	shfl.sync.down.b32 %r624, %r625, %r626, %r622, %r643;
	// end inline asm
	add.s32 	%r386, %r491, 2;
	setp.gt.s32 	%p100, %r386, %r622;
	selp.b32 	%r652, 0, %r624, %p100;
	add.s32 	%r630, %r625, %r652;
	mov.b32 	%r631, 4;
	// begin inline asm
	shfl.sync.down.b32 %r629, %r630, %r631, %r622, %r643;
	// end inline asm
	add.s32 	%r387, %r491, 4;
	setp.gt.s32 	%p101, %r387, %r622;
	selp.b32 	%r653, 0, %r629, %p101;
	add.s32 	%r635, %r630, %r653;
	mov.b32 	%r636, 8;
	// begin inline asm
	shfl.sync.down.b32 %r634, %r635, %r636, %r622, %r643;
	// end inline asm
	add.s32 	%r388, %r491, 8;
	setp.gt.s32 	%p102, %r388, %r622;
	selp.b32 	%r654, 0, %r634, %p102;
	add.s32 	%r640, %r635, %r654;
	mov.b32 	%r641, 16;
	// begin inline asm
	shfl.sync.down.b32 %r639, %r640, %r641, %r622, %r643;
	// end inline asm
	add.s32 	%r389, %r491, 16;
	setp.gt.s32 	%p103, %r389, %r622;
	selp.b32 	%r655, 0, %r639, %p103;
	add.s32 	%r1542, %r640, %r655;
	add.s64 	%rd155, %rd2, 256;
	mov.b32 	%r1540, 754;
$L__BB3_420:
	setp.ne.s32 	%p104, %r1546, 101;
	mov.b32 	%r656, -1;
	vote.sync.all.pred 	%p105, %p104, %r656;
	not.pred 	%p106, %p105;
	@%p106 bra 	$L__BB3_425;
	shr.u32 	%r1540, %r1540, 1;
	mul.wide.s32 	%rd322, %r1544, 8;
	add.s64 	%rd323, %rd155, %rd322;
	add.s64 	%rd321, %rd323, -256;
	// begin inline asm
	ld.relaxed.gpu.v2.u32 {%r1546, %r1547}, [%rd321];
	// end inline asm
	mov.u32 	%r1548, %r1540;
$L__BB3_422:
	setp.eq.s32 	%p195, %r1546, 99;
	mov.b32 	%r746, -1;
	vote.sync.any.pred 	%p196, %p195, %r746;
	not.pred 	%p197, %p196;
	@%p197 bra 	$L__BB3_424;
	shr.u32 	%r405, %r1548, 1;
	mul.lo.s32 	%r788, %r1480, 16807;
	and.b32  	%r1480, %r788, 2147483647;
	sub.s32 	%r789, %r1548, %r405;
	add.s32 	%r790, %r789, 1;
	rem.u32 	%r791, %r1480, %r790;
	add.s32 	%r785, %r791, %r405;
	// begin inline asm
	nanosleep.u32 %r785;
	// end inline asm
	// begin inline asm
	ld.relaxed.gpu.v2.u32 {%r1546, %r1547}, [%rd321];
	// end inline asm
	mov.u32 	%r1548, %r405;
	bra.uni 	$L__BB3_422;
$L__BB3_424:
	setp.eq.s32 	%p198, %r1546, 101;
	mov.b32 	%r772, -1;
	vote.sync.ballot.b32 	%r773, %p198, %r772;
	and.b32  	%r774, %r773, %r618;
	or.b32  	%r775, %r774, -2147483648;
	add.s32 	%r776, %r775, -1;
	not.b32 	%r777, %r775;
	and.b32  	%r778, %r777, %r776;
	popc.b32 	%r751, %r778;
	mov.b32 	%r750, 1;
	// begin inline asm
	shfl.sync.down.b32 %r748, %r1547, %r750, %r751, %r772;
	// end inline asm
	setp.lt.s32 	%p200, %r491, %r751;
	selp.b32 	%r779, %r748, 0, %p200;
	add.s32 	%r754, %r779, %r1547;
	mov.b32 	%r755, 2;
	// begin inline asm
	shfl.sync.down.b32 %r753, %r754, %r755, %r751, %r772;
	// end inline asm
	setp.gt.s32 	%p201, %r386, %r751;
	selp.b32 	%r780, 0, %r753, %p201;
	add.s32 	%r759, %r754, %r780;
	mov.b32 	%r760, 4;
	// begin inline asm
	shfl.sync.down.b32 %r758, %r759, %r760, %r751, %r772;
	// end inline asm
	setp.gt.s32 	%p202, %r387, %r751;
	selp.b32 	%r781, 0, %r758, %p202;
	add.s32 	%r764, %r759, %r781;
	mov.b32 	%r765, 8;
	// begin inline asm
	shfl.sync.down.b32 %r763, %r764, %r765, %r751, %r772;
	// end inline asm
	setp.gt.s32 	%p203, %r388, %r751;
	selp.b32 	%r782, 0, %r763, %p203;
	add.s32 	%r769, %r764, %r782;
	mov.b32 	%r770, 16;
	// begin inline asm
	shfl.sync.down.b32 %r768, %r769, %r770, %r751, %r772;
	// end inline asm
	setp.gt.s32 	%p204, %r389, %r751;
	selp.b32 	%r783, 0, %r768, %p204;
	add.s32 	%r784, %r783, %r1542;
	add.s32 	%r1542, %r784, %r769;
	add.s32 	%r1544, %r1544, -32;
	bra.uni 	$L__BB3_420;
$L__BB3_425:
	setp.ne.s32 	%p107, %r1553, 0;
	@%p107 bra 	$L__BB3_427;
	add.s32 	%r659, %r1542, %r369;
	add.s64 	%rd222, %rd153, 256;
	mov.b32 	%r658, 101;
	// begin inline asm
	st.relaxed.gpu.v2.u32 [%rd222], {%r658, %r659};
	// end inline asm
	st.shared.u32 	[_ZZN3cub18CUB_300001_SM_10006detail6select23DeviceSelectSweepKernelINS2_10policy_hubIiNS0_8NullTypeEiLb0ELNS0_10SelectImplE0EE10Policy1000EN6thrust24THRUST_300001_SM_1000_NS6detail15normal_iteratorINSA_10device_ptrIiEEEEPS5_SF_PlNS0_13ScanTileStateIiLb1EEE12test_functorS5_iNS2_19streaming_context_tIlLb1EEELS6_0EEEvT0_T1_T2_T3_T4_T5_T6_T7_iT8_NS1_7vsmem_tEE19static_temp_storage+68], %r1542;
	st.shared.u32 	[_ZZN3cub18CUB_300001_SM_10006detail6select23DeviceSelectSweepKernelINS2_10policy_hubIiNS0_8NullTypeEiLb0ELNS0_10SelectImplE0EE10Policy1000EN6thrust24THRUST_300001_SM_1000_NS6detail15normal_iteratorINSA_10device_ptrIiEEEEPS5_SF_PlNS0_13ScanTileStateIiLb1EEE12test_functorS5_iNS2_19streaming_context_tIlLb1EEELS6_0EEEvT0_T1_T2_T3_T4_T5_T6_T7_iT8_NS1_7vsmem_tEE19static_temp_storage+72], %r659;
$L__BB3_427:
	setp.ne.s32 	%p108, %r491, 0;
	mov.u32 	%r1549, %r371;
	@%p108 bra 	$L__BB3_429;
	st.shared.u32 	[_ZZN3cub18CUB_300001_SM_10006detail6select23DeviceSelectSweepKernelINS2_10policy_hubIiNS0_8NullTypeEiLb0ELNS0_10SelectImplE0EE10Policy1000EN6thrust24THRUST_300001_SM_1000_NS6detail15normal_iteratorINSA_10device_ptrIiEEEEPS5_SF_PlNS0_13ScanTileStateIiLb1EEE12test_functorS5_iNS2_19streaming_context_tIlLb1EEELS6_0EEEvT0_T1_T2_T3_T4_T5_T6_T7_iT8_NS1_7vsmem_tEE19static_temp_storage+60], %r1542;
	mov.u32 	%r1549, %r1542;
$L__BB3_429:
	mov.u64 	%rd157, %rd207;
	bar.sync 	0;
	setp.eq.s32 	%p109, %r1553, 0;
	ld.shared.u32 	%r660, [_ZZN3cub18CUB_300001_SM_10006detail6select23DeviceSelectSweepKernelINS2_10policy_hubIiNS0_8NullTypeEiLb0ELNS0_10SelectImplE0EE10Policy1000EN6thrust24THRUST_300001_SM_1000_NS6detail15normal_iteratorINSA_10device_ptrIiEEEEPS5_SF_PlNS0_13ScanTileStateIiLb1EEE12test_functorS5_iNS2_19streaming_context_tIlLb1EEELS6_0EEEvT0_T1_T2_T3_T4_T5_T6_T7_iT8_NS1_7vsmem_tEE19static_temp_storage+60];
	.pragma "used_bytes_mask 65520";
	ld.shared.v4.u32 	{%r661, %r412, %r662, %r413}, [_ZZN3cub18CUB_300001_SM_10006detail6select23DeviceSelectSweepKernelINS2_10policy_hubIiNS0_8NullTypeEiLb0ELNS0_10SelectImplE0EE10Policy1000EN6thrust24THRUST_300001_SM_1000_NS6detail15normal_iteratorINSA_10device_ptrIiEEEEPS5_SF_PlNS0_13ScanTileStateIiLb1EEE12test_functorS5_iNS2_19streaming_context_tIlLb1EEELS6_0EEEvT0_T1_T2_T3_T4_T5_T6_T7_iT8_NS1_7vsmem_tEE19static_temp_storage+64];
	selp.b32 	%r663, 0, %r660, %p109;
	add.s32 	%r414, %r663, %r1549;
	selp.u32 	%r664, 1, 0, %p16;
	add.s32 	%r415, %r414, %r664;
	add.s32 	%r416, %r354, %r414;
	add.s32 	%r417, %r355, %r414;
	add.s32 	%r418, %r356, %r414;
	add.s32 	%r419, %r357, %r414;
	add.s32 	%r420, %r358, %r414;
	add.s32 	%r421, %r359, %r414;
	add.s32 	%r422, %r360, %r414;
	add.s32 	%r423, %r361, %r414;
	add.s32 	%r424, %r362, %r414;
	add.s32 	%r425, %r363, %r414;
	add.s32 	%r426, %r364, %r414;
	add.s32 	%r427, %r365, %r414;
	add.s32 	%r428, %r366, %r414;
	sub.s32 	%r665, 5760, %r196;
	sub.s32 	%r1557, %r662, %r665;
	sub.s32 	%r430, %r413, %r665;
	setp.gt.s32 	%p110, %r430, 384;
	@%p110 bra 	$L__BB3_490;
	ld.param.u8 	%rs7, [%rd157];
	ld.param.u64 	%rd223, [%rd157+24];
	cvta.to.global.u64 	%rd158, %rd223;
	setp.lt.s32 	%p111, %r414, %r1557;
	and.pred  	%p112, %p16, %p111;
	@%p112 bra 	$L__BB3_431;
	bra.uni 	$L__BB3_434;
$L__BB3_431:
	setp.ne.s16 	%p113, %rs7, 0;
	mov.b64 	%rd740, 0;
	@%p113 bra 	$L__BB3_433;
	ld.global.u64 	%rd740, [%rd158];
$L__BB3_433:
	cvt.s64.s32 	%rd225, %r414;
	add.s64 	%rd226, %rd740, %rd225;
	shl.b64 	%rd227, %rd226, 2;
	add.s64 	%rd228, %rd4, %rd227;
	st.global.u32 	[%rd228], %r527;
$L__BB3_434:
	setp.ge.s32 	%p114, %r415, %r1557;
	not.pred 	%p115, %p17;
	or.pred  	%p116, %p115, %p114;
	@%p116 bra 	$L__BB3_438;
	setp.ne.s16 	%p117, %rs7, 0;
	mov.b64 	%rd741, 0;
	@%p117 bra 	$L__BB3_437;
	ld.global.u64 	%rd741, [%rd158];
$L__BB3_437:
	cvt.s64.s32 	%rd230, %r415;
	add.s64 	%rd231, %rd741, %rd230;
	shl.b64 	%rd232, %rd231, 2;
	add.s64 	%rd233, %rd4, %rd232;
	st.global.u32 	[%rd233], %r528;
$L__BB3_438:
	setp.ge.s32 	%p118, %r416, %r1557;
	not.pred 	%p119, %p18;
	or.pred  	%p120, %p119, %p118;
	@%p120 bra 	$L__BB3_442;
	setp.ne.s16 	%p121, %rs7, 0;
	mov.b64 	%rd742, 0;
	@%p121 bra 	$L__BB3_441;
	ld.global.u64 	%rd742, [%rd158];
$L__BB3_441:
	cvt.s64.s32 	%rd235, %r416;
	add.s64 	%rd236, %rd742, %rd235;
	shl.b64 	%rd237, %rd236, 2;
	add.s64 	%rd238, %rd4, %rd237;
	st.global.u32 	[%rd238], %r529;
$L__BB3_442:
	setp.ge.s32 	%p122, %r417, %r1557;
	not.pred 	%p123, %p19;
	or.pred  	%p124, %p123, %p122;
	@%p124 bra 	$L__BB3_446;
	setp.ne.s16 	%p125, %rs7, 0;
	mov.b64 	%rd743, 0;
	@%p125 bra 	$L__BB3_445;
	ld.global.u64 	%rd743, [%rd158];
$L__BB3_445:
	cvt.s64.s32 	%rd240, %r417;
	add.s64 	%rd241, %rd743, %rd240;
	shl.b64 	%rd242, %rd241, 2;
	add.s64 	%rd243, %rd4, %rd242;
	st.global.u32 	[%rd243], %r530;
$L__BB3_446:
	setp.ge.s32 	%p126, %r418, %r1557;
	not.pred 	%p127, %p20;
	or.pred  	%p128, %p127, %p126;
	@%p128 bra 	$L__BB3_450;
	setp.ne.s16 	%p129, %rs7, 0;
	mov.b64 	%rd744, 0;
	@%p129 bra 	$L__BB3_449;
	ld.global.u64 	%rd744, [%rd158];
$L__BB3_449:
	cvt.s64.s32 	%rd245, %r418;
	add.s64 	%rd246, %rd744, %rd245;
	shl.b64 	%rd247, %rd246, 2;
	add.s64 	%rd248, %rd4, %rd247;
	st.global.u32 	[%rd248], %r531;
$L__BB3_450:
	setp.ge.s32 	%p130, %r419, %r1557;
	not.pred 	%p131, %p21;
	or.pred  	%p132, %p131, %p130;
	@%p132 bra 	$L__BB3_454;
	setp.ne.s16 	%p133, %rs7, 0;
	mov.b64 	%rd745, 0;
	@%p133 bra 	$L__BB3_453;
	ld.global.u64 	%rd745, [%rd158];
$L__BB3_453:
	cvt.s64.s32 	%rd250, %r419;
	add.s64 	%rd251, %rd745, %rd250;
	shl.b64 	%rd252, %rd251, 2;
	add.s64 	%rd253, %rd4, %rd252;
	st.global.u32 	[%rd253], %r532;
$L__BB3_454:
	setp.ge.s32 	%p134, %r420, %r1557;
	not.pred 	%p135, %p22;
	or.pred  	%p136, %p135, %p134;
	@%p136 bra 	$L__BB3_458;
	setp.ne.s16 	%p137, %rs7, 0;
	mov.b64 	%rd746, 0;
	@%p137 bra 	$L__BB3_457;
	ld.global.u64 	%rd746, [%rd158];
$L__BB3_457:
	cvt.s64.s32 	%rd255, %r420;
	add.s64 	%rd256, %rd746, %rd255;
	shl.b64 	%rd257, %rd256, 2;
	add.s64 	%rd258, %rd4, %rd257;
	st.global.u32 	[%rd258], %r533;
$L__BB3_458:
	setp.ge.s32 	%p138, %r421, %r1557;
	not.pred 	%p139, %p23;
	or.pred  	%p140, %p139, %p138;
	@%p140 bra 	$L__BB3_462;
	setp.ne.s16 	%p141, %rs7, 0;
	mov.b64 	%rd747, 0;
	@%p141 bra 	$L__BB3_461;
	ld.global.u64 	%rd747, [%rd158];
$L__BB3_461:
	cvt.s64.s32 	%rd260, %r421;
	add.s64 	%rd261, %rd747, %rd260;
	shl.b64 	%rd262, %rd261, 2;
	add.s64 	%rd263, %rd4, %rd262;
	st.global.u32 	[%rd263], %r534;
$L__BB3_462:
	setp.ge.s32 	%p142, %r422, %r1557;
	not.pred 	%p143, %p24;
	or.pred  	%p144, %p143, %p142;
	@%p144 bra 	$L__BB3_466;
	setp.ne.s16 	%p145, %rs7, 0;
	mov.b64 	%rd748, 0;
	@%p145 bra 	$L__BB3_465;
	ld.global.u64 	%rd748, [%rd158];
$L__BB3_465:
	cvt.s64.s32 	%rd265, %r422;
	add.s64 	%rd266, %rd748, %rd265;
	shl.b64 	%rd267, %rd266, 2;
	add.s64 	%rd268, %rd4, %rd267;
	st.global.u32 	[%rd268], %r535;
$L__BB3_466:
	setp.ge.s32 	%p146, %r423, %r1557;
	not.pred 	%p147, %p25;
	or.pred  	%p148, %p147, %p146;
	@%p148 bra 	$L__BB3_470;
	setp.ne.s16 	%p149, %rs7, 0;
	mov.b64 	%rd749, 0;
	@%p149 bra 	$L__BB3_469;
	ld.global.u64 	%rd749, [%rd158];
$L__BB3_469:
	cvt.s64.s32 	%rd270, %r423;
	add.s64 	%rd271, %rd749, %rd270;
	shl.b64 	%rd272, %rd271, 2;
	add.s64 	%rd273, %rd4, %rd272;
	st.global.u32 	[%rd273], %r536;
$L__BB3_470:
	setp.ge.s32 	%p150, %r424, %r1557;
	not.pred 	%p151, %p26;
	or.pred  	%p152, %p151, %p150;
	@%p152 bra 	$L__BB3_474;
	setp.ne.s16 	%p153, %rs7, 0;
	mov.b64 	%rd750, 0;
	@%p153 bra 	$L__BB3_473;
	ld.global.u64 	%rd750, [%rd158];
$L__BB3_473:
	cvt.s64.s32 	%rd275, %r424;
	add.s64 	%rd276, %rd750, %rd275;
	shl.b64 	%rd277, %rd276, 2;
	add.s64 	%rd278, %rd4, %rd277;
	st.global.u32 	[%rd278], %r537;
$L__BB3_474:
	setp.ge.s32 	%p154, %r425, %r1557;
	not.pred 	%p155, %p27;
	or.pred  	%p156, %p155, %p154;
	@%p156 bra 	$L__BB3_478;
	setp.ne.s16 	%p157, %rs7, 0;
	mov.b64 	%rd751, 0;
	@%p157 bra 	$L__BB3_477;
	ld.global.u64 	%rd751, [%rd158];
$L__BB3_477:
	cvt.s64.s32 	%rd280, %r425;
	add.s64 	%rd281, %rd751, %rd280;
	shl.b64 	%rd282, %rd281, 2;
	add.s64 	%rd283, %rd4, %rd282;
	st.global.u32 	[%rd283], %r538;
$L__BB3_478:
	setp.ge.s32 	%p158, %r426, %r1557;
	not.pred 	%p159, %p28;
	or.pred  	%p160, %p159, %p158;
	@%p160 bra 	$L__BB3_482;
	setp.ne.s16 	%p161, %rs7, 0;
	mov.b64 	%rd752, 0;
	@%p161 bra 	$L__BB3_481;
	ld.global.u64 	%rd752, [%rd158];
$L__BB3_481:
	cvt.s64.s32 	%rd285, %r426;
	add.s64 	%rd286, %rd752, %rd285;
	shl.b64 	%rd287, %rd286, 2;
	add.s64 	%rd288, %rd4, %rd287;
	st.global.u32 	[%rd288], %r539;
$L__BB3_482:
	setp.ge.s32 	%p162, %r427, %r1557;
	not.pred 	%p163, %p29;
	or.pred  	%p164, %p163, %p162;
	@%p164 bra 	$L__BB3_486;
	setp.ne.s16 	%p165, %rs7, 0;
	mov.b64 	%rd753, 0;
	@%p165 bra 	$L__BB3_485;
	ld.global.u64 	%rd753, [%rd158];
$L__BB3_485:
	cvt.s64.s32 	%rd290, %r427;
	add.s64 	%rd291, %rd753, %rd290;
	shl.b64 	%rd292, %rd291, 2;
	add.s64 	%rd293, %rd4, %rd292;
	st.global.u32 	[%rd293], %r540;
$L__BB3_486:
	setp.ge.s32 	%p166, %r428, %r1557;
	not.pred 	%p167, %p30;
	or.pred  	%p168, %p167, %p166;
	@%p168 bra 	$L__BB3_537;
	setp.ne.s16 	%p169, %rs7, 0;
	mov.b64 	%rd754, 0;
	@%p169 bra 	$L__BB3_489;
	ld.global.u64 	%rd754, [%rd158];
$L__BB3_489:
	cvt.s64.s32 	%rd295, %r428;
	add.s64 	%rd296, %rd754, %rd295;
	shl.b64 	%rd297, %rd296, 2;
	add.s64 	%rd298, %rd4, %rd297;
	st.global.u32 	[%rd298], %r541;
	bra.uni 	$L__BB3_537;
$L__BB3_490:
	bar.sync 	0;
	not.pred 	%p170, %p16;
	@%p170 bra 	$L__BB3_492;
	sub.s32 	%r666, %r414, %r412;
	shl.b32 	%r667, %r666, 2;
	mov.u32 	%r668, _ZZN3cub18CUB_300001_SM_10006detail6select23DeviceSelectSweepKernelINS2_10policy_hubIiNS0_8NullTypeEiLb0ELNS0_10SelectImplE0EE10Policy1000EN6thrust24THRUST_300001_SM_1000_NS6detail15normal_iteratorINSA_10device_ptrIiEEEEPS5_SF_PlNS0_13ScanTileStateIiLb1EEE12test_functorS5_iNS2_19streaming_context_tIlLb1EEELS6_0EEEvT0_T1_T2_T3_T4_T5_T6_T7_iT8_NS1_7vsmem_tEE19static_temp_storage;
	add.s32 	%r669, %r668, %r667;
	st.shared.u32 	[%r669], %r527;
$L__BB3_492:
	not.pred 	%p171, %p17;
	@%p171 bra 	$L__BB3_494;
	sub.s32 	%r670, %r415, %r412;
	shl.b32 	%r671, %r670, 2;
	mov.u32 	%r672, _ZZN3cub18CUB_300001_SM_10006detail6select23DeviceSelectSweepKernelINS2_10policy_hubIiNS0_8NullTypeEiLb0ELNS0_10SelectImplE0EE10Policy1000EN6thrust24THRUST_300001_SM_1000_NS6detail15normal_iteratorINSA_10device_ptrIiEEEEPS5_SF_PlNS0_13ScanTileStateIiLb1EEE12test_functorS5_iNS2_19streaming_context_tIlLb1EEELS6_0EEEvT0_T1_T2_T3_T4_T5_T6_T7_iT8_NS1_7vsmem_tEE19static_temp_storage;
	add.s32 	%r673, %r672, %r671;
	st.shared.u32 	[%r673], %r528;
$L__BB3_494:
	not.pred 	%p172, %p18;
	@%p172 bra 	$L__BB3_496;
	sub.s32 	%r674, %r416, %r412;
	shl.b32 	%r675, %r674, 2;
	mov.u32 	%r676, _ZZN3cub18CUB_300001_SM_10006detail6select23DeviceSelectSweepKernelINS2_10policy_hubIiNS0_8NullTypeEiLb0ELNS0_10SelectImplE0EE10Policy1000EN6thrust24THRUST_300001_SM_1000_NS6detail15normal_iteratorINSA_10device_ptrIiEEEEPS5_SF_PlNS0_13ScanTileStateIiLb1EEE12test_functorS5_iNS2_19streaming_context_tIlLb1EEELS6_0EEEvT0_T1_T2_T3_T4_T5_T6_T7_iT8_NS1_7vsmem_tEE19static_temp_storage;
	add.s32 	%r677, %r676, %r675;
	st.shared.u32 	[%r677], %r529;
$L__BB3_496:
	not.pred 	%p173, %p19;
	@%p173 bra 	$L__BB3_498;
	sub.s32 	%r678, %r417, %r412;
	shl.b32 	%r679, %r678, 2;
	mov.u32 	%r680, _ZZN3cub18CUB_300001_SM_10006detail6select23DeviceSelectSweepKernelINS2_10policy_hubIiNS0_8NullTypeEiLb0ELNS0_10SelectImplE0EE10Policy1000EN6thrust24THRUST_300001_SM_1000_NS6detail15normal_iteratorINSA_10device_ptrIiEEEEPS5_SF_PlNS0_13ScanTileStateIiLb1EEE12test_functorS5_iNS2_19streaming_context_tIlLb1EEELS6_0EEEvT0_T1_T2_T3_T4_T5_T6_T7_iT8_NS1_7vsmem_tEE19static_temp_storage;
	add.s32 	%r681, %r680, %r679;
	st.shared.u32 	[%r681], %r530;
$L__BB3_498:
	not.pred 	%p174, %p20;
	@%p174 bra 	$L__BB3_500;
	sub.s32 	%r682, %r418, %r412;
	shl.b32 	%r683, %r682, 2;
	mov.u32 	%r684, _ZZN3cub18CUB_300001_SM_10006detail6select23DeviceSelectSweepKernelINS2_10policy_hubIiNS0_8NullTypeEiLb0ELNS0_10SelectImplE0EE10Policy1000EN6thrust24THRUST_300001_SM_1000_NS6detail15normal_iteratorINSA_10device_ptrIiEEEEPS5_SF_PlNS0_13ScanTileStateIiLb1EEE12test_functorS5_iNS2_19streaming_context_tIlLb1EEELS6_0EEEvT0_T1_T2_T3_T4_T5_T6_T7_iT8_NS1_7vsmem_tEE19static_temp_storage;
	add.s32 	%r685, %r684, %r683;
	st.shared.u32 	[%r685], %r531;
$L__BB3_500:
	not.pred 	%p175, %p21;
	@%p175 bra 	$L__BB3_502;
	sub.s32 	%r686, %r419, %r412;
	shl.b32 	%r687, %r686, 2;
	mov.u32 	%r688, _ZZN3cub18CUB_300001_SM_10006detail6select23DeviceSelectSweepKernelINS2_10policy_hubIiNS0_8NullTypeEiLb0ELNS0_10SelectImplE0EE10Policy1000EN6thrust24THRUST_300001_SM_1000_NS6detail15normal_iteratorINSA_10device_ptrIiEEEEPS5_SF_PlNS0_13ScanTileStateIiLb1EEE12test_functorS5_iNS2_19streaming_context_tIlLb1EEELS6_0EEEvT0_T1_T2_T3_T4_T5_T6_T7_iT8_NS1_7vsmem_tEE19static_temp_storage;
	add.s32 	%r689, %r688, %r687;
	st.shared.u32 	[%r689], %r532;
$L__BB3_502:
	not.pred 	%p176, %p22;
	@%p176 bra 	$L__BB3_504;
	sub.s32 	%r690, %r420, %r412;
	shl.b32 	%r691, %r690, 2;
	mov.u32 	%r692, _ZZN3cub18CUB_300001_SM_10006detail6select23DeviceSelectSweepKernelINS2_10policy_hubIiNS0_8NullTypeEiLb0ELNS0_10SelectImplE0EE10Policy1000EN6thrust24THRUST_300001_SM_1000_NS6detail15normal_iteratorINSA_10device_ptrIiEEEEPS5_SF_PlNS0_13ScanTileStateIiLb1EEE12test_functorS5_iNS2_19streaming_context_tIlLb1EEELS6_0EEEvT0_T1_T2_T3_T4_T5_T6_T7_iT8_NS1_7vsmem_tEE19static_temp_storage;
	add.s32 	%r693, %r692, %r691;
	st.shared.u32 	[%r693], %r533;
$L__BB3_504:
	not.pred 	%p177, %p23;
	@%p177 bra 	$L__BB3_506;
	sub.s32 	%r694, %r421, %r412;
	shl.b32 	%r695, %r694, 2;
	mov.u32 	%r696, _ZZN3cub18CUB_300001_SM_10006detail6select23DeviceSelectSweepKernelINS2_10policy_hubIiNS0_8NullTypeEiLb0ELNS0_10SelectImplE0EE10Policy1000EN6thrust24THRUST_300001_SM_1000_NS6detail15normal_iteratorINSA_10device_ptrIiEEEEPS5_SF_PlNS0_13ScanTileStateIiLb1EEE12test_functorS5_iNS2_19streaming_context_tIlLb1EEELS6_0EEEvT0_T1_T2_T3_T4_T5_T6_T7_iT8_NS1_7vsmem_tEE19static_temp_storage;
	add.s32 	%r697, %r696, %r695;
	st.shared.u32 	[%r697], %r534;
$L__BB3_506:
	not.pred 	%p178, %p24;
	@%p178 bra 	$L__BB3_508;
	sub.s32 	%r698, %r422, %r412;
	shl.b32 	%r699, %r698, 2;
	mov.u32 	%r700, _ZZN3cub18CUB_300001_SM_10006detail6select23DeviceSelectSweepKernelINS2_10policy_hubIiNS0_8NullTypeEiLb0ELNS0_10SelectImplE0EE10Policy1000EN6thrust24THRUST_300001_SM_1000_NS6detail15normal_iteratorINSA_10device_ptrIiEEEEPS5_SF_PlNS0_13ScanTileStateIiLb1EEE12test_functorS5_iNS2_19streaming_context_tIlLb1EEELS6_0EEEvT0_T1_T2_T3_T4_T5_T6_T7_iT8_NS1_7vsmem_tEE19static_temp_storage;
	add.s32 	%r701, %r700, %r699;
	st.shared.u32 	[%r701], %r535;
$L__BB3_508:
	not.pred 	%p179, %p25;
	@%p179 bra 	$L__BB3_510;
	sub.s32 	%r702, %r423, %r412;
	shl.b32 	%r703, %r702, 2;
	mov.u32 	%r704, _ZZN3cub18CUB_300001_SM_10006detail6select23DeviceSelectSweepKernelINS2_10policy_hubIiNS0_8NullTypeEiLb0ELNS0_10SelectImplE0EE10Policy1000EN6thrust24THRUST_300001_SM_1000_NS6detail15normal_iteratorINSA_10device_ptrIiEEEEPS5_SF_PlNS0_13ScanTileStateIiLb1EEE12test_functorS5_iNS2_19streaming_context_tIlLb1EEELS6_0EEEvT0_T1_T2_T3_T4_T5_T6_T7_iT8_NS1_7vsmem_tEE19static_temp_storage;
	add.s32 	%r705, %r704, %r703;
	st.shared.u32 	[%r705], %r536;
$L__BB3_510:
	not.pred 	%p180, %p26;
	@%p180 bra 	$L__BB3_512;
	sub.s32 	%r706, %r424, %r412;
	shl.b32 	%r707, %r706, 2;
	mov.u32 	%r708, _ZZN3cub18CUB_300001_SM_10006detail6select23DeviceSelectSweepKernelINS2_10policy_hubIiNS0_8NullTypeEiLb0ELNS0_10SelectImplE0EE10Policy1000EN6thrust24THRUST_300001_SM_1000_NS6detail15normal_iteratorINSA_10device_ptrIiEEEEPS5_SF_PlNS0_13ScanTileStateIiLb1EEE12test_functorS5_iNS2_19streaming_context_tIlLb1EEELS6_0EEEvT0_T1_T2_T3_T4_T5_T6_T7_iT8_NS1_7vsmem_tEE19static_temp_storage;
	add.s32 	%r709, %r708, %r707;
	st.shared.u32 	[%r709], %r537;
$L__BB3_512:
	not.pred 	%p181, %p27;
	@%p181 bra 	$L__BB3_514;
	sub.s32 	%r710, %r425, %r412;
	shl.b32 	%r711, %r710, 2;
	mov.u32 	%r712, _ZZN3cub18CUB_300001_SM_10006detail6select23DeviceSelectSweepKernelINS2_10policy_hubIiNS0_8NullTypeEiLb0ELNS0_10SelectImplE0EE10Policy1000EN6thrust24THRUST_300001_SM_1000_NS6detail15normal_iteratorINSA_10device_ptrIiEEEEPS5_SF_PlNS0_13ScanTileStateIiLb1EEE12test_functorS5_iNS2_19streaming_context_tIlLb1EEELS6_0EEEvT0_T1_T2_T3_T4_T5_T6_T7_iT8_NS1_7vsmem_tEE19static_temp_storage;
	add.s32 	%r713, %r712, %r711;
	st.shared.u32 	[%r713], %r538;
$L__BB3_514:
	not.pred 	%p182, %p28;
	@%p182 bra 	$L__BB3_516;
	sub.s32 	%r714, %r426, %r412;
	shl.b32 	%r715, %r714, 2;
	mov.u32 	%r716, _ZZN3cub18CUB_300001_SM_10006detail6select23DeviceSelectSweepKernelINS2_10policy_hubIiNS0_8NullTypeEiLb0ELNS0_10SelectImplE0EE10Policy1000EN6thrust24THRUST_300001_SM_1000_NS6detail15normal_iteratorINSA_10device_ptrIiEEEEPS5_SF_PlNS0_13ScanTileStateIiLb1EEE12test_functorS5_iNS2_19streaming_context_tIlLb1EEELS6_0EEEvT0_T1_T2_T3_T4_T5_T6_T7_iT8_NS1_7vsmem_tEE19static_temp_storage;
	add.s32 	%r717, %r716, %r715;
	st.shared.u32 	[%r717], %r539;
$L__BB3_516:
	not.pred 	%p183, %p29;
	@%p183 bra 	$L__BB3_518;
	sub.s32 	%r718, %r427, %r412;
	shl.b32 	%r719, %r718, 2;
	mov.u32 	%r720, _ZZN3cub18CUB_300001_SM_10006detail6select23DeviceSelectSweepKernelINS2_10policy_hubIiNS0_8NullTypeEiLb0ELNS0_10SelectImplE0EE10Policy1000EN6thrust24THRUST_300001_SM_1000_NS6detail15normal_iteratorINSA_10device_ptrIiEEEEPS5_SF_PlNS0_13ScanTileStateIiLb1EEE12test_functorS5_iNS2_19streaming_context_tIlLb1EEELS6_0EEEvT0_T1_T2_T3_T4_T5_T6_T7_iT8_NS1_7vsmem_tEE19static_temp_storage;
	add.s32 	%r721, %r720, %r719;
	st.shared.u32 	[%r721], %r540;
$L__BB3_518:
	not.pred 	%p184, %p30;
	@%p184 bra 	$L__BB3_520;
	sub.s32 	%r722, %r428, %r412;
	shl.b32 	%r723, %r722, 2;
	mov.u32 	%r724, _ZZN3cub18CUB_300001_SM_10006detail6select23DeviceSelectSweepKernelINS2_10policy_hubIiNS0_8NullTypeEiLb0ELNS0_10SelectImplE0EE10Policy1000EN6thrust24THRUST_300001_SM_1000_NS6detail15normal_iteratorINSA_10device_ptrIiEEEEPS5_SF_PlNS0_13ScanTileStateIiLb1EEE12test_functorS5_iNS2_19streaming_context_tIlLb1EEELS6_0EEEvT0_T1_T2_T3_T4_T5_T6_T7_iT8_NS1_7vsmem_tEE19static_temp_storage;
	add.s32 	%r725, %r724, %r723;
	st.shared.u32 	[%r725], %r541;
$L__BB3_520:
	bar.sync 	0;
	setp.ge.s32 	%p185, %r1553, %r430;
	@%p185 bra 	$L__BB3_537;
	ld.param.u32 	%r1473, [_ZN3cub18CUB_300001_SM_10006detail6select23DeviceSelectSweepKernelINS2_10policy_hubIiNS0_8NullTypeEiLb0ELNS0_10SelectImplE0EE10Policy1000EN6thrust24THRUST_300001_SM_1000_NS6detail15normal_iteratorINSA_10device_ptrIiEEEEPS5_SF_PlNS0_13ScanTileStateIiLb1EEE12test_functorS5_iNS2_19streaming_context_tIlLb1EEELS6_0EEEvT0_T1_T2_T3_T4_T5_T6_T7_iT8_NS1_7vsmem_tE_param_7];
	ld.param.u8 	%rs8, [%rd157];
	ld.param.u64 	%rd299, [%rd157+24];
	cvta.to.global.u64 	%rd159, %rd299;
	add.s32 	%r726, %r413, %r1473;
	add.s32 	%r727, %r1553, %r3;
	sub.s32 	%r728, %r726, %r727;
	add.s32 	%r431, %r728, -5761;
	mul.hi.u32 	%r729, %r431, -1431655765;
	shr.u32 	%r730, %r729, 8;
	add.s32 	%r432, %r730, 1;
	and.b32  	%r731, %r730, 3;
	setp.eq.s32 	%p186, %r731, 3;
	@%p186 bra 	$L__BB3_526;
	and.b32  	%r732, %r432, 3;
	add.s32 	%r1552, %r412, %r1553;
	shl.b32 	%r733, %r1553, 2;
	mov.u32 	%r734, _ZZN3cub18CUB_300001_SM_10006detail6select23DeviceSelectSweepKernelINS2_10policy_hubIiNS0_8NullTypeEiLb0ELNS0_10SelectImplE0EE10Policy1000EN6thrust24THRUST_300001_SM_1000_NS6detail15normal_iteratorINSA_10device_ptrIiEEEEPS5_SF_PlNS0_13ScanTileStateIiLb1EEE12test_functorS5_iNS2_19streaming_context_tIlLb1EEELS6_0EEEvT0_T1_T2_T3_T4_T5_T6_T7_iT8_NS1_7vsmem_tEE19static_temp_storage;
	add.s32 	%r1551, %r734, %r733;
	neg.s32 	%r1550, %r732;
	mad.lo.s32 	%r1553, %r732, 384, %r1553;
$L__BB3_523:
	.pragma "nounroll";
	setp.ne.s16 	%p187, %rs8, 0;
	mov.b64 	%rd735, 0;
	@%p187 bra 	$L__BB3_525;
	ld.global.u64 	%rd735, [%rd159];
$L__BB3_525:
	cvt.s64.s32 	%rd301, %r1552;
	add.s64 	%rd302, %rd735, %rd301;
	shl.b64 	%rd303, %rd302, 2;
	add.s64 	%rd304, %rd4, %rd303;
	ld.shared.u32 	%r735, [%r1551];
	st.global.u32 	[%rd304], %r735;
	add.s32 	%r1552, %r1552, 384;
	add.s32 	%r1551, %r1551, 1536;
	add.s32 	%r1550, %r1550, 1;
	setp.ne.s32 	%p188, %r1550, 0;
	@%p188 bra 	$L__BB3_523;
$L__BB3_526:
	setp.lt.u32 	%p189, %r431, 1152;
	@%p189 bra 	$L__BB3_537;
	add.s32 	%r1555, %r412, %r1553;
	shl.b32 	%r736, %r1553, 2;
	mov.u32 	%r737, _ZZN3cub18CUB_300001_SM_10006detail6select23DeviceSelectSweepKernelINS2_10policy_hubIiNS0_8NullTypeEiLb0ELNS0_10SelectImplE0EE10Policy1000EN6thrust24THRUST_300001_SM_1000_NS6detail15normal_iteratorINSA_10device_ptrIiEEEEPS5_SF_PlNS0_13ScanTileStateIiLb1EEE12test_functorS5_iNS2_19streaming_context_tIlLb1EEELS6_0EEEvT0_T1_T2_T3_T4_T5_T6_T7_iT8_NS1_7vsmem_tEE19static_temp_storage;
	add.s32 	%r738, %r736, %r737;
	add.s32 	%r1554, %r738, 3072;
$L__BB3_528:
	setp.ne.s16 	%p190, %rs8, 0;
	cvt.s64.s32 	%rd162, %r1555;
	mov.b64 	%rd736, 0;
	@%p190 bra 	$L__BB3_530;
	ld.global.u64 	%rd736, [%rd159];
$L__BB3_530:
	setp.ne.s16 	%p191, %rs8, 0;
	add.s64 	%rd307, %rd736, %rd162;
	shl.b64 	%rd308, %rd307, 2;
	add.s64 	%rd309, %rd4, %rd308;
	ld.shared.u32 	%r739, [%r1554+-3072];
	st.global.u32 	[%rd309], %r739;
	mov.b64 	%rd737, 0;
	@%p191 bra 	$L__BB3_532;
	ld.global.u64 	%rd737, [%rd159];
$L__BB3_532:
	setp.ne.s16 	%p192, %rs8, 0;
	add.s64 	%rd311, %rd737, %rd162;
	shl.b64 	%rd312, %rd311, 2;
	add.s64 	%rd313, %rd4, %rd312;
	ld.shared.u32 	%r740, [%r1554+-1536];
	st.global.u32 	[%rd313+1536], %r740;
	mov.b64 	%rd738, 0;
	@%p192 bra 	$L__BB3_534;
	ld.global.u64 	%rd738, [%rd159];
$L__BB3_534:
	setp.ne.s16 	%p193, %rs8, 0;
	add.s64 	%rd315, %rd738, %rd162;
	shl.b64 	%rd316, %rd315, 2;
	add.s64 	%rd317, %rd4, %rd316;
	ld.shared.u32 	%r741, [%r1554];
	st.global.u32 	[%rd317+3072], %r741;
	mov.b64 	%rd739, 0;
	@%p193 bra 	$L__BB3_536;
	ld.global.u64 	%rd739, [%rd159];
$L__BB3_536:
	cvt.u32.u64 	%r742, %rd162;
	add.s64 	%rd318, %rd739, %rd162;
	shl.b64 	%rd319, %rd318, 2;
	add.s64 	%rd320, %rd4, %rd319;
	ld.shared.u32 	%r743, [%r1554+1536];
	st.global.u32 	[%rd320+4608], %r743;
	add.s32 	%r1553, %r1553, 1536;
	add.s32 	%r1555, %r742, 1536;
	add.s32 	%r1554, %r1554, 6144;
	setp.lt.s32 	%p194, %r1553, %r430;
	@%p194 bra 	$L__BB3_528;
$L__BB3_537:
	mov.u32 	%r1011, %tid.x;
	setp.ne.s32 	%p349, %r1011, 0;
	@%p349 bra 	$L__BB3_545;
	mov.u64 	%rd201, %rd207;
	ld.param.u8 	%rs51, [%rd201+1];
	setp.eq.s16 	%p350, %rs51, 0;
	@%p350 bra 	$L__BB3_542;
	ld.param.u8 	%rs52, [%rd201];
	setp.ne.s16 	%p351, %rs52, 0;
	mov.b64 	%rd755, 0;
	@%p351 bra 	$L__BB3_541;
	ld.param.u64 	%rd433, [%rd201+24];
	cvta.to.global.u64 	%rd434, %rd433;
	ld.global.u64 	%rd755, [%rd434];
$L__BB3_541:
	ld.param.u64 	%rd670, [_ZN3cub18CUB_300001_SM_10006detail6select23DeviceSelectSweepKernelINS2_10policy_hubIiNS0_8NullTypeEiLb0ELNS0_10SelectImplE0EE10Policy1000EN6thrust24THRUST_300001_SM_1000_NS6detail15normal_iteratorINSA_10device_ptrIiEEEEPS5_SF_PlNS0_13ScanTileStateIiLb1EEE12test_functorS5_iNS2_19streaming_context_tIlLb1EEELS6_0EEEvT0_T1_T2_T3_T4_T5_T6_T7_iT8_NS1_7vsmem_tE_param_3];
	cvt.s64.s32 	%rd435, %r1557;
	add.s64 	%rd436, %rd755, %rd435;
	cvta.to.global.u64 	%rd437, %rd670;
	st.global.u64 	[%rd437], %rd436;
	bra.uni 	$L__BB3_545;
$L__BB3_542:
	ld.param.u8 	%rs53, [%rd201];
	setp.ne.s16 	%p352, %rs53, 0;
	mov.b64 	%rd756, 0;
	@%p352 bra 	$L__BB3_544;
	ld.param.u64 	%rd439, [%rd201+24];
	cvta.to.global.u64 	%rd440, %rd439;
	ld.global.u64 	%rd756, [%rd440];
$L__BB3_544:
	cvt.s64.s32 	%rd441, %r1557;
	add.s64 	%rd442, %rd756, %rd441;
	ld.param.u64 	%rd443, [%rd201+32];
	cvta.to.global.u64 	%rd444, %rd443;
	st.global.u64 	[%rd444], %rd442;
$L__BB3_545:
	ret;

}


// ===== COMPILED SASS (sm_100) =====

	.target	sm_100

	.elftype	@"ET_EXEC"


//--------------------- .note.nv.tkinfo           --------------------------
	.section	.note.nv.tkinfo,"",@"SHT_NOTE"
	.sectionflags	@"SHF_NOTE_NV_TKINFO"
	.tkinfo
        /*0018*/ 	.word	0x00000002
        /*0030*/ 	.string	""
        /*0030*/ 	.string	"ptxas"
        /*0030*/ 	.string	"Cuda compilation tools, release 13.0, V13.0.88"
        /*0030*/ 	.string	"Build cuda_13.0.r13.0/compiler.36424714_0"
        /*0030*/ 	.string	"-arch sm_100 -m 64 "



//--------------------- .note.nv.cuinfo           --------------------------
	.section	.note.nv.cuinfo,"",@"SHT_NOTE"
	.sectionflags	@"SHF_NOTE_NV_CUINFO"
        /*0018*/ 	.short	0x0002
        /*001a*/ 	.short	0x0064
        /*001c*/ 	.short	0x0082
	.zero		2


//--------------------- .nv.info                  --------------------------
	.section	.nv.info,"",@"SHT_CUDA_INFO"
	.align	4


	//----- nvinfo : EIATTR_REGCOUNT
	.align		4
        /*0000*/ 	.byte	0x04, 0x2f
        /*0002*/ 	.short	(.L_44 - .L_43)
	.align		4
.L_43:
        /*0004*/ 	.word	index@(_ZN3cub18CUB_300001_SM_10006detail11EmptyKernelIvEEvv)
        /*0008*/ 	.word	0x00000004


	//----- nvinfo : EIATTR_FRAME_SIZE
	.align		4
.L_44:
        /*000c*/ 	.byte	0x04, 0x11
        /*000e*/ 	.short	(.L_46 - .L_45)
	.align		4
.L_45:
        /*0010*/ 	.word	index@(_ZN3cub18CUB_300001_SM_10006detail11EmptyKernelIvEEvv)
        /*0014*/ 	.word	0x00000000


	//----- nvinfo : EIATTR_REGCOUNT
	.align		4
.L_46:
        /*0018*/ 	.byte	0x04, 0x2f
        /*001a*/ 	.short	(.L_48 - .L_47)
	.align		4
.L_47:
        /*001c*/ 	.word	index@(_ZN3cub18CUB_300001_SM_10006detail8for_each13static_kernelINS2_12policy_hub_t12policy_500_tEmN6thrust24THRUST_300001_SM_1000_NS8cuda_cub20__uninitialized_fill7functorINS7_10device_ptrIiEEiEEEEvT0_T1_)
        /*0020*/ 	.word	0x00000008


	//----- nvinfo : EIATTR_FRAME_SIZE
	.align		4
.L_48:
        /*0024*/ 	.byte	0x04, 0x11
        /*0026*/ 	.short	(.L_50 - .L_49)
	.align		4
.L_49:
        /*0028*/ 	.word	index@(_ZN3cub18CUB_300001_SM_10006detail8for_each13static_kernelINS2_12policy_hub_t12policy_500_tEmN6thrust24THRUST_300001_SM_1000_NS8cuda_cub20__uninitialized_fill7functorINS7_10device_ptrIiEEiEEEEvT0_T1_)
        /*002c*/ 	.word	0x00000000


	//----- nvinfo : EIATTR_REGCOUNT
	.align		4
.L_50:
        /*0030*/ 	.byte	0x04, 0x2f
        /*0032*/ 	.short	(.L_52 - .L_51)
	.align		4
.L_51:
        /*0034*/ 	.word	index@(_ZN3cub18CUB_300001_SM_10006detail4scan23DeviceCompactInitKernelINS0_13ScanTileStateIiLb1EEEPlEEvT_iT0_)
        /*0038*/ 	.word	0x0000000a


	//----- nvinfo : EIATTR_FRAME_SIZE
	.align		4
.L_52:
        /*003c*/ 	.byte	0x04, 0x11
        /*003e*/ 	.short	(.L_54 - .L_53)
	.align		4
.L_53:
        /*0040*/ 	.word	index@(_ZN3cub18CUB_300001_SM_10006detail4scan23DeviceCompactInitKernelINS0_13ScanTileStateIiLb1EEEPlEEvT_iT0_)
        /*0044*/ 	.word	0x00000000


	//----- nvinfo : EIATTR_REGCOUNT
	.align		4
.L_54:
        /*0048*/ 	.byte	0x04, 0x2f
        /*004a*/ 	.short	(.L_56 - .L_55)
	.align		4
.L_55:
        /*004c*/ 	.word	index@(_ZN3cub18CUB_300001_SM_10006detail6select23DeviceSelectSweepKernelINS2_10policy_hubIiNS0_8NullTypeEiLb0ELNS0_10SelectImplE0EE10Policy1000EN6thrust24THRUST_300001_SM_1000_NS6detail15normal_iteratorINSA_10device_ptrIiEEEEPS5_SF_PlNS0_13ScanTileStateIiLb1EEE12test_functorS5_iNS2_19streaming_context_tIlLb1EEELS6_0EEEvT0_T1_T2_T3_T4_T5_T6_T7_iT8_NS1_7vsmem_tE)
        /*0050*/ 	.word	0x00000038


	//----- nvinfo : EIATTR_FRAME_SIZE
	.align		4
.L_56:
        /*0054*/ 	.byte	0x04, 0x11
        /*0056*/ 	.short	(.L_58 - .L_57)
	.align		4
.L_57:
        /*0058*/ 	.word	index@(_ZN3cub18CUB_300001_SM_10006detail6select23DeviceSelectSweepKernelINS2_10policy_hubIiNS0_8NullTypeEiLb0ELNS0_10SelectImplE0EE10Policy1000EN6thrust24THRUST_300001_SM_1000_NS6detail15normal_iteratorINSA_10device_ptrIiEEEEPS5_SF_PlNS0_13ScanTileStateIiLb1EEE12test_functorS5_iNS2_19streaming_context_tIlLb1EEELS6_0EEEvT0_T1_T2_T3_T4_T5_T6_T7_iT8_NS1_7vsmem_tE)
        /*005c*/ 	.word	0x00000000


	//----- nvinfo : EIATTR_MIN_STACK_SIZE
	.align		4
.L_58:
        /*0060*/ 	.byte	0x04, 0x12
        /*0062*/ 	.short	(.L_60 - .L_59)
	.align		4
.L_59:
        /*0064*/ 	.word	index@(_ZN3cub18CUB_300001_SM_10006detail6select23DeviceSelectSweepKernelINS2_10policy_hubIiNS0_8NullTypeEiLb0ELNS0_10SelectImplE0EE10Policy1000EN6thrust24THRUST_300001_SM_1000_NS6detail15normal_iteratorINSA_10device_ptrIiEEEEPS5_SF_PlNS0_13ScanTileStateIiLb1EEE12test_functorS5_iNS2_19streaming_context_tIlLb1EEELS6_0EEEvT0_T1_T2_T3_T4_T5_T6_T7_iT8_NS1_7vsmem_tE)
        /*0068*/ 	.word	0x00000000


	//----- nvinfo : EIATTR_MIN_STACK_SIZE
	.align		4
.L_60:
        /*006c*/ 	.byte	0x04, 0x12
        /*006e*/ 	.short	(.L_62 - .L_61)
	.align		4
.L_61:
        /*0070*/ 	.word	index@(_ZN3cub18CUB_300001_SM_10006detail4scan23DeviceCompactInitKernelINS0_13ScanTileStateIiLb1EEEPlEEvT_iT0_)
        /*0074*/ 	.word	0x00000000


	//----- nvinfo : EIATTR_MIN_STACK_SIZE
	.align		4
.L_62:
        /*0078*/ 	.byte	0x04, 0x12
        /*007a*/ 	.short	(.L_64 - .L_63)
	.align		4
.L_63:
        /*007c*/ 	.word	index@(_ZN3cub18CUB_300001_SM_10006detail8for_each13static_kernelINS2_12policy_hub_t12policy_500_tEmN6thrust24THRUST_300001_SM_1000_NS8cuda_cub20__uninitialized_fill7functorINS7_10device_ptrIiEEiEEEEvT0_T1_)
        /*0080*/ 	.word	0x00000000


	//----- nvinfo : EIATTR_MIN_STACK_SIZE
	.align		4
.L_64:
        /*0084*/ 	.byte	0x04, 0x12
        /*0086*/ 	.short	(.L_66 - .L_65)
	.align		4
.L_65:
        /*0088*/ 	.word	index@(_ZN3cub18CUB_300001_SM_10006detail11EmptyKernelIvEEvv)
        /*008c*/ 	.word	0x00000000
.L_66:


//--------------------- .nv.compat                --------------------------
	.section	.nv.compat,"",@"SHT_CUDA_COMPAT_INFO"
	.align	4
        /*0000*/ 	.byte	0x02, 0x09, 0x00, 0x00, 0x02, 0x02, 0x01, 0x00, 0x02, 0x05, 0x05, 0x00, 0x03, 0x07, 0x01, 0x01
        /*0010*/ 	.byte	0x02, 0x03, 0x00, 0x00, 0x02, 0x06, 0x01, 0x00, 0x04, 0x0b, 0x08, 0x00, 0x09, 0x00, 0x00, 0x00
        /*0020*/ 	.byte	0x00, 0x00, 0x00, 0x00


//--------------------- .nv.info._ZN3cub18CUB_300001_SM_10006detail6select23DeviceSelectSweepKernelINS2_10policy_hubIiNS0_8NullTypeEiLb0ELNS0_10SelectImplE0EE10Policy1000EN6thrust24THRUST_300001_SM_1000_NS6detail15normal_iteratorINSA_10device_ptrIiEEEEPS5_SF_PlNS0_13ScanTileStateIiLb1EEE12test_functorS5_iNS2_19streaming_context_tIlLb1EEELS6_0EEEvT0_T1_T2_T3_T4_T5_T6_T7_iT8_NS1_7vsmem_tE --------------------------
	.section	.nv.info._ZN3cub18CUB_300001_SM_10006detail6select23DeviceSelectSweepKernelINS2_10policy_hubIiNS0_8NullTypeEiLb0ELNS0_10SelectImplE0EE10Policy1000EN6thrust24THRUST_300001_SM_1000_NS6detail15normal_iteratorINSA_10device_ptrIiEEEEPS5_SF_PlNS0_13ScanTileStateIiLb1EEE12test_functorS5_iNS2_19streaming_context_tIlLb1EEELS6_0EEEvT0_T1_T2_T3_T4_T5_T6_T7_iT8_NS1_7vsmem_tE,"",@"SHT_CUDA_INFO"
	.sectionflags	@""
	.align	4


	//----- nvinfo : EIATTR_CUDA_API_VERSION
	.align		4
        /*0000*/ 	.byte	0x04, 0x37
        /*0002*/ 	.short	(.L_68 - .L_67)
.L_67:
        /*0004*/ 	.word	0x00000082


	//----- nvinfo : EIATTR_KPARAM_INFO
	.align		4
.L_68:
        /*0008*/ 	.byte	0x04, 0x17
        /*000a*/ 	.short	(.L_70 - .L_69)
.L_69:
        /*000c*/ 	.word	0x00000000
        /*0010*/ 	.short	0x000a
        /*0012*/ 	.short	0x0060
        /*0014*/ 	.byte	0x00, 0xf0, 0x21, 0x00


	//----- nvinfo : EIATTR_KPARAM_INFO
	.align		4
.L_70:
        /*0018*/ 	.byte	0x04, 0x17
        /*001a*/ 	.short	(.L_72 - .L_71)
.L_71:
        /*001c*/ 	.word	0x00000000
        /*0020*/ 	.short	0x0009
        /*0022*/ 	.short	0x0038
        /*0024*/ 	.byte	0x00, 0xf0, 0xa1, 0x00


	//----- nvinfo : EIATTR_KPARAM_INFO
	.align		4
.L_72:
        /*0028*/ 	.byte	0x04, 0x17
        /*002a*/ 	.short	(.L_74 - .L_73)
.L_73:
        /*002c*/ 	.word	0x00000000
        /*0030*/ 	.short	0x0008
        /*0032*/ 	.short	0x0034
        /*0034*/ 	.byte	0x00, 0xf0, 0x11, 0x00


	//----- nvinfo : EIATTR_KPARAM_INFO
	.align		4
.L_74:
        /*0038*/ 	.byte	0x04, 0x17
        /*003a*/ 	.short	(.L_76 - .L_75)
.L_75:
        /*003c*/ 	.word	0x00000000
        /*0040*/ 	.short	0x0007
        /*0042*/ 	.short	0x0030
        /*0044*/ 	.byte	0x00, 0xf0, 0x11, 0x00


	//----- nvinfo : EIATTR_KPARAM_INFO
	.align		4
.L_76:
        /*0048*/ 	.byte	0x04, 0x17
        /*004a*/ 	.short	(.L_78 - .L_77)
.L_77:
        /*004c*/ 	.word	0x00000000
        /*0050*/ 	.short	0x0006
        /*0052*/ 	.short	0x002c
        /*0054*/ 	.byte	0x00, 0xf0, 0x05, 0x00


	//----- nvinfo : EIATTR_KPARAM_INFO
	.align		4
.L_78:
        /*0058*/ 	.byte	0x04, 0x17
        /*005a*/ 	.short	(.L_80 - .L_79)
.L_79:
        /*005c*/ 	.word	0x00000000
        /*0060*/ 	.short	0x0005
        /*0062*/ 	.short	0x0028
        /*0064*/ 	.byte	0x00, 0xf0, 0x11, 0x00


	//----- nvinfo : EIATTR_KPARAM_INFO
	.align		4
.L_80:
        /*0068*/ 	.byte	0x04, 0x17
        /*006a*/ 	.short	(.L_82 - .L_81)
.L_81:
        /*006c*/ 	.word	0x00000000
        /*0070*/ 	.short	0x0004
        /*0072*/ 	.short	0x0020
        /*0074*/ 	.byte	0x00, 0xf0, 0x21, 0x00


	//----- nvinfo : EIATTR_KPARAM_INFO
	.align		4
.L_82:
        /*0078*/ 	.byte	0x04, 0x17
        /*007a*/ 	.short	(.L_84 - .L_83)
.L_83:
        /*007c*/ 	.word	0x00000000
        /*0080*/ 	.short	0x0003
        /*0082*/ 	.short	0x0018
        /*0084*/ 	.byte	0x00, 0xf5, 0x21, 0x00


	//----- nvinfo : EIATTR_KPARAM_INFO
	.align		4
.L_84:
        /*0088*/ 	.byte	0x04, 0x17
        /*008a*/ 	.short	(.L_86 - .L_85)
.L_85:
        /*008c*/ 	.word	0x00000000
        /*0090*/ 	.short	0x0002
        /*0092*/ 	.short	0x0010
        /*0094*/ 	.byte	0x00, 0xf0, 0x21, 0x00


	//----- nvinfo : EIATTR_KPARAM_INFO
	.align		4
.L_86:
        /*0098*/ 	.byte	0x04, 0x17
        /*009a*/ 	.short	(.L_88 - .L_87)
.L_87:
        /*009c*/ 	.word	0x00000000
        /*00a0*/ 	.short	0x0001
        /*00a2*/ 	.short	0x0008
        /*00a4*/ 	.byte	0x00, 0xf5, 0x21, 0x00


	//----- nvinfo : EIATTR_KPARAM_INFO
	.align		4
.L_88:
        /*00a8*/ 	.byte	0x04, 0x17
        /*00aa*/ 	.short	(.L_90 - .L_89)
.L_89:
        /*00ac*/ 	.word	0x00000000
        /*00b0*/ 	.short	0x0000
        /*00b2*/ 	.short	0x0000
        /*00b4*/ 	.byte	0x00, 0xf0, 0x21, 0x00


	//----- nvinfo : EIATTR_SPARSE_MMA_MASK
	.align		4
.L_90:
        /*00b8*/ 	.byte	0x03, 0x50
        /*00ba*/ 	.short	0x0000


	//----- nvinfo : EIATTR_MAXREG_COUNT
	.align		4
        /*00bc*/ 	.byte	0x03, 0x1b
        /*00be*/ 	.short	0x00a8


	//----- nvinfo : EIATTR_NUM_BARRIERS
	.align		4
        /*00c0*/ 	.byte	0x02, 0x4c
        /*00c2*/ 	.byte	0x01
	.zero		1


	//----- nvinfo : EIATTR_MERCURY_ISA_VERSION
	.align		4
        /*00c4*/ 	.byte	0x03, 0x5f
        /*00c6*/ 	.short	0x0101


	//----- nvinfo : EIATTR_UNUSED_LOAD_BYTE_OFFSET
	.align		4
        /*00c8*/ 	.byte	0x04, 0x44
        /*00ca*/ 	.short	(.L_92 - .L_91)


	//   ....[0]....
.L_91:
        /*00cc*/ 	.word	0x000096e0
        /*00d0*/ 	.word	0x0000fff0


	//----- nvinfo : EIATTR_COOP_GROUP_MASK_REGIDS
	.align		4
.L_92:
        /*00d4*/ 	.byte	0x04, 0x29
        /*00d6*/ 	.short	(.L_94 - .L_93)


	//   ....[0]....
.L_93:
        /*00d8*/ 	.word	0xffffffff


	//   ....[1]....
        /*00dc*/ 	.word	0xffffffff


	//   ....[2]....
        /*00e0*/ 	.word	0xffffffff


	//   ....[3]....
        /*00e4*/ 	.word	0xffffffff


	//   ....[4]....
        /*00e8*/ 	.word	0xffffffff


	//   ....[5]....
        /*00ec*/ 	.word	0xffffffff


	//   ....[6]....
        /*00f0*/ 	.word	0xffffffff


	//   ....[7]....
        /*00f4*/ 	.word	0xffffffff


	//   ....[8]....
        /*00f8*/ 	.word	0xffffffff


	//   ....[9]....
        /*00fc*/ 	.word	0xffffffff


	//   ....[10]....
        /*0100*/ 	.word	0xffffffff


	//   ....[11]....
        /*0104*/ 	.word	0xffffffff


	//   ....[12]....
        /*0108*/ 	.word	0xffffffff


	//   ....[13]....
        /*010c*/ 	.word	0xffffffff


	//   ....[14]....
        /*0110*/ 	.word	0xffffffff


	//   ....[15]....
        /*0114*/ 	.word	0xffffffff


	//   ....[16]....
        /*0118*/ 	.word	0xffffffff


	//   ....[17]....
        /*011c*/ 	.word	0xffffffff


	//   ....[18]....
        /*0120*/ 	.word	0xffffffff


	//   ....[19]....
        /*0124*/ 	.word	0xffffffff


	//   ....[20]....
        /*0128*/ 	.word	0xffffffff


	//   ....[21]....
        /*012c*/ 	.word	0xffffffff


	//   ....[22]....
        /*0130*/ 	.word	0xffffffff


	//   ....[23]....
        /*0134*/ 	.word	0xffffffff


	//   ....[24]....
        /*0138*/ 	.word	0xffffffff


	//   ....[25]....
        /*013c*/ 	.word	0xffffffff


	//   ....[26]....
        /*0140*/ 	.word	0xffffffff


	//   ....[27]....
        /*0144*/ 	.word	0xffffffff


	//   ....[28]....
        /*0148*/ 	.word	0xffffffff


	//   ....[29]....
        /*014c*/ 	.word	0xffffffff


	//   ....[30]....
        /*0150*/ 	.word	0xffffffff


	//   ....[31]....
        /*0154*/ 	.word	0xffffffff


	//   ....[32]....
        /*0158*/ 	.word	0xffffffff


	//   ....[33]....
        /*015c*/ 	.word	0xffffffff


	//   ....[34]....
        /*0160*/ 	.word	0xffffffff


	//   ....[35]....
        /*0164*/ 	.word	0xffffffff


	//   ....[36]....
        /*0168*/ 	.word	0xffffffff


	//   ....[37]....
        /*016c*/ 	.word	0xffffffff


	//   ....[38]....
        /*0170*/ 	.word	0xffffffff


	//   ....[39]....
        /*0174*/ 	.word	0xffffffff


	//   ....[40]....
        /*0178*/ 	.word	0xffffffff


	//   ....[41]....
        /*017c*/ 	.word	0xffffffff


	//   ....[42]....
        /*0180*/ 	.word	0xffffffff


	//   ....[43]....
        /*0184*/ 	.word	0xffffffff


	//   ....[44]....
        /*0188*/ 	.word	0xffffffff


	//   ....[45]....
        /*018c*/ 	.word	0xffffffff


	//   ....[46]....
        /*0190*/ 	.word	0xffffffff


	//   ....[47]....
        /*0194*/ 	.word	0xffffffff


	//   ....[48]....
        /*0198*/ 	.word	0xffffffff


	//   ....[49]....
        /*019c*/ 	.word	0xffffffff


	//   ....[50]....
        /*01a0*/ 	.word	0xffffffff


	//   ....[51]....
        /*01a4*/ 	.word	0xffffffff


	//   ....[52]....
        /*01a8*/ 	.word	0xffffffff


	//   ....[53]....
        /*01ac*/ 	.word	0xffffffff


	//   ....[54]....
        /*01b0*/ 	.word	0xffffffff


	//   ....[55]....
        /*01b4*/ 	.word	0xffffffff


	//   ....[56]....
        /*01b8*/ 	.word	0xffffffff


	//   ....[57]....
        /*01bc*/ 	.word	0xffffffff


	//   ....[58]....
        /*01c0*/ 	.word	0xffffffff


	//   ....[59]....
        /*01c4*/ 	.word	0xffffffff


	//   ....[60]....
        /*01c8*/ 	.word	0x0500000e


	//   ....[61]....
        /*01cc*/ 	.word	0x0500000e


	//   ....[62]....
        /*01d0*/ 	.word	0x0500000e


	//   ....[63]....
        /*01d4*/ 	.word	0x0500000e


	//   ....[64]....
        /*01d8*/ 	.word	0x0500000e


	//   ....[65]....
        /*01dc*/ 	.word	0x0500000e


	//   ....[66]....
        /*01e0*/ 	.word	0x0500000e


	//   ....[67]....
        /*01e4*/ 	.word	0x0500000e


	//   ....[68]....
        /*01e8*/ 	.word	0x0500000e


	//   ....[69]....
        /*01ec*/ 	.word	0x0500000e


	//   ....[70]....
        /*01f0*/ 	.word	0x0500000e


	//   ....[71]....
        /*01f4*/ 	.word	0x0500000e


	//   ....[72]....
        /*01f8*/ 	.word	0x0500000e


	//   ....[73]....
        /*01fc*/ 	.word	0x0500000e


	//   ....[74]....
        /*0200*/ 	.word	0x0500000e


	//   ....[75]....
        /*0204*/ 	.word	0x0500000e


	//   ....[76]....
        /*0208*/ 	.word	0x0500000e


	//   ....[77]....
        /*020c*/ 	.word	0x0500000e


	//   ....[78]....
        /*0210*/ 	.word	0x0500000e


	//   ....[79]....
        /*0214*/ 	.word	0x0500000e


	//   ....[80]....
        /*0218*/ 	.word	0x0500000e


	//   ....[81]....
        /*021c*/ 	.word	0x0500000e


	//   ....[82]....
        /*0220*/ 	.word	0x0500000e


	//   ....[83]....
        /*0224*/ 	.word	0x0500000e


	//   ....[84]....
        /*0228*/ 	.word	0x0500000e


	//   ....[85]....
        /*022c*/ 	.word	0x0500000e


	//   ....[86]....
        /*0230*/ 	.word	0x0500000e


	//   ....[87]....
        /*0234*/ 	.word	0x0500000e


	//   ....[88]....
        /*0238*/ 	.word	0x0500000e


	//   ....[89]....
        /*023c*/ 	.word	0x0500000e


	//   ....[90]....
        /*0240*/ 	.word	0x0500000e


	//   ....[91]....
        /*0244*/ 	.word	0x0500000e


	//   ....[92]....
        /*0248*/ 	.word	0x0500000e


	//   ....[93]....
        /*024c*/ 	.word	0x0500000e


	//   ....[94]....
        /*0250*/ 	.word	0x0500000e


	//   ....[95]....
        /*0254*/ 	.word	0x0500000e


	//----- nvinfo : EIATTR_COOP_GROUP_INSTR_OFFSETS
	.align		4
.L_94:
        /*0258*/ 	.byte	0x04, 0x28
        /*025a*/ 	.short	(.L_96 - .L_95)


	//   ....[0]....
.L_95:
        /*025c*/ 	.word	0x00000450


	//   ....[1]....
        /*0260*/ 	.word	0x00000830


	//   ....[2]....
        /*0264*/ 	.word	0x00000860


	//   ....[3]....
        /*0268*/ 	.word	0x00000880


	//   ....[4]....
        /*026c*/ 	.word	0x000008a0


	//   ....[5]....
        /*0270*/ 	.word	0x000008c0


	//   ....[6]....
        /*0274*/ 	.word	0x00002710


	//   ....[7]....
        /*0278*/ 	.word	0x00002af0


	//   ....[8]....
        /*027c*/ 	.word	0x00002b20


	//   ....[9]....
        /*0280*/ 	.word	0x00002b40


	//   ....[10]....
        /*0284*/ 	.word	0x00002b60


	//   ....[11]....
        /*0288*/ 	.word	0x00002b80


	//   ....[12]....
        /*028c*/ 	.word	0x00002f30


	//   ....[13]....
        /*0290*/ 	.word	0x00003120


	//   ....[14]....
        /*0294*/ 	.word	0x00003180


	//   ....[15]....
        /*0298*/ 	.word	0x000031e0


	//   ....[16]....
        /*029c*/ 	.word	0x00003230


	//   ....[17]....
        /*02a0*/ 	.word	0x00003280


	//   ....[18]....
        /*02a4*/ 	.word	0x000032c0


	//   ....[19]....
        /*02a8*/ 	.word	0x00003300


	//   ....[20]....
        /*02ac*/ 	.word	0x00003350


	//   ....[21]....
        /*02b0*/ 	.word	0x00003450


	//   ....[22]....
        /*02b4*/ 	.word	0x00003640


	//   ....[23]....
        /*02b8*/ 	.word	0x00003690


	//   ....[24]....
        /*02bc*/ 	.word	0x000036f0


	//   ....[25]....
        /*02c0*/ 	.word	0x00003710


	//   ....[26]....
        /*02c4*/ 	.word	0x00003760


	//   ....[27]....
        /*02c8*/ 	.word	0x000037a0


	//   ....[28]....
        /*02cc*/ 	.word	0x000037e0


	//   ....[29]....
        /*02d0*/ 	.word	0x00003820


	//   ....[30]....
        /*02d4*/ 	.word	0x00005850


	//   ....[31]....
        /*02d8*/ 	.word	0x00005f00


	//   ....[32]....
        /*02dc*/ 	.word	0x00005f20


	//   ....[33]....
        /*02e0*/ 	.word	0x00005f40


	//   ....[34]....
        /*02e4*/ 	.word	0x00005f60


	//   ....[35]....
        /*02e8*/ 	.word	0x00005f80


	//   ....[36]....
        /*02ec*/ 	.word	0x00008100


	//   ....[37]....
        /*02f0*/ 	.word	0x000087c0


	//   ....[38]....
        /*02f4*/ 	.word	0x000087e0


	//   ....[39]....
        /*02f8*/ 	.word	0x00008800


	//   ....[40]....
        /*02fc*/ 	.word	0x00008820


	//   ....[41]....
        /*0300*/ 	.word	0x00008840


	//   ....[42]....
        /*0304*/ 	.word	0x00008c20


	//   ....[43]....
        /*0308*/ 	.word	0x00008e10


	//   ....[44]....
        /*030c*/ 	.word	0x00008e70


	//   ....[45]....
        /*0310*/ 	.word	0x00008f00


	//   ....[46]....
        /*0314*/ 	.word	0x00008f50


	//   ....[47]....
        /*0318*/ 	.word	0x00008fa0


	//   ....[48]....
        /*031c*/ 	.word	0x00008fe0


	//   ....[49]....
        /*0320*/ 	.word	0x00009040


	//   ....[50]....
        /*0324*/ 	.word	0x00009080


	//   ....[51]....
        /*0328*/ 	.word	0x00009140


	//   ....[52]....
        /*032c*/ 	.word	0x00009330


	//   ....[53]....
        /*0330*/ 	.word	0x00009380


	//   ....[54]....
        /*0334*/ 	.word	0x000093e0


	//   ....[55]....
        /*0338*/ 	.word	0x00009430


	//   ....[56]....
        /*033c*/ 	.word	0x00009470


	//   ....[57]....
        /*0340*/ 	.word	0x000094b0


	//   ....[58]....
        /*0344*/ 	.word	0x000094f0


	//   ....[59]....
        /*0348*/ 	.word	0x00009530


	//   ....[60]....
        /*034c*/ 	.word	0x0000b2d0


	//   ....[61]....
        /*0350*/ 	.word	0x0000b350


	//   ....[62]....
        /*0354*/ 	.word	0x0000b3e0


	//   ....[63]....
        /*0358*/ 	.word	0x0000b4c0


	//   ....[64]....
        /*035c*/ 	.word	0x0000b550


	//   ....[65]....
        /*0360*/ 	.word	0x0000b5d0


	//   ....[66]....
        /*0364*/ 	.word	0x0000b650


	//   ....[67]....
        /*0368*/ 	.word	0x0000b6d0


	//   ....[68]....
        /*036c*/ 	.word	0x0000b750


	//   ....[69]....
        /*0370*/ 	.word	0x0000b7c0


	//   ....[70]....
        /*0374*/ 	.word	0x0000b840


	//   ....[71]....
        /*0378*/ 	.word	0x0000b8c0


	//   ....[72]....
        /*037c*/ 	.word	0x0000b970


	//   ....[73]....
        /*0380*/ 	.word	0x0000ba00


	//   ....[74]....
        /*0384*/ 	.word	0x0000ba80


	//   ....[75]....
        /*0388*/ 	.word	0x0000baf0


	//   ....[76]....
        /*038c*/ 	.word	0x0000bb70


	//   ....[77]....
        /*0390*/ 	.word	0x0000bbd0


	//   ....[78]....
        /*0394*/ 	.word	0x0000bc40


	//   ....[79]....
        /*0398*/ 	.word	0x0000bcc0


	//   ....[80]....
        /*039c*/ 	.word	0x0000bd40


	//   ....[81]....
        /*03a0*/ 	.word	0x0000be30


	//   ....[82]....
        /*03a4*/ 	.word	0x0000beb0


	//   ....[83]....
        /*03a8*/ 	.word	0x0000bf40


	//   ....[84]....
        /*03ac*/ 	.word	0x0000bfb0


	//   ....[85]....
        /*03b0*/ 	.word	0x0000c070


	//   ....[86]....
        /*03b4*/ 	.word	0x0000c0e0


	//   ....[87]....
        /*03b8*/ 	.word	0x0000c150


	//   ....[88]....
        /*03bc*/ 	.word	0x0000c1d0


	//   ....[89]....
        /*03c0*/ 	.word	0x0000c250


	//   ....[90]....
        /*03c4*/ 	.word	0x0000c300


	//   ....[91]....
        /*03c8*/ 	.word	0x0000c380


	//   ....[92]....
        /*03cc*/ 	.word	0x0000c400


	//   ....[93]....
        /*03d0*/ 	.word	0x0000c470


	//   ....[94]....
        /*03d4*/ 	.word	0x0000c4f0


	//   ....[95]....
        /*03d8*/ 	.word	0x0000c560


	//----- nvinfo : EIATTR_VRC_CTA_INIT_COUNT
	.align		4
.L_96:
        /*03dc*/ 	.byte	0x02, 0x4a
	.zero		1
	.zero		1


	//----- nvinfo : EIATTR_EXIT_INSTR_OFFSETS
	.align		4
        /*03e0*/ 	.byte	0x04, 0x1c
        /*03e2*/ 	.short	(.L_98 - .L_97)


	//   ....[0]....
.L_97:
        /*03e4*/ 	.word	0x000019c0


	//   ....[1]....
        /*03e8*/ 	.word	0x00001a80


	//   ....[2]....
        /*03ec*/ 	.word	0x00001d90


	//   ....[3]....
        /*03f0*/ 	.word	0x00002010


	//   ....[4]....
        /*03f4*/ 	.word	0x00002390


	//   ....[5]....
        /*03f8*/ 	.word	0x00004860


	//   ....[6]....
        /*03fc*/ 	.word	0x00004920


	//   ....[7]....
        /*0400*/ 	.word	0x00004d30


	//   ....[8]....
        /*0404*/ 	.word	0x00004f50


	//   ....[9]....
        /*0408*/ 	.word	0x000052b0


	//   ....[10]....
        /*040c*/ 	.word	0x0000b0f0


	//   ....[11]....
        /*0410*/ 	.word	0x0000b1d0


	//   ....[12]....
        /*0414*/ 	.word	0x0000b280


	//----- nvinfo : EIATTR_MAX_THREADS
	.align		4
.L_98:
        /*0418*/ 	.byte	0x04, 0x05
        /*041a*/ 	.short	(.L_100 - .L_99)
.L_99:
        /*041c*/ 	.word	0x00000180
        /*0420*/ 	.word	0x00000001
        /*0424*/ 	.word	0x00000001


	//----- nvinfo : EIATTR_CRS_STACK_SIZE
	.align		4
.L_100:
        /*0428*/ 	.byte	0x04, 0x1e
        /*042a*/ 	.short	(.L_102 - .L_101)
.L_101:
        /*042c*/ 	.word	0x00000000


	//----- nvinfo : EIATTR_CBANK_PARAM_SIZE
	.align		4
.L_102:
        /*0430*/ 	.byte	0x03, 0x19
        /*0432*/ 	.short	0x0068


	//----- nvinfo : EIATTR_PARAM_CBANK
	.align		4
        /*0434*/ 	.byte	0x04, 0x0a
        /*0436*/ 	.short	(.L_104 - .L_103)
	.align		4
.L_103:
        /*0438*/ 	.word	index@(.nv.constant0._ZN3cub18CUB_300001_SM_10006detail6select23DeviceSelectSweepKernelINS2_10policy_hubIiNS0_8NullTypeEiLb0ELNS0_10SelectImplE0EE10Policy1000EN6thrust24THRUST_300001_SM_1000_NS6detail15normal_iteratorINSA_10device_ptrIiEEEEPS5_SF_PlNS0_13ScanTileStateIiLb1EEE12test_functorS5_iNS2_19streaming_context_tIlLb1EEELS6_0EEEvT0_T1_T2_T3_T4_T5_T6_T7_iT8_NS1_7vsmem_tE)
        /*043c*/ 	.short	0x0380
        /*043e*/ 	.short	0x0068


	//----- nvinfo : EIATTR_SW_WAR
	.align		4
.L_104:
        /*0440*/ 	.byte	0x04, 0x36
        /*0442*/ 	.short	(.L_106 - .L_105)
.L_105:
        /*0444*/ 	.word	0x00000008
.L_106:


//--------------------- .nv.info._ZN3cub18CUB_300001_SM_10006detail4scan23DeviceCompactInitKernelINS0_13ScanTileStateIiLb1EEEPlEEvT_iT0_ --------------------------
	.section	.nv.info._ZN3cub18CUB_300001_SM_10006detail4scan23DeviceCompactInitKernelINS0_13ScanTileStateIiLb1EEEPlEEvT_iT0_,"",@"SHT_CUDA_INFO"
	.sectionflags	@""
	.align	4


	//----- nvinfo : EIATTR_CUDA_API_VERSION
	.align		4
        /*0000*/ 	.byte	0x04, 0x37
        /*0002*/ 	.short	(.L_108 - .L_107)
.L_107:
        /*0004*/ 	.word	0x00000082


	//----- nvinfo : EIATTR_KPARAM_INFO
	.align		4
.L_108:
        /*0008*/ 	.byte	0x04, 0x17
        /*000a*/ 	.short	(.L_110 - .L_109)
.L_109:
        /*000c*/ 	.word	0x00000000
        /*0010*/ 	.short	0x0002
        /*0012*/ 	.short	0x0010
        /*0014*/ 	.byte	0x00, 0xf5, 0x21, 0x00


	//----- nvinfo : EIATTR_KPARAM_INFO
	.align		4
.L_110:
        /*0018*/ 	.byte	0x04, 0x17
        /*001a*/ 	.short	(.L_112 - .L_111)
.L_111:
        /*001c*/ 	.word	0x00000000
        /*0020*/ 	.short	0x0001
        /*0022*/ 	.short	0x0008
        /*0024*/ 	.byte	0x00, 0xf0, 0x11, 0x00


	//----- nvinfo : EIATTR_KPARAM_INFO
	.align		4
.L_112:
        /*0028*/ 	.byte	0x04, 0x17
        /*002a*/ 	.short	(.L_114 - .L_113)
.L_113:
        /*002c*/ 	.word	0x00000000
        /*0030*/ 	.short	0x0000
        /*0032*/ 	.short	0x0000
        /*0034*/ 	.byte	0x00, 0xf0, 0x21, 0x00


	//----- nvinfo : EIATTR_SPARSE_MMA_MASK
	.align		4
.L_114:
        /*0038*/ 	.byte	0x03, 0x50
        /*003a*/ 	.short	0x0000


	//----- nvinfo : EIATTR_MAXREG_COUNT
	.align		4
        /*003c*/ 	.byte	0x03, 0x1b
        /*003e*/ 	.short	0x00ff


	//----- nvinfo : EIATTR_MERCURY_ISA_VERSION
	.align		4
        /*0040*/ 	.byte	0x03, 0x5f
        /*0042*/ 	.short	0x0101


	//----- nvinfo : EIATTR_VRC_CTA_INIT_COUNT
	.align		4
        /*0044*/ 	.byte	0x02, 0x4a
	.zero		1
	.zero		1


	//----- nvinfo : EIATTR_EXIT_INSTR_OFFSETS
	.align		4
        /*0048*/ 	.byte	0x04, 0x1c
        /*004a*/ 	.short	(.L_116 - .L_115)


	//   ....[0]....
.L_115:
        /*004c*/ 	.word	0x00000130


	//   ....[1]....
        /*0050*/ 	.word	0x00000160


	//----- nvinfo : EIATTR_CBANK_PARAM_SIZE
	.align		4
.L_116:
        /*0054*/ 	.byte	0x03, 0x19
        /*0056*/ 	.short	0x0018


	//----- nvinfo : EIATTR_PARAM_CBANK
	.align		4
        /*0058*/ 	.byte	0x04, 0x0a
        /*005a*/ 	.short	(.L_118 - .L_117)
	.align		4
.L_117:
        /*005c*/ 	.word	index@(.nv.constant0._ZN3cub18CUB_300001_SM_10006detail4scan23DeviceCompactInitKernelINS0_13ScanTileStateIiLb1EEEPlEEvT_iT0_)
        /*0060*/ 	.short	0x0380
        /*0062*/ 	.short	0x0018


	//----- nvinfo : EIATTR_SW_WAR
	.align		4
.L_118:
        /*0064*/ 	.byte	0x04, 0x36
        /*0066*/ 	.short	(.L_120 - .L_119)
.L_119:
        /*0068*/ 	.word	0x00000008
.L_120:


//--------------------- .nv.info._ZN3cub18CUB_300001_SM_10006detail8for_each13static_kernelINS2_12policy_hub_t12policy_500_tEmN6thrust24THRUST_300001_SM_1000_NS8cuda_cub20__uninitialized_fill7functorINS7_10device_ptrIiEEiEEEEvT0_T1_ --------------------------
	.section	.nv.info._ZN3cub18CUB_300001_SM_10006detail8for_each13static_kernelINS2_12policy_hub_t12policy_500_tEmN6thrust24THRUST_300001_SM_1000_NS8cuda_cub20__uninitialized_fill7functorINS7_10device_ptrIiEEiEEEEvT0_T1_,"",@"SHT_CUDA_INFO"
	.sectionflags	@""
	.align	4


	//----- nvinfo : EIATTR_CUDA_API_VERSION
	.align		4
        /*0000*/ 	.byte	0x04, 0x37
        /*0002*/ 	.short	(.L_122 - .L_121)
.L_121:
        /*0004*/ 	.word	0x00000082


	//----- nvinfo : EIATTR_KPARAM_INFO
	.align		4
.L_122:
        /*0008*/ 	.byte	0x04, 0x17
        /*000a*/ 	.short	(.L_124 - .L_123)
.L_123:
        /*000c*/ 	.word	0x00000000
        /*0010*/ 	.short	0x0001
        /*0012*/ 	.short	0x0008
        /*0014*/ 	.byte	0x00, 0xf0, 0x41, 0x00


	//----- nvinfo : EIATTR_KPARAM_INFO
	.align		4
.L_124:
        /*0018*/ 	.byte	0x04, 0x17
        /*001a*/ 	.short	(.L_126 - .L_125)
.L_125:
        /*001c*/ 	.word	0x00000000
        /*0020*/ 	.short	0x0000
        /*0022*/ 	.short	0x0000
        /*0024*/ 	.byte	0x00, 0xf0, 0x21, 0x00


	//----- nvinfo : EIATTR_SPARSE_MMA_MASK
	.align		4
.L_126:
        /*0028*/ 	.byte	0x03, 0x50
        /*002a*/ 	.short	0x0000


	//----- nvinfo : EIATTR_MAXREG_COUNT
	.align		4
        /*002c*/ 	.byte	0x03, 0x1b
        /*002e*/ 	.short	0x00ff


	//----- nvinfo : EIATTR_MERCURY_ISA_VERSION
	.align		4
        /*0030*/ 	.byte	0x03, 0x5f
        /*0032*/ 	.short	0x0101


	//----- nvinfo : EIATTR_VRC_CTA_INIT_COUNT
	.align		4
        /*0034*/ 	.byte	0x02, 0x4a
	.zero		1
	.zero		1


	//----- nvinfo : EIATTR_EXIT_INSTR_OFFSETS
	.align		4
        /*0038*/ 	.byte	0x04, 0x1c
        /*003a*/ 	.short	(.L_128 - .L_127)


	//   ....[0]....
.L_127:
        /*003c*/ 	.word	0x00000130


	//   ....[1]....
        /*0040*/ 	.word	0x00000230


	//   ....[2]....
        /*0044*/ 	.word	0x00000260


	//----- nvinfo : EIATTR_MAX_THREADS
	.align		4
.L_128:
        /*0048*/ 	.byte	0x04, 0x05
        /*004a*/ 	.short	(.L_130 - .L_129)
.L_129:
        /*004c*/ 	.word	0x00000100
        /*0050*/ 	.word	0x00000001
        /*0054*/ 	.word	0x00000001


	//----- nvinfo : EIATTR_CBANK_PARAM_SIZE
	.align		4
.L_130:
        /*0058*/ 	.byte	0x03, 0x19
        /*005a*/ 	.short	0x0018


	//----- nvinfo : EIATTR_PARAM_CBANK
	.align		4
        /*005c*/ 	.byte	0x04, 0x0a
        /*005e*/ 	.short	(.L_132 - .L_131)
	.align		4
.L_131:
        /*0060*/ 	.word	index@(.nv.constant0._ZN3cub18CUB_300001_SM_10006detail8for_each13static_kernelINS2_12policy_hub_t12policy_500_tEmN6thrust24THRUST_300001_SM_1000_NS8cuda_cub20__uninitialized_fill7functorINS7_10device_ptrIiEEiEEEEvT0_T1_)
        /*0064*/ 	.short	0x0380
        /*0066*/ 	.short	0x0018


	//----- nvinfo : EIATTR_SW_WAR
	.align		4
.L_132:
        /*0068*/ 	.byte	0x04, 0x36
        /*006a*/ 	.short	(.L_134 - .L_133)
.L_133:
        /*006c*/ 	.word	0x00000008
.L_134:


//--------------------- .nv.info._ZN3cub18CUB_300001_SM_10006detail11EmptyKernelIvEEvv --------------------------
	.section	.nv.info._ZN3cub18CUB_300001_SM_10006detail11EmptyKernelIvEEvv,"",@"SHT_CUDA_INFO"
	.sectionflags	@""
	.align	4


	//----- nvinfo : EIATTR_CUDA_API_VERSION
	.align		4
        /*0000*/ 	.byte	0x04, 0x37
        /*0002*/ 	.short	(.L_136 - .L_135)
.L_135:
        /*0004*/ 	.word	0x00000082


	//----- nvinfo : EIATTR_SPARSE_MMA_MASK
	.align		4
.L_136:
        /*0008*/ 	.byte	0x03, 0x50
        /*000a*/ 	.short	0x0000


	//----- nvinfo : EIATTR_MAXREG_COUNT
	.align		4
        /*000c*/ 	.byte	0x03, 0x1b
        /*000e*/ 	.short	0x00ff


	//----- nvinfo : EIATTR_MERCURY_ISA_VERSION
	.align		4
        /*0010*/ 	.byte	0x03, 0x5f
        /*0012*/ 	.short	0x0101


	//----- nvinfo : EIATTR_VRC_CTA_INIT_COUNT
	.align		4
        /*0014*/ 	.byte	0x02, 0x4a
	.zero		1
	.zero		1


	//----- nvinfo : EIATTR_EXIT_INSTR_OFFSETS
	.align		4
        /*0018*/ 	.byte	0x04, 0x1c
        /*001a*/ 	.short	(.L_138 - .L_137)


	//   ....[0]....
.L_137:
        /*001c*/ 	.word	0x00000010


	//----- nvinfo : EIATTR_SW_WAR
	.align		4
.L_138:
        /*0020*/ 	.byte	0x04, 0x36
        /*0022*/ 	.short	(.L_140 - .L_139)
.L_139:
        /*0024*/ 	.word	0x00000008
.L_140:


//--------------------- .nv.callgraph             --------------------------
	.section	.nv.callgraph,"",@"SHT_CUDA_CALLGRAPH"
	.align	4
	.sectionentsize	8
	.align		4
        /*0000*/ 	.word	0x00000000
	.align		4
        /*0004*/ 	.word	0xffffffff
	.align		4
        /*0008*/ 	.word	0x00000000
	.align		4
        /*000c*/ 	.word	0xfffffffe
	.align		4
        /*0010*/ 	.word	0x00000000
	.align		4
        /*0014*/ 	.word	0xfffffffd
	.align		4
        /*0018*/ 	.word	0x00000000
	.align		4
        /*001c*/ 	.word	0xfffffffc


//--------------------- .nv.constant4             --------------------------
	.section	.nv.constant4,"a",@progbits
	.align	8
	.align		8
.nv.constant4:
        /*0000*/ 	.dword	_ZN30_INTERNAL_61b43d15_4_k_cu_main4cuda3std3__45__cpo5beginE
	.align		8
        /*0008*/ 	.dword	_ZN30_INTERNAL_61b43d15_4_k_cu_main4cuda3std3__45__cpo3endE
	.align		8
        /*0010*/ 	.dword	_ZN30_INTERNAL_61b43d15_4_k_cu_main4cuda3std3__45__cpo6cbeginE
	.align		8
        /*0018*/ 	.dword	_ZN30_INTERNAL_61b43d15_4_k_cu_main4cuda3std3__45__cpo4cendE
	.align		8
        /*0020*/ 	.dword	_ZN30_INTERNAL_61b43d15_4_k_cu_main4cuda3std3__45__cpo6rbeginE
	.align		8
        /*0028*/ 	.dword	_ZN30_INTERNAL_61b43d15_4_k_cu_main4cuda3std3__45__cpo4rendE
	.align		8
        /*0030*/ 	.dword	_ZN30_INTERNAL_61b43d15_4_k_cu_main4cuda3std3__45__cpo7crbeginE
	.align		8
        /*0038*/ 	.dword	_ZN30_INTERNAL_61b43d15_4_k_cu_main4cuda3std3__45__cpo5crendE
	.align		8
        /*0040*/ 	.dword	_ZN30_INTERNAL_61b43d15_4_k_cu_main4cuda3std3__432_GLOBAL__N__61b43d15_4_k_cu_main6ignoreE
	.align		8
        /*0048*/ 	.dword	_ZN30_INTERNAL_61b43d15_4_k_cu_main4cuda3std3__419piecewise_constructE
	.align		8
        /*0050*/ 	.dword	_ZN30_INTERNAL_61b43d15_4_k_cu_main4cuda3std3__48in_placeE
	.align		8
        /*0058*/ 	.dword	_ZN30_INTERNAL_61b43d15_4_k_cu_main4cuda3std3__420unreachable_sentinelE
	.align		8
        /*0060*/ 	.dword	_ZN30_INTERNAL_61b43d15_4_k_cu_main4cuda3std3__47nulloptE
	.align		8
        /*0068*/ 	.dword	_ZN30_INTERNAL_61b43d15_4_k_cu_main4cuda3std3__48unexpectE
	.align		8
        /*0070*/ 	.dword	_ZN30_INTERNAL_61b43d15_4_k_cu_main4cuda3std6ranges3__45__cpo4swapE
	.align		8
        /*0078*/ 	.dword	_ZN30_INTERNAL_61b43d15_4_k_cu_main4cuda3std6ranges3__45__cpo9iter_moveE
	.align		8
        /*0080*/ 	.dword	_ZN30_INTERNAL_61b43d15_4_k_cu_main4cuda3std6ranges3__45__cpo5beginE
	.align		8
        /*0088*/ 	.dword	_ZN30_INTERNAL_61b43d15_4_k_cu_main4cuda3std6ranges3__45__cpo3endE
	.align		8
        /*0090*/ 	.dword	_ZN30_INTERNAL_61b43d15_4_k_cu_main4cuda3std6ranges3__45__cpo6cbeginE
	.align		8
        /*0098*/ 	.dword	_ZN30_INTERNAL_61b43d15_4_k_cu_main4cuda3std6ranges3__45__cpo4cendE
	.align		8
        /*00a0*/ 	.dword	_ZN30_INTERNAL_61b43d15_4_k_cu_main4cuda3std6ranges3__45__cpo7advanceE
	.align		8
        /*00a8*/ 	.dword	_ZN30_INTERNAL_61b43d15_4_k_cu_main4cuda3std6ranges3__45__cpo9iter_swapE
	.align		8
        /*00b0*/ 	.dword	_ZN30_INTERNAL_61b43d15_4_k_cu_main4cuda3std6ranges3__45__cpo4nextE
	.align		8
        /*00b8*/ 	.dword	_ZN30_INTERNAL_61b43d15_4_k_cu_main4cuda3std6ranges3__45__cpo4prevE
	.align		8
        /*00c0*/ 	.dword	_ZN30_INTERNAL_61b43d15_4_k_cu_main4cuda3std6ranges3__45__cpo4dataE
	.align		8
        /*00c8*/ 	.dword	_ZN30_INTERNAL_61b43d15_4_k_cu_main4cuda3std6ranges3__45__cpo5cdataE
	.align		8
        /*00d0*/ 	.dword	_ZN30_INTERNAL_61b43d15_4_k_cu_main4cuda3std6ranges3__45__cpo4sizeE
	.align		8
        /*00d8*/ 	.dword	_ZN30_INTERNAL_61b43d15_4_k_cu_main4cuda3std6ranges3__45__cpo5ssizeE
	.align		8
        /*00e0*/ 	.dword	_ZN30_INTERNAL_61b43d15_4_k_cu_main4cuda3std6ranges3__45__cpo8distanceE
	.align		8
        /*00e8*/ 	.dword	_ZN30_INTERNAL_61b43d15_4_k_cu_main6thrust24THRUST_300001_SM_1000_NS8cuda_cub3parE
	.align		8
        /*00f0*/ 	.dword	_ZN30_INTERNAL_61b43d15_4_k_cu_main6thrust24THRUST_300001_SM_1000_NS8cuda_cub10par_nosyncE
	.align		8
        /*00f8*/ 	.dword	_ZN30_INTERNAL_61b43d15_4_k_cu_main6thrust24THRUST_300001_SM_1000_NS6system6detail10sequential3seqE
	.align		8
        /*0100*/ 	.dword	_ZN30_INTERNAL_61b43d15_4_k_cu_main6thrust24THRUST_300001_SM_1000_NS12placeholders2_1E
	.align		8
        /*0108*/ 	.dword	_ZN30_INTERNAL_61b43d15_4_k_cu_main6thrust24THRUST_300001_SM_1000_NS12placeholders2_2E
	.align		8
        /*0110*/ 	.dword	_ZN30_INTERNAL_61b43d15_4_k_cu_main6thrust24THRUST_300001_SM_1000_NS12placeholders2_3E
	.align		8
        /*0118*/ 	.dword	_ZN30_INTERNAL_61b43d15_4_k_cu_main6thrust24THRUST_300001_SM_1000_NS12placeholders2_4E
	.align		8
        /*0120*/ 	.dword	_ZN30_INTERNAL_61b43d15_4_k_cu_main6thrust24THRUST_300001_SM_1000_NS12placeholders2_5E
	.align		8
        /*0128*/ 	.dword	_ZN30_INTERNAL_61b43d15_4_k_cu_main6thrust24THRUST_300001_SM_1000_NS12placeholders2_6E
	.align		8
        /*0130*/ 	.dword	_ZN30_INTERNAL_61b43d15_4_k_cu_main6thrust24THRUST_300001_SM_1000_NS12placeholders2_7E
	.align		8
        /*0138*/ 	.dword	_ZN30_INTERNAL_61b43d15_4_k_cu_main6thrust24THRUST_300001_SM_1000_NS12placeholders2_8E
	.align		8
        /*0140*/ 	.dword	_ZN30_INTERNAL_61b43d15_4_k_cu_main6thrust24THRUST_300001_SM_1000_NS12placeholders2_9E
	.align		8
        /*0148*/ 	.dword	_ZN30_INTERNAL_61b43d15_4_k_cu_main6thrust24THRUST_300001_SM_1000_NS12placeholders3_10E
	.align		8
        /*0150*/ 	.dword	_ZN30_INTERNAL_61b43d15_4_k_cu_main6thrust24THRUST_300001_SM_1000_NS3seqE


//--------------------- .text._ZN3cub18CUB_300001_SM_10006detail6select23DeviceSelectSweepKernelINS2_10policy_hubIiNS0_8NullTypeEiLb0ELNS0_10SelectImplE0EE10Policy1000EN6thrust24THRUST_300001_SM_1000_NS6detail15normal_iteratorINSA_10device_ptrIiEEEEPS5_SF_PlNS0_13ScanTileStateIiLb1EEE12test_functorS5_iNS2_19streaming_context_tIlLb1EEELS6_0EEEvT0_T1_T2_T3_T4_T5_T6_T7_iT8_NS1_7vsmem_tE --------------------------
	.section	.text._ZN3cub18CUB_300001_SM_10006detail6select23DeviceSelectSweepKernelINS2_10policy_hubIiNS0_8NullTypeEiLb0ELNS0_10SelectImplE0EE10Policy1000EN6thrust24THRUST_300001_SM_1000_NS6detail15normal_iteratorINSA_10device_ptrIiEEEEPS5_SF_PlNS0_13ScanTileStateIiLb1EEE12test_functorS5_iNS2_19streaming_context_tIlLb1EEELS6_0EEEvT0_T1_T2_T3_T4_T5_T6_T7_iT8_NS1_7vsmem_tE,"ax",@progbits
	.align	128
        .global         _ZN3cub18CUB_300001_SM_10006detail6select23DeviceSelectSweepKernelINS2_10policy_hubIiNS0_8NullTypeEiLb0ELNS0_10SelectImplE0EE10Policy1000EN6thrust24THRUST_300001_SM_1000_NS6detail15normal_iteratorINSA_10device_ptrIiEEEEPS5_SF_PlNS0_13ScanTileStateIiLb1EEE12test_functorS5_iNS2_19streaming_context_tIlLb1EEELS6_0EEEvT0_T1_T2_T3_T4_T5_T6_T7_iT8_NS1_7vsmem_tE
        .type           _ZN3cub18CUB_300001_SM_10006detail6select23DeviceSelectSweepKernelINS2_10policy_hubIiNS0_8NullTypeEiLb0ELNS0_10SelectImplE0EE10Policy1000EN6thrust24THRUST_300001_SM_1000_NS6detail15normal_iteratorINSA_10device_ptrIiEEEEPS5_SF_PlNS0_13ScanTileStateIiLb1EEE12test_functorS5_iNS2_19streaming_context_tIlLb1EEELS6_0EEEvT0_T1_T2_T3_T4_T5_T6_T7_iT8_NS1_7vsmem_tE,@function
        .size           _ZN3cub18CUB_300001_SM_10006detail6select23DeviceSelectSweepKernelINS2_10policy_hubIiNS0_8NullTypeEiLb0ELNS0_10SelectImplE0EE10Policy1000EN6thrust24THRUST_300001_SM_1000_NS6detail15normal_iteratorINSA_10device_ptrIiEEEEPS5_SF_PlNS0_13ScanTileStateIiLb1EEE12test_functorS5_iNS2_19streaming_context_tIlLb1EEELS6_0EEEvT0_T1_T2_T3_T4_T5_T6_T7_iT8_NS1_7vsmem_tE,(.L_x_293 - _ZN3cub18CUB_300001_SM_10006detail6select23DeviceSelectSweepKernelINS2_10policy_hubIiNS0_8NullTypeEiLb0ELNS0_10SelectImplE0EE10Policy1000EN6thrust24THRUST_300001_SM_1000_NS6detail15normal_iteratorINSA_10device_ptrIiEEEEPS5_SF_PlNS0_13ScanTileStateIiLb1EEE12test_functorS5_iNS2_19streaming_context_tIlLb1EEELS6_0EEEvT0_T1_T2_T3_T4_T5_T6_T7_iT8_NS1_7vsmem_tE)
        .other          _ZN3cub18CUB_300001_SM_10006detail6select23DeviceSelectSweepKernelINS2_10policy_hubIiNS0_8NullTypeEiLb0ELNS0_10SelectImplE0EE10Policy1000EN6thrust24THRUST_300001_SM_1000_NS6detail15normal_iteratorINSA_10device_ptrIiEEEEPS5_SF_PlNS0_13ScanTileStateIiLb1EEE12test_functorS5_iNS2_19streaming_context_tIlLb1EEELS6_0EEEvT0_T1_T2_T3_T4_T5_T6_T7_iT8_NS1_7vsmem_tE,@"STO_CUDA_ENTRY STV_DEFAULT"
_ZN3cub18CUB_300001_SM_10006detail6select23DeviceSelectSweepKernelINS2_10policy_hubIiNS0_8NullTypeEiLb0ELNS0_10SelectImplE0EE10Policy1000EN6thrust24THRUST_300001_SM_1000_NS6detail15normal_iteratorINSA_10device_ptrIiEEEEPS5_SF_PlNS0_13ScanTileStateIiLb1EEE12test_functorS5_iNS2_19streaming_context_tIlLb1EEELS6_0EEEvT0_T1_T2_T3_T4_T5_T6_T7_iT8_NS1_7vsmem_tE:
.text._ZN3cub18CUB_300001_SM_10006detail6select23DeviceSelectSweepKernelINS2_10policy_hubIiNS0_8NullTypeEiLb0ELNS0_10SelectImplE0EE10Policy1000EN6thrust24THRUST_300001_SM_1000_NS6detail15normal_iteratorINSA_10device_ptrIiEEEEPS5_SF_PlNS0_13ScanTileStateIiLb1EEE12test_functorS5_iNS2_19streaming_context_tIlLb1EEELS6_0EEEvT0_T1_T2_T3_T4_T5_T6_T7_iT8_NS1_7vsmem_tE:
[----:B------:R-:W-:Y:S08]  /*0000*/  LDC R1, c[0x0][0x37c] ;  /* 0x0000df00ff017b82 */ /* 0x000ff00000000800 */
[----:B------:R-:W-:Y:S01]  /*0010*/  S2UR UR4, SR_CTAID.X ;  /* 0x00000000000479c3 */ /* 0x000fe20000002500 */
[----:B------:R-:W0:Y:S01]  /*0020*/  LDCU UR5, c[0x0][0x374] ;  /* 0x00006e80ff0577ac */ /* 0x000e220008000800 */
[----:B------:R-:W1:Y:S06]  /*0030*/  LDCU UR7, c[0x0][0x3b4] ;  /* 0x00007680ff0777ac */ /* 0x000e6c0008000800 */
[----:B------:R-:W0:Y:S01]  /*0040*/  S2UR UR6, SR_CTAID.Y ;  /* 0x00000000000679c3 */ /* 0x000e220000002600 */
[----:B------:R-:W2:Y:S01]  /*0050*/  LDCU.64 UR8, c[0x0][0x358] ;  /* 0x00006b00ff0877ac */ /* 0x000ea20008000a00 */
[----:B0-----:R-:W-:-:S02]  /*0060*/  UIMAD UR4, UR4, UR5, UR6 ;  /* 0x00000005040472a4 */ /* 0x001fc4000f8e0206 */
[----:B-1----:R-:W-:Y:S02]  /*0070*/  UIADD3 UR5, UPT, UPT, UR7, -0x1, URZ ;  /* 0xffffffff07057890 */ /* 0x002fe4000fffe0ff */
[----:B------:R-:W-:Y:S02]  /*0080*/  UIMAD UR7, UR4, 0x1680, URZ ;  /* 0x00001680040778a4 */ /* 0x000fe4000f8e02ff */
[----:B------:R-:W-:Y:S02]  /*0090*/  UISETP.GE.AND UP0, UPT, UR4, UR5, UPT ;  /* 0x000000050400728c */ /* 0x000fe4000bf06270 */
[----:B------:R-:W-:-:S07]  /*00a0*/  IMAD.U32 R38, RZ, RZ, UR4 ;  /* 0x00000004ff267e24 */ /* 0x000fce000f8e00ff */
[----:B--2---:R-:W-:Y:S05]  /*00b0*/  BRA.U UP0, `(.L_x_0) ;  /* 0x0000005100807547 */ /* 0x004fea000b800000 */
[----:B------:R-:W-:-:S13]  /*00c0*/  ISETP.NE.AND P0, PT, R38, RZ, PT ;  /* 0x000000ff2600720c */ /* 0x000fda0003f05270 */
[----:B------:R-:W-:Y:S05]  /*00d0*/  @P0 BRA `(.L_x_1) ;  /* 0x0000002000b00947 */ /* 0x000fea0003800000 */
[----:B------:R-:W0:Y:S01]  /*00e0*/  S2R R40, SR_TID.X ;  /* 0x0000000000287919 */ /* 0x000e220000002100 */
[----:B------:R-:W1:Y:S01]  /*00f0*/  LDC.64 R4, c[0x0][0x3c8] ;  /* 0x0000f200ff047b82 */ /* 0x000e620000000a00 */
[----:B------:R-:W2:Y:S01]  /*0100*/  LDCU.U8 UR6, c[0x0][0x3b8] ;  /* 0x00007700ff0677ac */ /* 0x000ea20008000000 */
[----:B------:R-:W3:Y:S01]  /*0110*/  LDCU.64 UR4, c[0x0][0x380] ;  /* 0x00007000ff0477ac */ /* 0x000ee20008000a00 */
[----:B------:R-:W4:Y:S05]  /*0120*/  S2R R7, SR_LANEID ;  /* 0x0000000000077919 */ /* 0x000f2a0000000000 */
[----:B------:R-:W5:Y:S01]  /*0130*/  LDC R38, c[0x0][0x3a8] ;  /* 0x0000ea00ff267b82 */ /* 0x000f620000000800 */
[----:B--2---:R-:W-:-:S04]  /*0140*/  ISETP.NE.AND P0, PT, RZ, UR6, PT ;  /* 0x00000006ff007c0c */ /* 0x004fc8000bf05270 */
[----:B-1----:R-:W-:Y:S02]  /*0150*/  SEL R2, R5, RZ, !P0 ;  /* 0x000000ff05027207 */ /* 0x002fe40004000000 */
[C---:B0-----:R-:W-:Y:S02]  /*0160*/  LOP3.LUT R0, R40.reuse, 0x1f, RZ, 0xc0, !PT ;  /* 0x0000001f28007812 */ /* 0x041fe400078ec0ff */
[----:B------:R-:W-:-:S05]  /*0170*/  LOP3.LUT R3, R40, 0x3e0, RZ, 0xc0, !PT ;  /* 0x000003e028037812 */ /* 0x000fca00078ec0ff */
[----:B------:R-:W-:Y:S01]  /*0180*/  IMAD R0, R3, 0xf, R0 ;  /* 0x0000000f03007824 */ /* 0x000fe200078e0200 */
[----:B------:R-:W-:-:S04]  /*0190*/  SEL R3, R4, RZ, !P0 ;  /* 0x000000ff04037207 */ /* 0x000fc80004000000 */
[----:B------:R-:W-:-:S04]  /*01a0*/  IADD3 R0, P0, P1, R0, UR7, R3 ;  /* 0x0000000700007c10 */ /* 0x000fc8000f91e003 */
[----:B------:R-:W-:Y:S02]  /*01b0*/  IADD3.X R3, PT, PT, RZ, R2, RZ, P0, P1 ;  /* 0x00000002ff037210 */ /* 0x000fe400007e24ff */
[----:B---3--:R-:W-:-:S04]  /*01c0*/  LEA R2, P0, R0, UR4, 0x2 ;  /* 0x0000000400027c11 */ /* 0x008fc8000f8010ff */
[----:B------:R-:W-:-:S05]  /*01d0*/  LEA.HI.X R3, R0, UR5, R3, 0x2, P0 ;  /* 0x0000000500037c11 */ /* 0x000fca00080f1403 */
[----:B------:R-:W2:Y:S04]  /*01e0*/  LDG.E R0, desc[UR8][R2.64] ;  /* 0x0000000802007981 */ /* 0x000ea8000c1e1900 */
[----:B------:R-:W3:Y:S04]  /*01f0*/  LDG.E R4, desc[UR8][R2.64+0x80] ;  /* 0x0000800802047981 */ /* 0x000ee8000c1e1900 */
[----:B------:R-:W5:Y:S04]  /*0200*/  LDG.E R5, desc[UR8][R2.64+0x100] ;  /* 0x0001000802057981 */ /* 0x000f68000c1e1900 */
        /* <DEDUP_REMOVED lines=11> */
[----:B------:R-:W5:Y:S01]  /*02c0*/  LDG.E R18, desc[UR8][R2.64+0x700] ;  /* 0x0007000802127981 */ /* 0x000f62000c1e1900 */
[----:B------:R-:W0:Y:S01]  /*02d0*/  S2UR UR5, SR_CgaCtaId ;  /* 0x00000000000579c3 */ /* 0x000e220000008800 */
[----:B------:R-:W-:Y:S01]  /*02e0*/  SHF.R.U32.HI R24, RZ, 0x5, R40 ;  /* 0x00000005ff187819 */ /* 0x000fe20000011628 */
[----:B------:R-:W-:Y:S01]  /*02f0*/  UMOV UR4, 0x400 ;  /* 0x0000040000047882 */ /* 0x000fe20000000000 */
[----:B----4-:R-:W-:-:S02]  /*0300*/  ISETP.NE.AND P4, PT, R7, RZ, PT ;  /* 0x000000ff0700720c */ /* 0x010fc40003f85270 */
[C---:B------:R-:W-:Y:S01]  /*0310*/  ISETP.NE.AND P3, PT, R24.reuse, 0x6, PT ;  /* 0x000000061800780c */ /* 0x040fe20003f65270 */
[----:B------:R-:W-:Y:S01]  /*0320*/  IMAD R19, R24, 0x1e0, R7 ;  /* 0x000001e018137824 */ /* 0x000fe200078e0207 */
[----:B0-----:R-:W-:-:S06]  /*0330*/  ULEA UR4, UR5, UR4, 0x18 ;  /* 0x0000000405047291 */ /* 0x001fcc000f8ec0ff */
[----:B------:R-:W-:-:S05]  /*0340*/  LEA R19, R19, UR4, 0x2 ;  /* 0x0000000413137c11 */ /* 0x000fca000f8e10ff */
[----:B--2---:R0:W-:Y:S04]  /*0350*/  STS [R19], R0 ;  /* 0x0000000013007388 */ /* 0x0041e80000000800 */
[----:B---3--:R-:W-:Y:S04]  /*0360*/  STS [R19+0x80], R4 ;  /* 0x0000800413007388 */ /* 0x008fe80000000800 */
[----:B-----5:R-:W-:Y:S01]  /*0370*/  STS [R19+0x100], R5 ;  /* 0x0001000513007388 */ /* 0x020fe20000000800 */
[----:B0-----:R-:W-:-:S03]  /*0380*/  IMAD R0, R7, 0x38, R19 ;  /* 0x0000003807007824 */ /* 0x001fc600078e0213 */
[----:B------:R-:W-:Y:S04]  /*0390*/  STS [R19+0x180], R6 ;  /* 0x0001800613007388 */ /* 0x000fe80000000800 */
        /* <DEDUP_REMOVED lines=10> */
[----:B------:R-:W-:Y:S01]  /*0440*/  STS [R19+0x700], R18 ;  /* 0x0007001213007388 */ /* 0x000fe20000000800 */
[----:B------:R-:W-:-:S03]  /*0450*/  NOP ;  /* 0x0000000000007918 */ /* 0x000fc60000000000 */
[----:B------:R-:W0:Y:S04]  /*0460*/  LDS R45, [R0+0x4] ;  /* 0x00000400002d7984 */ /* 0x000e280000000800 */
[----:B------:R-:W1:Y:S04]  /*0470*/  LDS R49, [R0] ;  /* 0x0000000000317984 */ /* 0x000e680000000800 */
[----:B------:R-:W2:Y:S04]  /*0480*/  LDS R41, [R0+0x8] ;  /* 0x0000080000297984 */ /* 0x000ea80000000800 */
[----:B------:R-:W3:Y:S04]  /*0490*/  LDS R37, [R0+0xc] ;  /* 0x00000c0000257984 */ /* 0x000ee80000000800 */
[----:B------:R-:W4:Y:S04]  /*04a0*/  LDS R36, [R0+0x10] ;  /* 0x0000100000247984 */ /* 0x000f280000000800 */
[----:B------:R-:W5:Y:S04]  /*04b0*/  LDS R35, [R0+0x14] ;  /* 0x0000140000237984 */ /* 0x000f680000000800 */
[----:B------:R-:W5:Y:S04]  /*04c0*/  LDS R34, [R0+0x18] ;  /* 0x0000180000227984 */ /* 0x000f680000000800 */
[----:B------:R-:W5:Y:S04]  /*04d0*/  LDS R33, [R0+0x1c] ;  /* 0x00001c0000217984 */ /* 0x000f680000000800 */
[----:B------:R-:W5:Y:S04]  /*04e0*/  LDS R32, [R0+0x20] ;  /* 0x0000200000207984 */ /* 0x000f680000000800 */
[----:B------:R-:W5:Y:S01]  /*04f0*/  LDS R31, [R0+0x24] ;  /* 0x00002400001f7984 */ /* 0x000f620000000800 */
[----:B0-----:R-:W-:-:S03]  /*0500*/  ISETP.NE.AND P1, PT, R45, R38, PT ;  /* 0x000000262d00720c */ /* 0x001fc60003f25270 */
[----:B------:R-:W0:Y:S01]  /*0510*/  LDS R30, [R0+0x28] ;  /* 0x00002800001e7984 */ /* 0x000e220000000800 */
[----:B-1----:R-:W-:-:S03]  /*0520*/  ISETP.NE.AND P0, PT, R49, R38, PT ;  /* 0x000000263100720c */ /* 0x002fc60003f05270 */
[----:B------:R-:W1:Y:S01]  /*0530*/  LDS R29, [R0+0x2c] ;  /* 0x00002c00001d7984 */ /* 0x000e620000000800 */
[----:B--2---:R-:W-:-:S03]  /*0540*/  ISETP.NE.AND P2, PT, R41, R38, PT ;  /* 0x000000262900720c */ /* 0x004fc60003f45270 */
[----:B------:R-:W2:Y:S01]  /*0550*/  LDS R28, [R0+0x30] ;  /* 0x00003000001c7984 */ /* 0x000ea20000000800 */
[----:B------:R-:W-:-:S03]  /*0560*/  SEL R43, RZ, 0x1, P0 ;  /* 0x00000001ff2b7807 */ /* 0x000fc60000000000 */
[----:B------:R-:W2:Y:S02]  /*0570*/  LDS R27, [R0+0x34] ;  /* 0x00003400001b7984 */ /* 0x000ea40000000800 */
[----:B------:R-:W-:Y:S02]  /*0580*/  VIADD R39, R43, 0x1 ;  /* 0x000000012b277836 */ /* 0x000fe40000000000 */
[----:B------:R-:W-:Y:S01]  /*0590*/  @P1 IMAD.MOV R39, RZ, RZ, R43 ;  /* 0x000000ffff271224 */ /* 0x000fe200078e022b */
[-C--:B---3--:R-:W-:Y:S01]  /*05a0*/  ISETP.NE.AND P1, PT, R37, R38.reuse, PT ;  /* 0x000000262500720c */ /* 0x088fe20003f25270 */
[----:B------:R-:W3:Y:S02]  /*05b0*/  LDS R26, [R0+0x38] ;  /* 0x00003800001a7984 */ /* 0x000ee40000000800 */
[----:B------:R-:W-:Y:S02]  /*05c0*/  VIADD R5, R39, 0x1 ;  /* 0x0000000127057836 */ /* 0x000fe40000000000 */
[----:B------:R-:W-:Y:S01]  /*05d0*/  @P2 IMAD.MOV R5, RZ, RZ, R39 ;  /* 0x000000ffff052224 */ /* 0x000fe200078e0227 */
[----:B------:R-:W-:Y:S01]  /*05e0*/  BAR.SYNC.DEFER_BLOCKING 0x0 ;  /* 0x0000000000007b1d */ /* 0x000fe20000010000 */
[----:B----4-:R-:W-:-:S02]  /*05f0*/  ISETP.NE.AND P2, PT, R36, R38, PT ;  /* 0x000000262400720c */ /* 0x010fc40003f45270 */
[----:B------:R-:W-:-:S04]  /*0600*/  VIADD R52, R5, 0x1 ;  /* 0x0000000105347836 */ /* 0x000fc80000000000 */
[----:B------:R-:W-:Y:S01]  /*0610*/  @P1 IMAD.MOV R52, RZ, RZ, R5 ;  /* 0x000000ffff341224 */ /* 0x000fe200078e0205 */
[----:B-----5:R-:W-:-:S03]  /*0620*/  ISETP.NE.AND P1, PT, R35, R38, PT ;  /* 0x000000262300720c */ /* 0x020fc60003f25270 */
[----:B------:R-:W-:-:S03]  /*0630*/  VIADD R10, R52, 0x1 ;  /* 0x00000001340a7836 */ /* 0x000fc60000000000 */
[----:B------:R-:W-:Y:S01]  /*0640*/  @P2 IMAD.MOV R10, RZ, RZ, R52 ;  /* 0x000000ffff0a2224 */ /* 0x000fe200078e0234 */
[----:B------:R-:W-:-:S03]  /*0650*/  ISETP.NE.AND P2, PT, R34, R38, PT ;  /* 0x000000262200720c */ /* 0x000fc60003f45270 */
        /* <DEDUP_REMOVED lines=11> */
[----:B0-----:R-:W-:-:S03]  /*0710*/  ISETP.NE.AND P2, PT, R30, R38, PT ;  /* 0x000000261e00720c */ /* 0x001fc60003f45270 */
[----:B------:R-:W-:-:S03]  /*0720*/  VIADD R46, R6, 0x1 ;  /* 0x00000001062e7836 */ /* 0x000fc60000000000 */
[----:B------:R-:W-:Y:S01]  /*0730*/  @P1 IMAD.MOV R46, RZ, RZ, R6 ;  /* 0x000000ffff2e1224 */ /* 0x000fe200078e0206 */
[----:B-1----:R-:W-:-:S03]  /*0740*/  ISETP.NE.AND P1, PT, R29, R38, PT ;  /* 0x000000261d00720c */ /* 0x002fc60003f25270 */
[----:B------:R-:W-:-:S03]  /*0750*/  VIADD R4, R46, 0x1 ;  /* 0x000000012e047836 */ /* 0x000fc60000000000 */
[----:B------:R-:W-:Y:S01]  /*0760*/  @P2 IMAD.MOV R4, RZ, RZ, R46 ;  /* 0x000000ffff042224 */ /* 0x000fe200078e022e */
[----:B--2---:R-:W-:-:S03]  /*0770*/  ISETP.NE.AND P2, PT, R28, R38, PT ;  /* 0x000000261c00720c */ /* 0x004fc60003f45270 */
[----:B------:R-:W-:-:S03]  /*0780*/  VIADD R44, R4, 0x1 ;  /* 0x00000001042c7836 */ /* 0x000fc60000000000 */
[----:B------:R-:W-:Y:S01]  /*0790*/  @P1 IMAD.MOV R44, RZ, RZ, R4 ;  /* 0x000000ffff2c1224 */ /* 0x000fe200078e0204 */
[----:B------:R-:W-:-:S03]  /*07a0*/  ISETP.NE.AND P1, PT, R27, R38, PT ;  /* 0x000000261b00720c */ /* 0x000fc60003f25270 */
[----:B------:R-:W-:-:S03]  /*07b0*/  VIADD R42, R44, 0x1 ;  /* 0x000000012c2a7836 */ /* 0x000fc60000000000 */
[----:B------:R-:W-:Y:S01]  /*07c0*/  @P2 IMAD.MOV R42, RZ, RZ, R44 ;  /* 0x000000ffff2a2224 */ /* 0x000fe200078e022c */
[----:B---3--:R-:W-:-:S03]  /*07d0*/  ISETP.NE.AND P2, PT, R26, R38, PT ;  /* 0x000000261a00720c */ /* 0x008fc60003f45270 */
[----:B------:R-:W-:-:S03]  /*07e0*/  VIADD R0, R42, 0x1 ;  /* 0x000000012a007836 */ /* 0x000fc60000000000 */
[----:B------:R-:W-:-:S04]  /*07f0*/  @P1 IMAD.MOV R0, RZ, RZ, R42 ;  /* 0x000000ffff001224 */ /* 0x000fc800078e022a */
[----:B------:R-:W-:-:S03]  /*0800*/  VIADD R9, R0, 0x1 ;  /* 0x0000000100097836 */ /* 0x000fc60000000000 */
[----:B------:R-:W-:Y:S01]  /*0810*/  @P2 IMAD.MOV R9, RZ, RZ, R0 ;  /* 0x000000ffff092224 */ /* 0x000fe200078e0200 */
[----:B------:R-:W-:-:S04]  /*0820*/  ISETP.NE.AND P2, PT, R7, 0x1f, PT ;  /* 0x0000001f0700780c */ /* 0x000fc80003f45270 */
[----:B------:R-:W0:Y:S09]  /*0830*/  SHFL.UP P1, R2, R9, 0x1, RZ ;  /* 0x0420000009027989 */ /* 0x000e3200000200ff */
[----:B------:R-:W-:Y:S01]  /*0840*/  @!P2 LEA R47, R24, UR4, 0x2 ;  /* 0x00000004182fac11 */ /* 0x000fe2000f8e10ff */
[----:B0-----:R-:W-:-:S05]  /*0850*/  @P1 IMAD.IADD R2, R2, 0x1, R9 ;  /* 0x0000000102021824 */ /* 0x001fca00078e0209 */
[----:B------:R-:W0:Y:S02]  /*0860*/  SHFL.UP P1, R3, R2, 0x2, RZ ;  /* 0x0440000002037989 */ /* 0x000e2400000200ff */
[----:B0-----:R-:W-:-:S05]  /*0870*/  @P1 IMAD.IADD R3, R2, 0x1, R3 ;  /* 0x0000000102031824 */ /* 0x001fca00078e0203 */
[----:B------:R-:W0:Y:S02]  /*0880*/  SHFL.UP P1, R12, R3, 0x4, RZ ;  /* 0x04800000030c7989 */ /* 0x000e2400000200ff */
[----:B0-----:R-:W-:-:S05]  /*0890*/  @P1 IMAD.IADD R12, R3, 0x1, R12 ;  /* 0x00000001030c1824 */ /* 0x001fca00078e020c */
[----:B------:R-:W0:Y:S02]  /*08a0*/  SHFL.UP P1, R25, R12, 0x8, RZ ;  /* 0x050000000c197989 */ /* 0x000e2400000200ff */
[----:B0-----:R-:W-:-:S05]  /*08b0*/  @P1 IMAD.IADD R25, R12, 0x1, R25 ;  /* 0x000000010c191824 */ /* 0x001fca00078e0219 */
[----:B------:R-:W0:Y:S02]  /*08c0*/  SHFL.UP P1, R11, R25, 0x10, RZ ;  /* 0x06000000190b7989 */ /* 0x000e2400000200ff */
[----:B0-----:R-:W-:Y:S01]  /*08d0*/  @P1 IMAD.IADD R11, R25, 0x1, R11 ;  /* 0x00000001190b1824 */ /* 0x001fe200078e020b */
[----:B------:R-:W-:-:S03]  /*08e0*/  ISETP.NE.AND P1, PT, R24, 0x2, PT ;  /* 0x000000021800780c */ /* 0x000fc60003f25270 */
[----:B------:R-:W-:Y:S01]  /*08f0*/  IMAD.IADD R9, R11, 0x1, -R9 ;  /* 0x000000010b097824 */ /* 0x000fe200078e0a09 */
[----:B------:R-:W-:Y:S01]  /*0900*/  @!P2 STS [R47], R11 ;  /* 0x0000000b2f00a388 */ /* 0x000fe20000000800 */
[----:B------:R-:W-:Y:S01]  /*0910*/  BAR.SYNC.DEFER_BLOCKING 0x0 ;  /* 0x0000000000007b1d */ /* 0x000fe20000010000 */
[----:B------:R-:W-:Y:S02]  /*0920*/  ISETP.NE.AND P2, PT, R24, 0x3, PT ;  /* 0x000000031800780c */ /* 0x000fe40003f45270 */
[----:B------:R-:W-:-:S03]  /*0930*/  SEL R9, R9, RZ, P4 ;  /* 0x000000ff09097207 */ /* 0x000fc60002000000 */
[----:B------:R-:W0:Y:S04]  /*0940*/  LDS.128 R20, [UR4] ;  /* 0x00000004ff147984 */ /* 0x000e280008000c00 */
[----:B------:R-:W1:Y:S04]  /*0950*/  LDS.128 R16, [UR4+0x10] ;  /* 0x00001004ff107984 */ /* 0x000e680008000c00 */
[----:B------:R-:W2:Y:S01]  /*0960*/  LDS.128 R12, [UR4+0x20] ;  /* 0x00002004ff0c7984 */ /* 0x000ea20008000c00 */
[----:B0-----:R-:W-:-:S05]  /*0970*/  IMAD.IADD R3, R20, 0x1, R21 ;  /* 0x0000000114037824 */ /* 0x001fca00078e0215 */
[----:B------:R-:W-:Y:S01]  /*0980*/  SEL R2, R3, R20, !P1 ;  /* 0x0000001403027207 */ /* 0x000fe20004800000 */
[----:B------:R-:W-:Y:S01]  /*0990*/  IMAD.IADD R3, R22, 0x1, R3 ;  /* 0x0000000116037824 */ /* 0x000fe200078e0203 */
[----:B------:R-:W-:-:S04]  /*09a0*/  ISETP.NE.AND P1, PT, R24, 0x4, PT ;  /* 0x000000041800780c */ /* 0x000fc80003f25270 */
[----:B------:R-:W-:Y:S01]  /*09b0*/  SEL R2, R3, R2, !P2 ;  /* 0x0000000203027207 */ /* 0x000fe20005000000 */
[----:B------:R-:W-:Y:S01]  /*09c0*/  IMAD.IADD R3, R23, 0x1, R3 ;  /* 0x0000000117037824 */ /* 0x000fe200078e0203 */
[----:B------:R-:W-:-:S04]  /*09d0*/  ISETP.NE.AND P2, PT, R24, 0x5, PT ;  /* 0x000000051800780c */ /* 0x000fc80003f45270 */
[C---:B------:R-:W-:Y:S01]  /*09e0*/  SEL R2, R3.reuse, R2, !P1 ;  /* 0x0000000203027207 */ /* 0x040fe20004800000 */
[----:B-1----:R-:W-:Y:S01]  /*09f0*/  IMAD.IADD R3, R3, 0x1, R16 ;  /* 0x0000000103037824 */ /* 0x002fe200078e0210 */
[----:B------:R-:W-:-:S04]  /*0a00*/  ISETP.NE.AND P1, PT, R40, RZ, PT ;  /* 0x000000ff2800720c */ /* 0x000fc80003f25270 */
[----:B------:R-:W-:Y:S01]  /*0a10*/  SEL R2, R3, R2, !P2 ;  /* 0x0000000203027207 */ /* 0x000fe20005000000 */
[----:B------:R-:W-:Y:S01]  /*0a20*/  IMAD.IADD R3, R17, 0x1, R3 ;  /* 0x0000000111037824 */ /* 0x000fe200078e0203 */
[----:B------:R-:W-:-:S04]  /*0a30*/  ISETP.NE.AND P2, PT, R24, 0x7, PT ;  /* 0x000000071800780c */ /* 0x000fc80003f45270 */
[----:B------:R-:W-:Y:S01]  /*0a40*/  SEL R2, R3, R2, !P3 ;  /* 0x0000000203027207 */ /* 0x000fe20005800000 */
[----:B------:R-:W-:Y:S01]  /*0a50*/  IMAD.IADD R3, R18, 0x1, R3 ;  /* 0x0000000112037824 */ /* 0x000fe200078e0203 */
[----:B------:R-:W-:-:S03]  /*0a60*/  ISETP.NE.AND P3, PT, R24, 0x8, PT ;  /* 0x000000081800780c */ /* 0x000fc60003f65270 */
[----:B------:R-:W-:Y:S01]  /*0a70*/  IMAD.IADD R47, R19, 0x1, R3 ;  /* 0x00000001132f7824 */ /* 0x000fe200078e0203 */
[----:B------:R-:W-:Y:S02]  /*0a80*/  SEL R25, R3, R2, !P2 ;  /* 0x0000000203197207 */ /* 0x000fe40005000000 */
[----:B------:R-:W0:Y:S01]  /*0a90*/  @!P1 LDC.64 R2, c[0x0][0x3a0] ;  /* 0x0000e800ff029b82 */ /* 0x000e220000000a00 */
[C---:B------:R-:W-:Y:S02]  /*0aa0*/  ISETP.NE.AND P2, PT, R24.reuse, 0x9, PT ;  /* 0x000000091800780c */ /* 0x040fe40003f45270 */
[C---:B------:R-:W-:Y:S01]  /*0ab0*/  SEL R25, R47.reuse, R25, !P3 ;  /* 0x000000192f197207 */ /* 0x040fe20005800000 */
[----:B--2---:R-:W-:Y:S01]  /*0ac0*/  IMAD.IADD R47, R47, 0x1, R12 ;  /* 0x000000012f2f7824 */ /* 0x004fe200078e020c */
[----:B------:R-:W-:-:S04]  /*0ad0*/  ISETP.NE.AND P3, PT, R24, 0xa, PT ;  /* 0x0000000a1800780c */ /* 0x000fc80003f65270 */
[----:B------:R-:W-:Y:S01]  /*0ae0*/  SEL R25, R47, R25, !P2 ;  /* 0x000000192f197207 */ /* 0x000fe20005000000 */
[----:B------:R-:W-:Y:S01]  /*0af0*/  IMAD.IADD R47, R13, 0x1, R47 ;  /* 0x000000010d2f7824 */ /* 0x000fe200078e022f */
[----:B------:R-:W-:Y:S01]  /*0b00*/  ISETP.NE.AND P2, PT, R24, 0xb, PT ;  /* 0x0000000b1800780c */ /* 0x000fe20003f45270 */
[----:B------:R-:W-:-:S03]  /*0b10*/  @!P1 IMAD.MOV.U32 R24, RZ, RZ, 0x65 ;  /* 0x00000065ff189424 */ /* 0x000fc600078e00ff */
[----:B------:R-:W-:Y:S01]  /*0b20*/  SEL R25, R47, R25, !P3 ;  /* 0x000000192f197207 */ /* 0x000fe20005800000 */
[----:B------:R-:W-:Y:S01]  /*0b30*/  IMAD.IADD R47, R14, 0x1, R47 ;  /* 0x000000010e2f7824 */ /* 0x000fe200078e022f */
[----:B------:R-:W-:-:S04]  /*0b40*/  ISETP.GE.U32.AND P3, PT, R40, 0x20, PT ;  /* 0x000000202800780c */ /* 0x000fc80003f66070 */
[----:B------:R-:W-:Y:S01]  /*0b50*/  SEL R7, R47, R25, !P2 ;  /* 0x000000192f077207 */ /* 0x000fe20005000000 */
[----:B------:R-:W-:-:S03]  /*0b60*/  IMAD.IADD R25, R15, 0x1, R47 ;  /* 0x000000010f197824 */ /* 0x000fc600078e022f */
[----:B------:R-:W-:Y:S02]  /*0b70*/  SEL R7, R7, RZ, P3 ;  /* 0x000000ff07077207 */ /* 0x000fe40001800000 */
[----:B0-----:R0:W-:Y:S01]  /*0b80*/  @!P1 ST.E.64.STRONG.GPU desc[UR8][R2.64+0x100], R24 ;  /* 0x0001001802009985 */ /* 0x0011e2000c10fb08 */
[----:B------:R-:W-:Y:S02]  /*0b90*/  ISETP.GT.AND P1, PT, R25, 0x180, PT ;  /* 0x000001801900780c */ /* 0x000fe40003f24270 */
[----:B------:R-:W-:-:S04]  /*0ba0*/  IMAD.IADD R47, R7, 0x1, R9 ;  /* 0x00000001072f7824 */ /* 0x000fc800078e0209 */
[--C-:B------:R-:W-:Y:S02]  /*0bb0*/  IMAD.IADD R43, R43, 0x1, R47.reuse ;  /* 0x000000012b2b7824 */ /* 0x100fe400078e022f */
[--C-:B------:R-:W-:Y:S02]  /*0bc0*/  IMAD.IADD R39, R39, 0x1, R47.reuse ;  /* 0x0000000127277824 */ /* 0x100fe400078e022f */
[--C-:B------:R-:W-:Y:S02]  /*0bd0*/  IMAD.IADD R11, R52, 0x1, R47.reuse ;  /* 0x00000001340b7824 */ /* 0x100fe400078e022f */
[--C-:B------:R-:W-:Y:S02]  /*0be0*/  IMAD.IADD R10, R10, 0x1, R47.reuse ;  /* 0x000000010a0a7824 */ /* 0x100fe400078e022f */
[--C-:B0-----:R-:W-:Y:S02]  /*0bf0*/  IMAD.IADD R24, R5, 0x1, R47.reuse ;  /* 0x0000000105187824 */ /* 0x101fe400078e022f */
[----:B------:R-:W-:-:S02]  /*0c00*/  IMAD.IADD R9, R50, 0x1, R47 ;  /* 0x0000000132097824 */ /* 0x000fc400078e022f */
[--C-:B------:R-:W-:Y:S02]  /*0c10*/  IMAD.IADD R8, R8, 0x1, R47.reuse ;  /* 0x0000000108087824 */ /* 0x100fe400078e022f */
[--C-:B------:R-:W-:Y:S02]  /*0c20*/  IMAD.IADD R7, R48, 0x1, R47.reuse ;  /* 0x0000000130077824 */ /* 0x100fe400078e022f */
[--C-:B------:R-:W-:Y:S02]  /*0c30*/  IMAD.IADD R6, R6, 0x1, R47.reuse ;  /* 0x0000000106067824 */ /* 0x100fe400078e022f */
[--C-:B------:R-:W-:Y:S02]  /*0c40*/  IMAD.IADD R5, R46, 0x1, R47.reuse ;  /* 0x000000012e057824 */ /* 0x100fe400078e022f */
[--C-:B------:R-:W-:Y:S02]  /*0c50*/  IMAD.IADD R4, R4, 0x1, R47.reuse ;  /* 0x0000000104047824 */ /* 0x100fe400078e022f */
[----:B------:R-:W-:-:S02]  /*0c60*/  IMAD.IADD R3, R44, 0x1, R47 ;  /* 0x000000012c037824 */ /* 0x000fc400078e022f */
[--C-:B------:R-:W-:Y:S02]  /*0c70*/  IMAD.IADD R2, R42, 0x1, R47.reuse ;  /* 0x000000012a027824 */ /* 0x100fe400078e022f */
[----:B------:R-:W-:Y:S01]  /*0c80*/  IMAD.IADD R0, R0, 0x1, R47 ;  /* 0x0000000100007824 */ /* 0x000fe200078e022f */
[----:B------:R-:W-:Y:S06]  /*0c90*/  @P1 BRA `(.L_x_2) ;  /* 0x0000000c007c1947 */ /* 0x000fec0003800000 */
[----:B------:R-:W-:Y:S04]  /*0ca0*/  BSSY.RECONVERGENT B0, `(.L_x_3) ;  /* 0x000000d000007945 */ /* 0x000fe80003800200 */
[----:B------:R-:W-:Y:S05]  /*0cb0*/  @P0 BRA `(.L_x_4) ;  /* 0x00000000002c0947 */ /* 0x000fea0003800000 */
[----:B------:R-:W-:Y:S01]  /*0cc0*/  UISETP.NE.AND UP0, UPT, UR6, URZ, UPT ;  /* 0x000000ff0600728c */ /* 0x000fe2000bf05270 */
[----:B------:R-:W-:Y:S01]  /*0cd0*/  CS2R R12, SRZ ;  /* 0x00000000000c7805 */ /* 0x000fe2000001ff00 */
[----:B------:R-:W0:Y:S07]  /*0ce0*/  LDCU.64 UR4, c[0x0][0x390] ;  /* 0x00007200ff0477ac */ /* 0x000e2e0008000a00 */
[----:B------:R-:W-:Y:S05]  /*0cf0*/  BRA.U UP0, `(.L_x_5) ;  /* 0x0000000100087547 */ /* 0x000fea000b800000 */
[----:B------:R-:W1:Y:S02]  /*0d00*/  LDC.64 R12, c[0x0][0x3d0] ;  /* 0x0000f400ff0c7b82 */ /* 0x000e640000000a00 */
[----:B-1----:R-:W5:Y:S02]  /*0d10*/  LDG.E.64 R12, desc[UR8][R12.64] ;  /* 0x000000080c0c7981 */ /* 0x002f64000c1e1b00 */
.L_x_5:
[----:B-----5:R-:W-:-:S04]  /*0d20*/  IADD3 R14, P0, PT, R47, R12, RZ ;  /* 0x0000000c2f0e7210 */ /* 0x020fc80007f1e0ff */
[----:B------:R-:W-:Y:S02]  /*0d30*/  LEA.HI.X.SX32 R13, R47, R13, 0x1, P0 ;  /* 0x0000000d2f0d7211 */ /* 0x000fe400000f0eff */
[----:B0-----:R-:W-:-:S04]  /*0d40*/  LEA R12, P0, R14, UR4, 0x2 ;  /* 0x000000040e0c7c11 */ /* 0x001fc8000f8010ff */
[----:B------:R-:W-:-:S05]  /*0d50*/  LEA.HI.X R13, R14, UR5, R13, 0x2, P0 ;  /* 0x000000050e0d7c11 */ /* 0x000fca00080f140d */
[----:B------:R0:W-:Y:S04]  /*0d60*/  STG.E desc[UR8][R12.64], R38 ;  /* 0x000000260c007986 */ /* 0x0001e8000c101908 */
.L_x_4:
[----:B------:R-:W-:Y:S05]  /*0d70*/  BSYNC.RECONVERGENT B0 ;  /* 0x0000000000007941 */ /* 0x000fea0003800200 */
.L_x_3:
[----:B------:R-:W-:Y:S01]  /*0d80*/  ISETP.NE.AND P0, PT, R45, R38, PT ;  /* 0x000000262d00720c */ /* 0x000fe20003f05270 */
[----:B------:R-:W-:-:S12]  /*0d90*/  BSSY.RECONVERGENT B0, `(.L_x_6) ;  /* 0x000000d000007945 */ /* 0x000fd80003800200 */
[----:B------:R-:W-:Y:S05]  /*0da0*/  @P0 BRA `(.L_x_7) ;  /* 0x00000000002c0947 */ /* 0x000fea0003800000 */
[----:B------:R-:W-:Y:S01]  /*0db0*/  UISETP.NE.AND UP0, UPT, UR6, URZ, UPT ;  /* 0x000000ff0600728c */ /* 0x000fe2000bf05270 */
[----:B0-----:R-:W-:Y:S01]  /*0dc0*/  CS2R R12, SRZ ;  /* 0x00000000000c7805 */ /* 0x001fe2000001ff00 */
[----:B------:R-:W0:Y:S07]  /*0dd0*/  LDCU.64 UR4, c[0x0][0x390] ;  /* 0x00007200ff0477ac */ /* 0x000e2e0008000a00 */
[----:B------:R-:W-:Y:S05]  /*0de0*/  BRA.U UP0, `(.L_x_8) ;  /* 0x0000000100087547 */ /* 0x000fea000b800000 */
[----:B------:R-:W1:Y:S02]  /*0df0*/  LDC.64 R12, c[0x0][0x3d0] ;  /* 0x0000f400ff0c7b82 */ /* 0x000e640000000a00 */
[----:B-1----:R-:W5:Y:S02]  /*0e00*/  LDG.E.64 R12, desc[UR8][R12.64] ;  /* 0x000000080c0c7981 */ /* 0x002f64000c1e1b00 */
.L_x_8:
[----:B-----5:R-:W-:-:S04]  /*0e10*/  IADD3 R14, P0, PT, R43, R12, RZ ;  /* 0x0000000c2b0e7210 */ /* 0x020fc80007f1e0ff */
[----:B------:R-:W-:Y:S02]  /*0e20*/  LEA.HI.X.SX32 R13, R43, R13, 0x1, P0 ;  /* 0x0000000d2b0d7211 */ /* 0x000fe400000f0eff */
[----:B0-----:R-:W-:-:S04]  /*0e30*/  LEA R12, P0, R14, UR4, 0x2 ;  /* 0x000000040e0c7c11 */ /* 0x001fc8000f8010ff */
[----:B------:R-:W-:-:S05]  /*0e40*/  LEA.HI.X R13, R14, UR5, R13, 0x2, P0 ;  /* 0x000000050e0d7c11 */ /* 0x000fca00080f140d */
[----:B------:R1:W-:Y:S04]  /*0e50*/  STG.E desc[UR8][R12.64], R38 ;  /* 0x000000260c007986 */ /* 0x0003e8000c101908 */
.L_x_7:
[----:B------:R-:W-:Y:S05]  /*0e60*/  BSYNC.RECONVERGENT B0 ;  /* 0x0000000000007941 */ /* 0x000fea0003800200 */
.L_x_6:
[----:B------:R-:W-:Y:S01]  /*0e70*/  ISETP.NE.AND P0, PT, R41, R38, PT ;  /* 0x000000262900720c */ /* 0x000fe20003f05270 */
[----:B------:R-:W-:-:S12]  /*0e80*/  BSSY.RECONVERGENT B0, `(.L_x_9) ;  /* 0x000000d000007945 */ /* 0x000fd80003800200 */
[----:B------:R-:W-:Y:S05]  /*0e90*/  @P0 BRA `(.L_x_10) ;  /* 0x00000000002c0947 */ /* 0x000fea0003800000 */
[----:B------:R-:W-:Y:S01]  /*0ea0*/  UISETP.NE.AND UP0, UPT, UR6, URZ, UPT ;  /* 0x000000ff0600728c */ /* 0x000fe2000bf05270 */
[----:B01----:R-:W-:Y:S01]  /*0eb0*/  CS2R R12, SRZ ;  /* 0x00000000000c7805 */ /* 0x003fe2000001ff00 */
[----:B------:R-:W0:Y:S07]  /*0ec0*/  LDCU.64 UR4, c[0x0][0x390] ;  /* 0x00007200ff0477ac */ /* 0x000e2e0008000a00 */
[----:B------:R-:W-:Y:S05]  /*0ed0*/  BRA.U UP0, `(.L_x_11) ;  /* 0x0000000100087547 */ /* 0x000fea000b800000 */
[----:B------:R-:W1:Y:S02]  /*0ee0*/  LDC.64 R12, c[0x0][0x3d0] ;  /* 0x0000f400ff0c7b82 */ /* 0x000e640000000a00 */
[----:B-1----:R-:W5:Y:S02]  /*0ef0*/  LDG.E.64 R12, desc[UR8][R12.64] ;  /* 0x000000080c0c7981 */ /* 0x002f64000c1e1b00 */
.L_x_11:
[----:B-----5:R-:W-:-:S04]  /*0f00*/  IADD3 R14, P0, PT, R39, R12, RZ ;  /* 0x0000000c270e7210 */ /* 0x020fc80007f1e0ff */
[----:B------:R-:W-:Y:S02]  /*0f10*/  LEA.HI.X.SX32 R13, R39, R13, 0x1, P0 ;  /* 0x0000000d270d7211 */ /* 0x000fe400000f0eff */
[----:B0-----:R-:W-:-:S04]  /*0f20*/  LEA R12, P0, R14, UR4, 0x2 ;  /* 0x000000040e0c7c11 */ /* 0x001fc8000f8010ff */
[----:B------:R-:W-:-:S05]  /*0f30*/  LEA.HI.X R13, R14, UR5, R13, 0x2, P0 ;  /* 0x000000050e0d7c11 */ /* 0x000fca00080f140d */
[----:B------:R2:W-:Y:S04]  /*0f40*/  STG.E desc[UR8][R12.64], R38 ;  /* 0x000000260c007986 */ /* 0x0005e8000c101908 */
.L_x_10:
[----:B------:R-:W-:Y:S05]  /*0f50*/  BSYNC.RECONVERGENT B0 ;  /* 0x0000000000007941 */ /* 0x000fea0003800200 */
.L_x_9:
[----:B------:R-:W-:Y:S01]  /*0f60*/  ISETP.NE.AND P0, PT, R37, R38, PT ;  /* 0x000000262500720c */ /* 0x000fe20003f05270 */
[----:B------:R-:W-:-:S12]  /*0f70*/  BSSY.RECONVERGENT B0, `(.L_x_12) ;  /* 0x000000d000007945 */ /* 0x000fd80003800200 */
[----:B------:R-:W-:Y:S05]  /*0f80*/  @P0 BRA `(.L_x_13) ;  /* 0x00000000002c0947 */ /* 0x000fea0003800000 */
[----:B------:R-:W-:Y:S01]  /*0f90*/  UISETP.NE.AND UP0, UPT, UR6, URZ, UPT ;  /* 0x000000ff0600728c */ /* 0x000fe2000bf05270 */
[----:B012---:R-:W-:Y:S01]  /*0fa0*/  CS2R R12, SRZ ;  /* 0x00000000000c7805 */ /* 0x007fe2000001ff00 */
[----:B------:R-:W0:Y:S07]  /*0fb0*/  LDCU.64 UR4, c[0x0][0x390] ;  /* 0x00007200ff0477ac */ /* 0x000e2e0008000a00 */
[----:B------:R-:W-:Y:S05]  /*0fc0*/  BRA.U UP0, `(.L_x_14) ;  /* 0x0000000100087547 */ /* 0x000fea000b800000 */
[----:B------:R-:W1:Y:S02]  /*0fd0*/  LDC.64 R12, c[0x0][0x3d0] ;  /* 0x0000f400ff0c7b82 */ /* 0x000e640000000a00 */
[----:B-1----:R-:W5:Y:S02]  /*0fe0*/  LDG.E.64 R12, desc[UR8][R12.64] ;  /* 0x000000080c0c7981 */ /* 0x002f64000c1e1b00 */
.L_x_14:
[----:B-----5:R-:W-:-:S04]  /*0ff0*/  IADD3 R14, P0, PT, R24, R12, RZ ;  /* 0x0000000c180e7210 */ /* 0x020fc80007f1e0ff */
[----:B------:R-:W-:Y:S02]  /*1000*/  LEA.HI.X.SX32 R13, R24, R13, 0x1, P0 ;  /* 0x0000000d180d7211 */ /* 0x000fe400000f0eff */
[----:B0-----:R-:W-:-:S04]  /*1010*/  LEA R12, P0, R14, UR4, 0x2 ;  /* 0x000000040e0c7c11 */ /* 0x001fc8000f8010ff */
[----:B------:R-:W-:-:S05]  /*1020*/  LEA.HI.X R13, R14, UR5, R13, 0x2, P0 ;  /* 0x000000050e0d7c11 */ /* 0x000fca00080f140d */
[----:B------:R3:W-:Y:S04]  /*1030*/  STG.E desc[UR8][R12.64], R38 ;  /* 0x000000260c007986 */ /* 0x0007e8000c101908 */
.L_x_13:
[----:B------:R-:W-:Y:S05]  /*1040*/  BSYNC.RECONVERGENT B0 ;  /* 0x0000000000007941 */ /* 0x000fea0003800200 */
.L_x_12:
[----:B------:R-:W-:Y:S01]  /*1050*/  ISETP.NE.AND P0, PT, R36, R38, PT ;  /* 0x000000262400720c */ /* 0x000fe20003f05270 */
[----:B------:R-:W-:-:S12]  /*1060*/  BSSY.RECONVERGENT B0, `(.L_x_15) ;  /* 0x000000d000007945 */ /* 0x000fd80003800200 */
[----:B------:R-:W-:Y:S05]  /*1070*/  @P0 BRA `(.L_x_16) ;  /* 0x00000000002c0947 */ /* 0x000fea0003800000 */
[----:B------:R-:W-:Y:S01]  /*1080*/  UISETP.NE.AND UP0, UPT, UR6, URZ, UPT ;  /* 0x000000ff0600728c */ /* 0x000fe2000bf05270 */
[----:B0123--:R-:W-:Y:S01]  /*1090*/  CS2R R12, SRZ ;  /* 0x00000000000c7805 */ /* 0x00ffe2000001ff00 */
[----:B------:R-:W0:Y:S07]  /*10a0*/  LDCU.64 UR4, c[0x0][0x390] ;  /* 0x00007200ff0477ac */ /* 0x000e2e0008000a00 */
[----:B------:R-:W-:Y:S05]  /*10b0*/  BRA.U UP0, `(.L_x_17) ;  /* 0x0000000100087547 */ /* 0x000fea000b800000 */
[----:B------:R-:W1:Y:S02]  /*10c0*/  LDC.64 R12, c[0x0][0x3d0] ;  /* 0x0000f400ff0c7b82 */ /* 0x000e640000000a00 */
[----:B-1----:R-:W5:Y:S02]  /*10d0*/  LDG.E.64 R12, desc[UR8][R12.64] ;  /* 0x000000080c0c7981 */ /* 0x002f64000c1e1b00 */
.L_x_17:
[----:B-----5:R-:W-:-:S04]  /*10e0*/  IADD3 R14, P0, PT, R11, R12, RZ ;  /* 0x0000000c0b0e7210 */ /* 0x020fc80007f1e0ff */
[----:B------:R-:W-:Y:S02]  /*10f0*/  LEA.HI.X.SX32 R11, R11, R13, 0x1, P0 ;  /* 0x0000000d0b0b7211 */ /* 0x000fe400000f0eff */
[----:B0-----:R-:W-:-:S04]  /*1100*/  LEA R12, P0, R14, UR4, 0x2 ;  /* 0x000000040e0c7c11 */ /* 0x001fc8000f8010ff */
[----:B------:R-:W-:-:S05]  /*1110*/  LEA.HI.X R13, R14, UR5, R11, 0x2, P0 ;  /* 0x000000050e0d7c11 */ /* 0x000fca00080f140b */
[----:B------:R4:W-:Y:S04]  /*1120*/  STG.E desc[UR8][R12.64], R38 ;  /* 0x000000260c007986 */ /* 0x0009e8000c101908 */
.L_x_16:
[----:B------:R-:W-:Y:S05]  /*1130*/  BSYNC.RECONVERGENT B0 ;  /* 0x0000000000007941 */ /* 0x000fea0003800200 */
.L_x_15:
[----:B------:R-:W-:Y:S01]  /*1140*/  ISETP.NE.AND P0, PT, R35, R38, PT ;  /* 0x000000262300720c */ /* 0x000fe20003f05270 */
[----:B------:R-:W-:-:S12]  /*1150*/  BSSY.RECONVERGENT B0, `(.L_x_18) ;  /* 0x000000d000007945 */ /* 0x000fd80003800200 */
[----:B------:R-:W-:Y:S05]  /*1160*/  @P0 BRA `(.L_x_19) ;  /* 0x00000000002c0947 */ /* 0x000fea0003800000 */
[----:B------:R-:W-:Y:S01]  /*1170*/  UISETP.NE.AND UP0, UPT, UR6, URZ, UPT ;  /* 0x000000ff0600728c */ /* 0x000fe2000bf05270 */
[----:B01234-:R-:W-:Y:S01]  /*1180*/  CS2R R12, SRZ ;  /* 0x00000000000c7805 */ /* 0x01ffe2000001ff00 */
[----:B------:R-:W0:Y:S07]  /*1190*/  LDCU.64 UR4, c[0x0][0x390] ;  /* 0x00007200ff0477ac */ /* 0x000e2e0008000a00 */
[----:B------:R-:W-:Y:S05]  /*11a0*/  BRA.U UP0, `(.L_x_20) ;  /* 0x0000000100087547 */ /* 0x000fea000b800000 */
[----:B------:R-:W1:Y:S02]  /*11b0*/  LDC.64 R12, c[0x0][0x3d0] ;  /* 0x0000f400ff0c7b82 */ /* 0x000e640000000a00 */
[----:B-1----:R-:W5:Y:S02]  /*11c0*/  LDG.E.64 R12, desc[UR8][R12.64] ;  /* 0x000000080c0c7981 */ /* 0x002f64000c1e1b00 */
.L_x_20:
[----:B-----5:R-:W-:-:S04]  /*11d0*/  IADD3 R11, P0, PT, R10, R12, RZ ;  /* 0x0000000c0a0b7210 */ /* 0x020fc80007f1e0ff */
[----:B------:R-:W-:Y:S02]  /*11e0*/  LEA.HI.X.SX32 R12, R10, R13, 0x1, P0 ;  /* 0x0000000d0a0c7211 */ /* 0x000fe400000f0eff */
[----:B0-----:R-:W-:-:S04]  /*11f0*/  LEA R10, P0, R11, UR4, 0x2 ;  /* 0x000000040b0a7c11 */ /* 0x001fc8000f8010ff */
[----:B------:R-:W-:-:S05]  /*1200*/  LEA.HI.X R11, R11, UR5, R12, 0x2, P0 ;  /* 0x000000050b0b7c11 */ /* 0x000fca00080f140c */
[----:B------:R0:W-:Y:S04]  /*1210*/  STG.E desc[UR8][R10.64], R38 ;  /* 0x000000260a007986 */ /* 0x0001e8000c101908 */
.L_x_19:
[----:B------:R-:W-:Y:S05]  /*1220*/  BSYNC.RECONVERGENT B0 ;  /* 0x0000000000007941 */ /* 0x000fea0003800200 */
.L_x_18:
        /* <DEDUP_REMOVED lines=9> */
.L_x_23:
[----:B-12345:R-:W-:-:S04]  /*12c0*/  IADD3 R12, P0, PT, R9, R10, RZ ;  /* 0x0000000a090c7210 */ /* 0x03efc80007f1e0ff */
[----:B------:R-:W-:Y:S02]  /*12d0*/  LEA.HI.X.SX32 R9, R9, R11, 0x1, P0 ;  /* 0x0000000b09097211 */ /* 0x000fe400000f0eff */
[----:B0-----:R-:W-:-:S04]  /*12e0*/  LEA R10, P0, R12, UR4, 0x2 ;  /* 0x000000040c0a7c11 */ /* 0x001fc8000f8010ff */
[----:B------:R-:W-:-:S05]  /*12f0*/  LEA.HI.X R11, R12, UR5, R9, 0x2, P0 ;  /* 0x000000050c0b7c11 */ /* 0x000fca00080f1409 */
[----:B------:R0:W-:Y:S04]  /*1300*/  STG.E desc[UR8][R10.64], R38 ;  /* 0x000000260a007986 */ /* 0x0001e8000c101908 */
.L_x_22:
[----:B------:R-:W-:Y:S05]  /*1310*/  BSYNC.RECONVERGENT B0 ;  /* 0x0000000000007941 */ /* 0x000fea0003800200 */
.L_x_21:
        /* <DEDUP_REMOVED lines=9> */
.L_x_26:
[----:B-----5:R-:W-:-:S04]  /*13b0*/  IADD3 R9, P0, PT, R8, R10, RZ ;  /* 0x0000000a08097210 */ /* 0x020fc80007f1e0ff */
[----:B------:R-:W-:Y:S02]  /*13c0*/  LEA.HI.X.SX32 R10, R8, R11, 0x1, P0 ;  /* 0x0000000b080a7211 */ /* 0x000fe400000f0eff */
[----:B0-----:R-:W-:-:S04]  /*13d0*/  LEA R8, P0, R9, UR4, 0x2 ;  /* 0x0000000409087c11 */ /* 0x001fc8000f8010ff */
[----:B------:R-:W-:-:S05]  /*13e0*/  LEA.HI.X R9, R9, UR5, R10, 0x2, P0 ;  /* 0x0000000509097c11 */ /* 0x000fca00080f140a */
[----:B------:R0:W-:Y:S04]  /*13f0*/  STG.E desc[UR8][R8.64], R38 ;  /* 0x0000002608007986 */ /* 0x0001e8000c101908 */
.L_x_25:
[----:B------:R-:W-:Y:S05]  /*1400*/  BSYNC.RECONVERGENT B0 ;  /* 0x0000000000007941 */ /* 0x000fea0003800200 */
.L_x_24:
        /* <DEDUP_REMOVED lines=9> */
.L_x_29:
[----:B-----5:R-:W-:-:S04]  /*14a0*/  IADD3 R10, P0, PT, R7, R8, RZ ;  /* 0x00000008070a7210 */ /* 0x020fc80007f1e0ff */
[----:B------:R-:W-:Y:S02]  /*14b0*/  LEA.HI.X.SX32 R7, R7, R9, 0x1, P0 ;  /* 0x0000000907077211 */ /* 0x000fe400000f0eff */
[----:B0-----:R-:W-:-:S04]  /*14c0*/  LEA R8, P0, R10, UR4, 0x2 ;  /* 0x000000040a087c11 */ /* 0x001fc8000f8010ff */
[----:B------:R-:W-:-:S05]  /*14d0*/  LEA.HI.X R9, R10, UR5, R7, 0x2, P0 ;  /* 0x000000050a097c11 */ /* 0x000fca00080f1407 */
[----:B------:R0:W-:Y:S04]  /*14e0*/  STG.E desc[UR8][R8.64], R38 ;  /* 0x0000002608007986 */ /* 0x0001e8000c101908 */
.L_x_28:
[----:B------:R-:W-:Y:S05]  /*14f0*/  BSYNC.RECONVERGENT B0 ;  /* 0x0000000000007941 */ /* 0x000fea0003800200 */
.L_x_27:
        /* <DEDUP_REMOVED lines=9> */
.L_x_32:
[----:B-----5:R-:W-:-:S04]  /*1590*/  IADD3 R7, P0, PT, R6, R8, RZ ;  /* 0x0000000806077210 */ /* 0x020fc80007f1e0ff */
[----:B------:R-:W-:Y:S02]  /*15a0*/  LEA.HI.X.SX32 R8, R6, R9, 0x1, P0 ;  /* 0x0000000906087211 */ /* 0x000fe400000f0eff */
[----:B0-----:R-:W-:-:S04]  /*15b0*/  LEA R6, P0, R7, UR4, 0x2 ;  /* 0x0000000407067c11 */ /* 0x001fc8000f8010ff */
[----:B------:R-:W-:-:S05]  /*15c0*/  LEA.HI.X R7, R7, UR5, R8, 0x2, P0 ;  /* 0x0000000507077c11 */ /* 0x000fca00080f1408 */
[----:B------:R0:W-:Y:S04]  /*15d0*/  STG.E desc[UR8][R6.64], R38 ;  /* 0x0000002606007986 */ /* 0x0001e8000c101908 */
.L_x_31:
[----:B------:R-:W-:Y:S05]  /*15e0*/  BSYNC.RECONVERGENT B0 ;  /* 0x0000000000007941 */ /* 0x000fea0003800200 */
.L_x_30:
        /* <DEDUP_REMOVED lines=9> */
.L_x_35:
[----:B-----5:R-:W-:-:S04]  /*1680*/  IADD3 R8, P0, PT, R5, R6, RZ ;  /* 0x0000000605087210 */ /* 0x020fc80007f1e0ff */
[----:B------:R-:W-:Y:S02]  /*1690*/  LEA.HI.X.SX32 R5, R5, R7, 0x1, P0 ;  /* 0x0000000705057211 */ /* 0x000fe400000f0eff */
[----:B0-----:R-:W-:-:S04]  /*16a0*/  LEA R6, P0, R8, UR4, 0x2 ;  /* 0x0000000408067c11 */ /* 0x001fc8000f8010ff */
[----:B------:R-:W-:-:S05]  /*16b0*/  LEA.HI.X R7, R8, UR5, R5, 0x2, P0 ;  /* 0x0000000508077c11 */ /* 0x000fca00080f1405 */
[----:B------:R0:W-:Y:S04]  /*16c0*/  STG.E desc[UR8][R6.64], R38 ;  /* 0x0000002606007986 */ /* 0x0001e8000c101908 */
.L_x_34:
[----:B------:R-:W-:Y:S05]  /*16d0*/  BSYNC.RECONVERGENT B0 ;  /* 0x0000000000007941 */ /* 0x000fea0003800200 */
.L_x_33:
        /* <DEDUP_REMOVED lines=9> */
.L_x_38:
[----:B-----5:R-:W-:-:S04]  /*1770*/  IADD3 R5, P0, PT, R4, R6, RZ ;  /* 0x0000000604057210 */ /* 0x020fc80007f1e0ff */
[----:B------:R-:W-:Y:S02]  /*1780*/  LEA.HI.X.SX32 R6, R4, R7, 0x1, P0 ;  /* 0x0000000704067211 */ /* 0x000fe400000f0eff */
[----:B0-----:R-:W-:-:S04]  /*1790*/  LEA R4, P0, R5, UR4, 0x2 ;  /* 0x0000000405047c11 */ /* 0x001fc8000f8010ff */
[----:B------:R-:W-:-:S05]  /*17a0*/  LEA.HI.X R5, R5, UR5, R6, 0x2, P0 ;  /* 0x0000000505057c11 */ /* 0x000fca00080f1406 */
[----:B------:R0:W-:Y:S04]  /*17b0*/  STG.E desc[UR8][R4.64], R38 ;  /* 0x0000002604007986 */ /* 0x0001e8000c101908 */
.L_x_37:
[----:B------:R-:W-:Y:S05]  /*17c0*/  BSYNC.RECONVERGENT B0 ;  /* 0x0000000000007941 */ /* 0x000fea0003800200 */
.L_x_36:
        /* <DEDUP_REMOVED lines=9> */
.L_x_41:
[----:B-----5:R-:W-:-:S04]  /*1860*/  IADD3 R6, P0, PT, R3, R4, RZ ;  /* 0x0000000403067210 */ /* 0x020fc80007f1e0ff */
[----:B------:R-:W-:Y:S02]  /*1870*/  LEA.HI.X.SX32 R3, R3, R5, 0x1, P0 ;  /* 0x0000000503037211 */ /* 0x000fe400000f0eff */
[----:B0-----:R-:W-:-:S04]  /*1880*/  LEA R4, P0, R6, UR4, 0x2 ;  /* 0x0000000406047c11 */ /* 0x001fc8000f8010ff */
[----:B------:R-:W-:-:S05]  /*1890*/  LEA.HI.X R5, R6, UR5, R3, 0x2, P0 ;  /* 0x0000000506057c11 */ /* 0x000fca00080f1403 */
[----:B------:R0:W-:Y:S04]  /*18a0*/  STG.E desc[UR8][R4.64], R38 ;  /* 0x0000002604007986 */ /* 0x0001e8000c101908 */
.L_x_40:
[----:B------:R-:W-:Y:S05]  /*18b0*/  BSYNC.RECONVERGENT B0 ;  /* 0x0000000000007941 */ /* 0x000fea0003800200 */
.L_x_39:
        /* <DEDUP_REMOVED lines=9> */
.L_x_44:
[----:B-----5:R-:W-:-:S04]  /*1950*/  IADD3 R3, P0, PT, R2, R4, RZ ;  /* 0x0000000402037210 */ /* 0x020fc80007f1e0ff */
[----:B------:R-:W-:Y:S02]  /*1960*/  LEA.HI.X.SX32 R4, R2, R5, 0x1, P0 ;  /* 0x0000000502047211 */ /* 0x000fe400000f0eff */
[----:B0-----:R-:W-:-:S04]  /*1970*/  LEA R2, P0, R3, UR4, 0x2 ;  /* 0x0000000403027c11 */ /* 0x001fc8000f8010ff */
[----:B------:R-:W-:-:S05]  /*1980*/  LEA.HI.X R3, R3, UR5, R4, 0x2, P0 ;  /* 0x0000000503037c11 */ /* 0x000fca00080f1404 */
[----:B------:R0:W-:Y:S04]  /*1990*/  STG.E desc[UR8][R2.64], R38 ;  /* 0x0000002602007986 */ /* 0x0001e8000c101908 */
.L_x_43:
[----:B------:R-:W-:Y:S05]  /*19a0*/  BSYNC.RECONVERGENT B0 ;  /* 0x0000000000007941 */ /* 0x000fea0003800200 */
.L_x_42:
[----:B------:R-:W-:-:S13]  /*19b0*/  ISETP.NE.AND P0, PT, R26, R38, PT ;  /* 0x000000261a00720c */ /* 0x000fda0003f05270 */
[----:B------:R-:W-:Y:S05]  /*19c0*/  @P0 EXIT ;  /* 0x000000000000094d */ /* 0x000fea0003800000 */
[----:B------:R-:W-:Y:S01]  /*19d0*/  UISETP.NE.AND UP0, UPT, UR6, URZ, UPT ;  /* 0x000000ff0600728c */ /* 0x000fe2000bf05270 */
[----:B0-----:R-:W-:-:S08]  /*19e0*/  CS2R R2, SRZ ;  /* 0x0000000000027805 */ /* 0x001fd0000001ff00 */
[----:B------:R-:W-:Y:S05]  /*19f0*/  BRA.U UP0, `(.L_x_45) ;  /* 0x0000000100087547 */ /* 0x000fea000b800000 */
[----:B------:R-:W0:Y:S02]  /*1a00*/  LDC.64 R2, c[0x0][0x3d0] ;  /* 0x0000f400ff027b82 */ /* 0x000e240000000a00 */
[----:B0-----:R-:W5:Y:S02]  /*1a10*/  LDG.E.64 R2, desc[UR8][R2.64] ;  /* 0x0000000802027981 */ /* 0x001f64000c1e1b00 */
.L_x_45:
[----:B------:R-:W0:Y:S01]  /*1a20*/  LDCU.64 UR4, c[0x0][0x390] ;  /* 0x00007200ff0477ac */ /* 0x000e220008000a00 */
[----:B-----5:R-:W-:-:S04]  /*1a30*/  IADD3 R4, P0, PT, R0, R2, RZ ;  /* 0x0000000200047210 */ /* 0x020fc80007f1e0ff */
[----:B------:R-:W-:Y:S02]  /*1a40*/  LEA.HI.X.SX32 R3, R0, R3, 0x1, P0 ;  /* 0x0000000300037211 */ /* 0x000fe400000f0eff */
[----:B0-----:R-:W-:-:S04]  /*1a50*/  LEA R2, P0, R4, UR4, 0x2 ;  /* 0x0000000404027c11 */ /* 0x001fc8000f8010ff */
[----:B------:R-:W-:-:S05]  /*1a60*/  LEA.HI.X R3, R4, UR5, R3, 0x2, P0 ;  /* 0x0000000504037c11 */ /* 0x000fca00080f1403 */
[----:B------:R-:W-:Y:S01]  /*1a70*/  STG.E desc[UR8][R2.64], R38 ;  /* 0x0000002602007986 */ /* 0x000fe2000c101908 */
[----:B------:R-:W-:Y:S05]  /*1a80*/  EXIT ;  /* 0x000000000000794d */ /* 0x000fea0003800000 */
.L_x_2:
[----:B------:R-:W-:Y:S01]  /*1a90*/  BAR.SYNC.DEFER_BLOCKING 0x0 ;  /* 0x0000000000007b1d */ /* 0x000fe20000010000 */
[-C--:B------:R-:W-:Y:S02]  /*1aa0*/  ISETP.NE.AND P1, PT, R49, R38.reuse, PT ;  /* 0x000000263100720c */ /* 0x080fe40003f25270 */
[-C--:B------:R-:W-:Y:S02]  /*1ab0*/  ISETP.NE.AND P0, PT, R45, R38.reuse, PT ;  /* 0x000000262d00720c */ /* 0x080fe40003f05270 */
[-C--:B------:R-:W-:Y:S02]  /*1ac0*/  ISETP.NE.AND P4, PT, R41, R38.reuse, PT ;  /* 0x000000262900720c */ /* 0x080fe40003f85270 */
[-C--:B------:R-:W-:Y:S02]  /*1ad0*/  ISETP.NE.AND P3, PT, R37, R38.reuse, PT ;  /* 0x000000262500720c */ /* 0x080fe40003f65270 */
[-C--:B------:R-:W-:Y:S02]  /*1ae0*/  ISETP.NE.AND P6, PT, R36, R38.reuse, PT ;  /* 0x000000262400720c */ /* 0x080fe40003fc5270 */
[----:B------:R-:W-:-:S02]  /*1af0*/  ISETP.NE.AND P5, PT, R35, R38, PT ;  /* 0x000000262300720c */ /* 0x000fc40003fa5270 */
[----:B------:R-:W-:Y:S02]  /*1b00*/  ISETP.NE.AND P2, PT, R34, R38, PT ;  /* 0x000000262200720c */ /* 0x000fe40003f45270 */
[----:B------:R-:W-:Y:S02]  /*1b10*/  @!P1 LEA R47, R47, UR4, 0x2 ;  /* 0x000000042f2f9c11 */ /* 0x000fe4000f8e10ff */
[----:B------:R-:W-:Y:S02]  /*1b20*/  @!P0 LEA R43, R43, UR4, 0x2 ;  /* 0x000000042b2b8c11 */ /* 0x000fe4000f8e10ff */
[----:B------:R-:W-:-:S03]  /*1b30*/  @!P4 LEA R39, R39, UR4, 0x2 ;  /* 0x000000042727cc11 */ /* 0x000fc6000f8e10ff */
[----:B------:R-:W-:Y:S01]  /*1b40*/  @!P6 LEA R11, R11, UR4, 0x2 ;  /* 0x000000040b0bec11 */ /* 0x000fe2000f8e10ff */
[----:B------:R-:W-:Y:S01]  /*1b50*/  @!P1 STS [R47], R38 ;  /* 0x000000262f009388 */ /* 0x000fe20000000800 */
[-C--:B------:R-:W-:Y:S02]  /*1b60*/  ISETP.NE.AND P1, PT, R33, R38.reuse, PT ;  /* 0x000000262100720c */ /* 0x080fe40003f25270 */
[----:B------:R-:W-:Y:S01]  /*1b70*/  @!P3 LEA R33, R24, UR4, 0x2 ;  /* 0x000000041821bc11 */ /* 0x000fe2000f8e10ff */
[----:B------:R-:W-:Y:S01]  /*1b80*/  @!P0 STS [R43], R38 ;  /* 0x000000262b008388 */ /* 0x000fe20000000800 */
[----:B------:R-:W-:Y:S02]  /*1b90*/  @!P2 LEA R9, R9, UR4, 0x2 ;  /* 0x000000040909ac11 */ /* 0x000fe4000f8e10ff */
[-C--:B------:R-:W-:Y:S01]  /*1ba0*/  ISETP.NE.AND P0, PT, R32, R38.reuse, PT ;  /* 0x000000262000720c */ /* 0x080fe20003f05270 */
[----:B------:R-:W-:Y:S01]  /*1bb0*/  @!P4 STS [R39], R38 ;  /* 0x000000262700c388 */ /* 0x000fe20000000800 */
[----:B------:R-:W-:-:S02]  /*1bc0*/  ISETP.NE.AND P4, PT, R31, R38, PT ;  /* 0x000000261f00720c */ /* 0x000fc40003f85270 */
[----:B------:R-:W-:Y:S01]  /*1bd0*/  @!P5 LEA R31, R10, UR4, 0x2 ;  /* 0x000000040a1fdc11 */ /* 0x000fe2000f8e10ff */
[----:B------:R-:W-:Y:S01]  /*1be0*/  @!P3 STS [R33], R38 ;  /* 0x000000262100b388 */ /* 0x000fe20000000800 */
[----:B------:R-:W-:-:S03]  /*1bf0*/  ISETP.NE.AND P3, PT, R30, R38, PT ;  /* 0x000000261e00720c */ /* 0x000fc60003f65270 */
[----:B------:R0:W-:Y:S01]  /*1c00*/  @!P6 STS [R11], R38 ;  /* 0x000000260b00e388 */ /* 0x0001e20000000800 */
[-C--:B------:R-:W-:Y:S02]  /*1c10*/  ISETP.NE.AND P6, PT, R29, R38.reuse, PT ;  /* 0x000000261d00720c */ /* 0x080fe40003fc5270 */
[----:B------:R-:W-:Y:S01]  /*1c20*/  @!P1 LEA R29, R8, UR4, 0x2 ;  /* 0x00000004081d9c11 */ /* 0x000fe2000f8e10ff */
[----:B------:R-:W-:Y:S01]  /*1c30*/  @!P5 STS [R31], R38 ;  /* 0x000000261f00d388 */ /* 0x000fe20000000800 */
[-C--:B------:R-:W-:Y:S02]  /*1c40*/  ISETP.NE.AND P5, PT, R28, R38.reuse, PT ;  /* 0x000000261c00720c */ /* 0x080fe40003fa5270 */
[----:B------:R-:W-:Y:S01]  /*1c50*/  @!P0 LEA R7, R7, UR4, 0x2 ;  /* 0x0000000407078c11 */ /* 0x000fe2000f8e10ff */
[----:B------:R1:W-:Y:S01]  /*1c60*/  @!P2 STS [R9], R38 ;  /* 0x000000260900a388 */ /* 0x0003e20000000800 */
[-C--:B------:R-:W-:Y:S02]  /*1c70*/  ISETP.NE.AND P2, PT, R27, R38.reuse, PT ;  /* 0x000000261b00720c */ /* 0x080fe40003f45270 */
[----:B0-----:R-:W-:Y:S01]  /*1c80*/  @!P4 LEA R11, R6, UR4, 0x2 ;  /* 0x00000004060bcc11 */ /* 0x001fe2000f8e10ff */
[----:B------:R0:W-:Y:S01]  /*1c90*/  @!P1 STS [R29], R38 ;  /* 0x000000261d009388 */ /* 0x0001e20000000800 */
[----:B------:R-:W-:-:S02]  /*1ca0*/  ISETP.NE.AND P1, PT, R26, R38, PT ;  /* 0x000000261a00720c */ /* 0x000fc40003f25270 */
[----:B------:R-:W-:Y:S01]  /*1cb0*/  @!P3 LEA R5, R5, UR4, 0x2 ;  /* 0x000000040505bc11 */ /* 0x000fe2000f8e10ff */
[----:B------:R2:W-:Y:S01]  /*1cc0*/  @!P0 STS [R7], R38 ;  /* 0x0000002607008388 */ /* 0x0005e20000000800 */
[----:B------:R-:W-:Y:S02]  /*1cd0*/  @!P6 LEA R27, R4, UR4, 0x2 ;  /* 0x00000004041bec11 */ /* 0x000fe4000f8e10ff */
[----:B------:R-:W-:Y:S01]  /*1ce0*/  @!P5 LEA R3, R3, UR4, 0x2 ;  /* 0x000000040303dc11 */ /* 0x000fe2000f8e10ff */
[----:B------:R2:W-:Y:S01]  /*1cf0*/  @!P4 STS [R11], R38 ;  /* 0x000000260b00c388 */ /* 0x0005e20000000800 */
[----:B------:R-:W-:Y:S02]  /*1d00*/  ISETP.GE.U32.AND P0, PT, R40, R25, PT ;  /* 0x000000192800720c */ /* 0x000fe40003f06070 */
[----:B-1----:R-:W-:Y:S01]  /*1d10*/  @!P2 LEA R9, R2, UR4, 0x2 ;  /* 0x000000040209ac11 */ /* 0x002fe2000f8e10ff */
[----:B------:R2:W-:Y:S02]  /*1d20*/  @!P3 STS [R5], R38 ;  /* 0x000000260500b388 */ /* 0x0005e40000000800 */
[----:B0-----:R-:W-:-:S02]  /*1d30*/  @!P1 LEA R29, R0, UR4, 0x2 ;  /* 0x00000004001d9c11 */ /* 0x001fc4000f8e10ff */
[----:B------:R2:W-:Y:S04]  /*1d40*/  @!P6 STS [R27], R38 ;  /* 0x000000261b00e388 */ /* 0x0005e80000000800 */
[----:B------:R2:W-:Y:S04]  /*1d50*/  @!P5 STS [R3], R38 ;  /* 0x000000260300d388 */ /* 0x0005e80000000800 */
[----:B------:R2:W-:Y:S04]  /*1d60*/  @!P2 STS [R9], R38 ;  /* 0x000000260900a388 */ /* 0x0005e80000000800 */
[----:B------:R2:W-:Y:S01]  /*1d70*/  @!P1 STS [R29], R38 ;  /* 0x000000261d009388 */ /* 0x0005e20000000800 */
[----:B------:R-:W-:Y:S06]  /*1d80*/  BAR.SYNC.DEFER_BLOCKING 0x0 ;  /* 0x0000000000007b1d */ /* 0x000fec0000010000 */
[----:B------:R-:W-:Y:S05]  /*1d90*/  @P0 EXIT ;  /* 0x000000000000094d */ /* 0x000fea0003800000 */
[----:B------:R-:W-:Y:S01]  /*1da0*/  IADD3 R21, PT, PT, R23, R21, R22 ;  /* 0x0000001517157210 */ /* 0x000fe20007ffe016 */
[----:B------:R-:W0:Y:S01]  /*1db0*/  LDCU.64 UR10, c[0x0][0x390] ;  /* 0x00007200ff0a77ac */ /* 0x000e220008000a00 */
[----:B------:R-:W-:Y:S01]  /*1dc0*/  LOP3.LUT R0, RZ, R40, RZ, 0x33, !PT ;  /* 0x00000028ff007212 */ /* 0x000fe200078e33ff */
[----:B------:R-:W-:Y:S01]  /*1dd0*/  BSSY.RECONVERGENT B0, `(.L_x_46) ;  /* 0x0000022000007945 */ /* 0x000fe20003800200 */
[----:B------:R-:W-:-:S04]  /*1de0*/  IADD3 R21, PT, PT, R17, R21, R16 ;  /* 0x0000001511157210 */ /* 0x000fc80007ffe010 */
[----:B------:R-:W-:-:S04]  /*1df0*/  IADD3 R21, PT, PT, R19, R21, R18 ;  /* 0x0000001513157210 */ /* 0x000fc80007ffe012 */
[----:B------:R-:W-:-:S04]  /*1e00*/  IADD3 R21, PT, PT, R13, R21, R12 ;  /* 0x000000150d157210 */ /* 0x000fc80007ffe00c */
[----:B------:R-:W-:-:S04]  /*1e10*/  IADD3 R21, PT, PT, R15, R21, R14 ;  /* 0x000000150f157210 */ /* 0x000fc80007ffe00e */
[----:B------:R-:W-:-:S05]  /*1e20*/  IADD3 R21, PT, PT, R0, R21, R20 ;  /* 0x0000001500157210 */ /* 0x000fca0007ffe014 */
[----:B------:R-:W-:-:S05]  /*1e30*/  IMAD.HI.U32 R0, R21, -0x55555555, RZ ;  /* 0xaaaaaaab15007827 */ /* 0x000fca00078e00ff */
[----:B------:R-:W-:-:S04]  /*1e40*/  SHF.R.U32.HI R0, RZ, 0x8, R0 ;  /* 0x00000008ff007819 */ /* 0x000fc80000011600 */
[----:B------:R-:W-:-:S04]  /*1e50*/  LOP3.LUT R2, R0, 0x3, RZ, 0xc0, !PT ;  /* 0x0000000300027812 */ /* 0x000fc800078ec0ff */
[----:B------:R-:W-:-:S13]  /*1e60*/  ISETP.NE.AND P0, PT, R2, 0x3, PT ;  /* 0x000000030200780c */ /* 0x000fda0003f05270 */
[----:B0-----:R-:W-:Y:S05]  /*1e70*/  @!P0 BRA `(.L_x_47) ;  /* 0x00000000005c8947 */ /* 0x001fea0003800000 */
[----:B------:R-:W-:Y:S01]  /*1e80*/  VIADD R0, R0, 0x1 ;  /* 0x0000000100007836 */ /* 0x000fe20000000000 */
[----:B------:R-:W-:Y:S01]  /*1e90*/  BSSY.RECONVERGENT B1, `(.L_x_47) ;  /* 0x0000015000017945 */ /* 0x000fe20003800200 */
[----:B------:R-:W-:Y:S01]  /*1ea0*/  ISETP.NE.AND P2, PT, RZ, UR6, PT ;  /* 0x00000006ff007c0c */ /* 0x000fe2000bf45270 */
[----:B--2---:R-:W-:Y:S01]  /*1eb0*/  IMAD.MOV.U32 R9, RZ, RZ, RZ ;  /* 0x000000ffff097224 */ /* 0x004fe200078e00ff */
[----:B------:R-:W-:Y:S02]  /*1ec0*/  LEA R6, R40, UR4, 0x2 ;  /* 0x0000000428067c11 */ /* 0x000fe4000f8e10ff */
[----:B------:R-:W-:-:S05]  /*1ed0*/  LOP3.LUT R0, R0, 0x3, RZ, 0xc0, !PT ;  /* 0x0000000300007812 */ /* 0x000fca00078ec0ff */
[----:B------:R-:W-:-:S07]  /*1ee0*/  IMAD.MOV R0, RZ, RZ, -R0 ;  /* 0x000000ffff007224 */ /* 0x000fce00078e0a00 */
.L_x_48:
[----:B0-----:R-:W0:Y:S01]  /*1ef0*/  @!P2 LDC.64 R4, c[0x0][0x3d0] ;  /* 0x0000f400ff04ab82 */ /* 0x001e220000000a00 */
[----:B------:R-:W-:Y:S01]  /*1f00*/  CS2R R2, SRZ ;  /* 0x0000000000027805 */ /* 0x000fe2000001ff00 */
[----:B------:R1:W2:Y:S05]  /*1f10*/  LDS R7, [R6] ;  /* 0x0000000006077984 */ /* 0x0002aa0000000800 */
[----:B0-----:R-:W3:Y:S01]  /*1f20*/  @!P2 LDG.E.64 R2, desc[UR8][R4.64] ;  /* 0x000000080402a981 */ /* 0x001ee2000c1e1b00 */
[----:B------:R-:W-:Y:S02]  /*1f30*/  VIADD R0, R0, 0x1 ;  /* 0x0000000100007836 */ /* 0x000fe40000000000 */
[----:B-1----:R-:W-:Y:S01]  /*1f40*/  VIADD R6, R6, 0x600 ;  /* 0x0000060006067836 */ /* 0x002fe20000000000 */
[----:B---3--:R-:W-:-:S02]  /*1f50*/  IADD3 R8, P0, PT, R40, R2, RZ ;  /* 0x0000000228087210 */ /* 0x008fc40007f1e0ff */
[----:B------:R-:W-:-:S03]  /*1f60*/  IADD3 R40, P1, PT, R40, 0x180, RZ ;  /* 0x0000018028287810 */ /* 0x000fc60007f3e0ff */
[----:B------:R-:W-:Y:S01]  /*1f70*/  IMAD.X R3, R9, 0x1, R3, P0 ;  /* 0x0000000109037824 */ /* 0x000fe200000e0603 */
[----:B------:R-:W-:Y:S01]  /*1f80*/  LEA R2, P0, R8, UR10, 0x2 ;  /* 0x0000000a08027c11 */ /* 0x000fe2000f8010ff */
[----:B------:R-:W-:-:S03]  /*1f90*/  IMAD.X R9, RZ, RZ, R9, P1 ;  /* 0x000000ffff097224 */ /* 0x000fc600008e0609 */
[----:B------:R-:W-:Y:S02]  /*1fa0*/  LEA.HI.X R3, R8, UR11, R3, 0x2, P0 ;  /* 0x0000000b08037c11 */ /* 0x000fe400080f1403 */
[----:B------:R-:W-:-:S03]  /*1fb0*/  ISETP.NE.AND P0, PT, R0, RZ, PT ;  /* 0x000000ff0000720c */ /* 0x000fc60003f05270 */
[----:B--2---:R0:W-:Y:S10]  /*1fc0*/  STG.E desc[UR8][R2.64], R7 ;  /* 0x0000000702007986 */ /* 0x0041f4000c101908 */
[----:B------:R-:W-:Y:S05]  /*1fd0*/  @P0 BRA `(.L_x_48) ;  /* 0xfffffffc00c40947 */ /* 0x000fea000383ffff */
[----:B------:R-:W-:Y:S05]  /*1fe0*/  BSYNC.RECONVERGENT B1 ;  /* 0x0000000000017941 */ /* 0x000fea0003800200 */
.L_x_47:
[----:B------:R-:W-:Y:S05]  /*1ff0*/  BSYNC.RECONVERGENT B0 ;  /* 0x0000000000007941 */ /* 0x000fea0003800200 */
.L_x_46:
[----:B------:R-:W-:-:S13]  /*2000*/  ISETP.GE.U32.AND P0, PT, R21, 0x480, PT ;  /* 0x000004801500780c */ /* 0x000fda0003f06070 */
[----:B------:R-:W-:Y:S05]  /*2010*/  @!P0 EXIT ;  /* 0x000000000000894d */ /* 0x000fea0003800000 */
[----:B------:R-:W1:Y:S01]  /*2020*/  S2UR UR5, SR_CgaCtaId ;  /* 0x00000000000579c3 */ /* 0x000e620000008800 */
[----:B------:R-:W-:Y:S01]  /*2030*/  UMOV UR4, 0x400 ;  /* 0x0000040000047882 */ /* 0x000fe20000000000 */
[----:B------:R-:W-:Y:S01]  /*2040*/  UISETP.NE.AND UP0, UPT, UR6, URZ, UPT ;  /* 0x000000ff0600728c */ /* 0x000fe2000bf05270 */
[----:B------:R-:W-:Y:S02]  /*2050*/  IMAD.MOV.U32 R19, RZ, RZ, RZ ;  /* 0x000000ffff137224 */ /* 0x000fe400078e00ff */
[----:B------:R-:W-:-:S03]  /*2060*/  IMAD.MOV.U32 R21, RZ, RZ, RZ ;  /* 0x000000ffff157224 */ /* 0x000fc600078e00ff */
[----:B0-2---:R-:W0:Y:S01]  /*2070*/  LDC.64 R2, c[0x0][0x390] ;  /* 0x0000e400ff027b82 */ /* 0x005e220000000a00 */
[----:B------:R-:W-:Y:S01]  /*2080*/  PLOP3.LUT P0, PT, PT, PT, UP0, 0x80, 0x8 ;  /* 0x000000000008781c */ /* 0x000fe20003f0f008 */
[----:B------:R-:W-:Y:S02]  /*2090*/  UISETP.NE.AND UP0, UPT, UR6, URZ, UPT ;  /* 0x000000ff0600728c */ /* 0x000fe4000bf05270 */
[----:B-1----:R-:W-:-:S06]  /*20a0*/  ULEA UR4, UR5, UR4, 0x18 ;  /* 0x0000000405047291 */ /* 0x002fcc000f8ec0ff */
[C---:B------:R-:W-:Y:S01]  /*20b0*/  LEA R0, R40.reuse, UR4, 0x2 ;  /* 0x0000000428007c11 */ /* 0x040fe2000f8e10ff */
[----:B0-----:R-:W-:-:S04]  /*20c0*/  IMAD.WIDE.U32 R2, R40, 0x4, R2 ;  /* 0x0000000428027825 */ /* 0x001fc800078e0002 */
[----:B------:R-:W-:-:S07]  /*20d0*/  VIADD R0, R0, 0xc00 ;  /* 0x00000c0000007836 */ /* 0x000fce0000000000 */
.L_x_49:
[----:B-1----:R-:W0:Y:S01]  /*20e0*/  @!P0 LDC.64 R8, c[0x0][0x3d0] ;  /* 0x0000f400ff088b82 */ /* 0x002e220000000a00 */
[----:B------:R-:W-:Y:S01]  /*20f0*/  CS2R R4, SRZ ;  /* 0x0000000000047805 */ /* 0x000fe2000001ff00 */
[----:B------:R-:W1:Y:S04]  /*2100*/  LDS R15, [R0+-0xc00] ;  /* 0xfff40000000f7984 */ /* 0x000e680000000800 */
[----:B------:R-:W2:Y:S04]  /*2110*/  LDS R17, [R0+-0x600] ;  /* 0xfffa000000117984 */ /* 0x000ea80000000800 */
[----:B0-----:R-:W3:Y:S01]  /*2120*/  @!P0 LDG.E.64 R4, desc[UR8][R8.64] ;  /* 0x0000000808048981 */ /* 0x001ee2000c1e1b00 */
[----:B------:R-:W-:-:S13]  /*2130*/  PLOP3.LUT P0, PT, PT, PT, UP0, 0x80, 0x8 ;  /* 0x000000000008781c */ /* 0x000fda0003f0f008 */
[----:B------:R-:W0:Y:S01]  /*2140*/  @!P0 LDC.64 R10, c[0x0][0x3d0] ;  /* 0x0000f400ff0a8b82 */ /* 0x000e220000000a00 */
[----:B---3--:R-:W-:-:S04]  /*2150*/  LEA R7, P1, R4, R19, 0x2 ;  /* 0x0000001304077211 */ /* 0x008fc800078210ff */
[----:B------:R-:W-:Y:S02]  /*2160*/  LEA.HI.X R5, R4, R21, R5, 0x2, P1 ;  /* 0x0000001504057211 */ /* 0x000fe400008f1405 */
[----:B------:R-:W-:-:S05]  /*2170*/  IADD3 R6, P1, PT, R2, R7, RZ ;  /* 0x0000000702067210 */ /* 0x000fca0007f3e0ff */
[----:B------:R-:W-:Y:S01]  /*2180*/  IMAD.X R7, R3, 0x1, R5, P1 ;  /* 0x0000000103077824 */ /* 0x000fe200008e0605 */
[----:B------:R-:W-:-:S04]  /*2190*/  CS2R R4, SRZ ;  /* 0x0000000000047805 */ /* 0x000fc8000001ff00 */
[----:B-1----:R1:W-:Y:S04]  /*21a0*/  STG.E desc[UR8][R6.64], R15 ;  /* 0x0000000f06007986 */ /* 0x0023e8000c101908 */
[----:B0-----:R-:W3:Y:S01]  /*21b0*/  @!P0 LDG.E.64 R4, desc[UR8][R10.64] ;  /* 0x000000080a048981 */ /* 0x001ee2000c1e1b00 */
[----:B------:R-:W0:Y:S03]  /*21c0*/  @!P0 LDC.64 R12, c[0x0][0x3d0] ;  /* 0x0000f400ff0c8b82 */ /* 0x000e260000000a00 */
[----:B------:R-:W4:Y:S01]  /*21d0*/  LDS R15, [R0] ;  /* 0x00000000000f7984 */ /* 0x000f220000000800 */
[----:B---3--:R-:W-:-:S04]  /*21e0*/  LEA R9, P1, R4, R19, 0x2 ;  /* 0x0000001304097211 */ /* 0x008fc800078210ff */
[----:B------:R-:W-:Y:S02]  /*21f0*/  LEA.HI.X R5, R4, R21, R5, 0x2, P1 ;  /* 0x0000001504057211 */ /* 0x000fe400008f1405 */
[----:B------:R-:W-:-:S05]  /*2200*/  IADD3 R8, P1, PT, R2, R9, RZ ;  /* 0x0000000902087210 */ /* 0x000fca0007f3e0ff */
[----:B------:R-:W-:Y:S01]  /*2210*/  IMAD.X R9, R3, 0x1, R5, P1 ;  /* 0x0000000103097824 */ /* 0x000fe200008e0605 */
[----:B------:R-:W-:-:S04]  /*2220*/  CS2R R4, SRZ ;  /* 0x0000000000047805 */ /* 0x000fc8000001ff00 */
[----:B--2---:R-:W-:Y:S04]  /*2230*/  STG.E desc[UR8][R8.64+0x600], R17 ;  /* 0x0006001108007986 */ /* 0x004fe8000c101908 */
[----:B0-----:R-:W1:Y:S01]  /*2240*/  @!P0 LDG.E.64 R4, desc[UR8][R12.64] ;  /* 0x000000080c048981 */ /* 0x001e62000c1e1b00 */
[----:B------:R-:W0:Y:S03]  /*2250*/  @!P0 LDC.64 R10, c[0x0][0x3d0] ;  /* 0x0000f400ff0a8b82 */ /* 0x000e260000000a00 */
[----:B------:R2:W3:Y:S01]  /*2260*/  LDS R9, [R0+0x600] ;  /* 0x0006000000097984 */ /* 0x0004e20000000800 */
[----:B-1----:R-:W-:-:S04]  /*2270*/  LEA R7, P1, R4, R19, 0x2 ;  /* 0x0000001304077211 */ /* 0x002fc800078210ff */
[----:B------:R-:W-:Y:S02]  /*2280*/  LEA.HI.X R5, R4, R21, R5, 0x2, P1 ;  /* 0x0000001504057211 */ /* 0x000fe400008f1405 */
[----:B------:R-:W-:-:S05]  /*2290*/  IADD3 R6, P1, PT, R2, R7, RZ ;  /* 0x0000000702067210 */ /* 0x000fca0007f3e0ff */
[----:B------:R-:W-:Y:S01]  /*22a0*/  IMAD.X R7, R3, 0x1, R5, P1 ;  /* 0x0000000103077824 */ /* 0x000fe200008e0605 */
[----:B------:R-:W-:-:S04]  /*22b0*/  CS2R R4, SRZ ;  /* 0x0000000000047805 */ /* 0x000fc8000001ff00 */
[----:B----4-:R1:W-:Y:S04]  /*22c0*/  STG.E desc[UR8][R6.64+0xc00], R15 ;  /* 0x000c000f06007986 */ /* 0x0103e8000c101908 */
[----:B0-----:R-:W4:Y:S01]  /*22d0*/  @!P0 LDG.E.64 R4, desc[UR8][R10.64] ;  /* 0x000000080a048981 */ /* 0x001f22000c1e1b00 */
[----:B------:R-:W-:Y:S02]  /*22e0*/  VIADD R40, R40, 0x600 ;  /* 0x0000060028287836 */ /* 0x000fe40000000000 */
[----:B--2---:R-:W-:Y:S01]  /*22f0*/  VIADD R0, R0, 0x1800 ;  /* 0x0000180000007836 */ /* 0x004fe20000000000 */
[----:B----4-:R-:W-:Y:S02]  /*2300*/  LEA R13, P1, R4, R19, 0x2 ;  /* 0x00000013040d7211 */ /* 0x010fe400078210ff */
[----:B------:R-:W-:-:S02]  /*2310*/  IADD3 R19, P2, PT, R19, 0x1800, RZ ;  /* 0x0000180013137810 */ /* 0x000fc40007f5e0ff */
[----:B------:R-:W-:Y:S02]  /*2320*/  LEA.HI.X R5, R4, R21, R5, 0x2, P1 ;  /* 0x0000001504057211 */ /* 0x000fe400008f1405 */
[----:B------:R-:W-:Y:S01]  /*2330*/  IADD3 R4, P1, PT, R2, R13, RZ ;  /* 0x0000000d02047210 */ /* 0x000fe20007f3e0ff */
[----:B------:R-:W-:-:S04]  /*2340*/  IMAD.X R21, RZ, RZ, R21, P2 ;  /* 0x000000ffff157224 */ /* 0x000fc800010e0615 */
[----:B------:R-:W-:Y:S01]  /*2350*/  IMAD.X R5, R3, 0x1, R5, P1 ;  /* 0x0000000103057824 */ /* 0x000fe200008e0605 */
[----:B------:R-:W-:-:S04]  /*2360*/  ISETP.GE.AND P1, PT, R40, R25, PT ;  /* 0x000000192800720c */ /* 0x000fc80003f26270 */
[----:B---3--:R1:W-:Y:S09]  /*2370*/  STG.E desc[UR8][R4.64+0x1200], R9 ;  /* 0x0012000904007986 */ /* 0x0083f2000c101908 */
[----:B------:R-:W-:Y:S05]  /*2380*/  @!P1 BRA `(.L_x_49) ;  /* 0xfffffffc00549947 */ /* 0x000fea000383ffff */
[----:B------:R-:W-:Y:S05]  /*2390*/  EXIT ;  /* 0x000000000000794d */ /* 0x000fea0003800000 */
.L_x_1:
[----:B------:R-:W0:Y:S01]  /*23a0*/  S2R R46, SR_TID.X ;  /* 0x00000000002e7919 */ /* 0x000e220000002100 */
[----:B------:R-:W1:Y:S01]  /*23b0*/  LDC.64 R2, c[0x0][0x3c8] ;  /* 0x0000f200ff027b82 */ /* 0x000e620000000a00 */
[----:B------:R-:W2:Y:S01]  /*23c0*/  LDCU.U8 UR4, c[0x0][0x3b8] ;  /* 0x00007700ff0477ac */ /* 0x000ea20008000000 */
[----:B------:R-:W3:Y:S01]  /*23d0*/  LDCU.64 UR10, c[0x0][0x380] ;  /* 0x00007000ff0a77ac */ /* 0x000ee20008000a00 */
[----:B--2---:R-:W-:Y:S01]  /*23e0*/  ISETP.NE.AND P0, PT, RZ, UR4, PT ;  /* 0x00000004ff007c0c */ /* 0x004fe2000bf05270 */
[----:B------:R-:W-:-:S03]  /*23f0*/  USHF.R.S32.HI UR4, URZ, 0x1f, UR7 ;  /* 0x0000001fff047899 */ /* 0x000fc60008011407 */
[----:B-1----:R-:W-:Y:S02]  /*2400*/  SEL R2, R2, RZ, !P0 ;  /* 0x000000ff02027207 */ /* 0x002fe40004000000 */
[C---:B0-----:R-:W-:Y:S02]  /*2410*/  LOP3.LUT R0, R46.reuse, 0x1f, RZ, 0xc0, !PT ;  /* 0x0000001f2e007812 */ /* 0x041fe400078ec0ff */
[----:B------:R-:W-:-:S05]  /*2420*/  LOP3.LUT R5, R46, 0x3e0, RZ, 0xc0, !PT ;  /* 0x000003e02e057812 */ /* 0x000fca00078ec0ff */
[----:B------:R-:W-:Y:S01]  /*2430*/  IMAD R5, R5, 0xf, R0 ;  /* 0x0000000f05057824 */ /* 0x000fe200078e0200 */
[----:B------:R-:W-:-:S04]  /*2440*/  SEL R0, R3, RZ, !P0 ;  /* 0x000000ff03007207 */ /* 0x000fc80004000000 */
[----:B------:R-:W-:-:S04]  /*2450*/  IADD3 R5, P1, P2, R5, UR7, R2 ;  /* 0x0000000705057c10 */ /* 0x000fc8000fa3e002 */
[----:B------:R-:W-:Y:S02]  /*2460*/  IADD3.X R0, PT, PT, RZ, UR4, R0, P1, P2 ;  /* 0x00000004ff007c10 */ /* 0x000fe40008fe4400 */
[----:B---3--:R-:W-:-:S04]  /*2470*/  LEA R2, P0, R5, UR10, 0x2 ;  /* 0x0000000a05027c11 */ /* 0x008fc8000f8010ff */
[----:B------:R-:W-:-:S05]  /*2480*/  LEA.HI.X R3, R5, UR11, R0, 0x2, P0 ;  /* 0x0000000b05037c11 */ /* 0x000fca00080f1400 */
[----:B------:R-:W2:Y:S04]  /*2490*/  LDG.E R0, desc[UR8][R2.64] ;  /* 0x0000000802007981 */ /* 0x000ea8000c1e1900 */
[----:B------:R-:W3:Y:S04]  /*24a0*/  LDG.E R4, desc[UR8][R2.64+0x80] ;  /* 0x0000800802047981 */ /* 0x000ee8000c1e1900 */
[----:B------:R-:W4:Y:S04]  /*24b0*/  LDG.E R5, desc[UR8][R2.64+0x100] ;  /* 0x0001000802057981 */ /* 0x000f28000c1e1900 */
        /* <DEDUP_REMOVED lines=15> */
[----:B------:R-:W1:Y:S01]  /*25b0*/  S2R R47, SR_LANEID ;  /* 0x00000000002f7919 */ /* 0x000e620000000000 */
[----:B0-----:R-:W-:Y:S01]  /*25c0*/  ULEA UR4, UR5, UR4, 0x18 ;  /* 0x0000000405047291 */ /* 0x001fe2000f8ec0ff */
[----:B------:R-:W0:Y:S01]  /*25d0*/  LDCU UR5, c[0x0][0x3a8] ;  /* 0x00007500ff0577ac */ /* 0x000e220008000800 */
[----:B-1----:R-:W-:Y:S01]  /*25e0*/  IMAD R18, R28, 0x1e0, R47 ;  /* 0x000001e01c127824 */ /* 0x002fe200078e022f */
[----:B------:R-:W-:-:S04]  /*25f0*/  ISETP.NE.AND P2, PT, R47, RZ, PT ;  /* 0x000000ff2f00720c */ /* 0x000fc80003f45270 */
[----:B------:R-:W-:-:S05]  /*2600*/  LEA R18, R18, UR4, 0x2 ;  /* 0x0000000412127c11 */ /* 0x000fca000f8e10ff */
[----:B------:R-:W-:Y:S01]  /*2610*/  IMAD R19, R47, 0x38, R18 ;  /* 0x000000382f137824 */ /* 0x000fe200078e0212 */
[----:B--2---:R-:W-:Y:S04]  /*2620*/  STS [R18], R0 ;  /* 0x0000000012007388 */ /* 0x004fe80000000800 */
[----:B---3--:R-:W-:Y:S04]  /*2630*/  STS [R18+0x80], R4 ;  /* 0x0000800412007388 */ /* 0x008fe80000000800 */
[----:B----4-:R-:W-:Y:S04]  /*2640*/  STS [R18+0x100], R5 ;  /* 0x0001000512007388 */ /* 0x010fe80000000800 */
[----:B-----5:R-:W-:Y:S04]  /*2650*/  STS [R18+0x180], R6 ;  /* 0x0001800612007388 */ /* 0x020fe80000000800 */
        /* <DEDUP_REMOVED lines=22> */
[----:B0-----:R-:W-:-:S03]  /*27c0*/  ISETP.NE.AND P1, PT, R44, UR5, PT ;  /* 0x000000052c007c0c */ /* 0x001fc6000bf25270 */
[----:B------:R-:W0:Y:S01]  /*27d0*/  LDS R8, [R19+0x28] ;  /* 0x0000280013087984 */ /* 0x000e220000000800 */
[----:B-1----:R-:W-:-:S03]  /*27e0*/  ISETP.NE.AND P0, PT, R45, UR5, PT ;  /* 0x000000052d007c0c */ /* 0x002fc6000bf05270 */
[----:B------:R-:W1:Y:S01]  /*27f0*/  LDS R10, [R19+0x2c] ;  /* 0x00002c00130a7984 */ /* 0x000e620000000800 */
[----:B------:R-:W-:-:S03]  /*2800*/  SEL R0, RZ, 0x1, P0 ;  /* 0x00000001ff007807 */ /* 0x000fc60000000000 */
[----:B------:R-:W1:Y:S01]  /*2810*/  LDS R24, [R19+0x30] ;  /* 0x0000300013187984 */ /* 0x000e620000000800 */
[----:B--2---:R-:W-:Y:S01]  /*2820*/  ISETP.NE.AND P0, PT, R43, UR5, PT ;  /* 0x000000052b007c0c */ /* 0x004fe2000bf05270 */
[----:B------:R-:W-:Y:S02]  /*2830*/  VIADD R3, R0, 0x1 ;  /* 0x0000000100037836 */ /* 0x000fe40000000000 */
[----:B------:R-:W2:Y:S01]  /*2840*/  LDS R26, [R19+0x34] ;  /* 0x00003400131a7984 */ /* 0x000ea20000000800 */
[----:B------:R-:W-:Y:S01]  /*2850*/  @P1 IMAD.MOV R3, RZ, RZ, R0 ;  /* 0x000000ffff031224 */ /* 0x000fe200078e0200 */
[----:B---3--:R-:W-:Y:S02]  /*2860*/  ISETP.NE.AND P1, PT, R42, UR5, PT ;  /* 0x000000052a007c0c */ /* 0x008fe4000bf25270 */
[----:B------:R-:W3:Y:S01]  /*2870*/  LDS R30, [R19+0x38] ;  /* 0x00003800131e7984 */ /* 0x000ee20000000800 */
[----:B------:R-:W-:Y:S01]  /*2880*/  VIADD R5, R3, 0x1 ;  /* 0x0000000103057836 */ /* 0x000fe20000000000 */
[----:B------:R-:W-:Y:S04]  /*2890*/  BAR.SYNC.DEFER_BLOCKING 0x0 ;  /* 0x0000000000007b1d */ /* 0x000fe80000010000 */
[----:B------:R-:W-:Y:S01]  /*28a0*/  @P0 IMAD.MOV R5, RZ, RZ, R3 ;  /* 0x000000ffff050224 */ /* 0x000fe200078e0203 */
[----:B----4-:R-:W-:-:S03]  /*28b0*/  ISETP.NE.AND P0, PT, R41, UR5, PT ;  /* 0x0000000529007c0c */ /* 0x010fc6000bf05270 */
[----:B------:R-:W-:Y:S02]  /*28c0*/  VIADD R7, R5, 0x1 ;  /* 0x0000000105077836 */ /* 0x000fe40000000000 */
[----:B------:R-:W-:Y:S01]  /*28d0*/  @P1 IMAD.MOV R7, RZ, RZ, R5 ;  /* 0x000000ffff071224 */ /* 0x000fe200078e0205 */
[----:B-----5:R-:W-:-:S03]  /*28e0*/  ISETP.NE.AND P1, PT, R40, UR5, PT ;  /* 0x0000000528007c0c */ /* 0x020fc6000bf25270 */
[----:B------:R-:W-:-:S04]  /*28f0*/  VIADD R9, R7, 0x1 ;  /* 0x0000000107097836 */ /* 0x000fc80000000000 */
[----:B------:R-:W-:Y:S01]  /*2900*/  @P0 IMAD.MOV R9, RZ, RZ, R7 ;  /* 0x000000ffff090224 */ /* 0x000fe200078e0207 */
[----:B------:R-:W-:-:S03]  /*2910*/  ISETP.NE.AND P0, PT, R37, UR5, PT ;  /* 0x0000000525007c0c */ /* 0x000fc6000bf05270 */
[----:B------:R-:W-:Y:S02]  /*2920*/  VIADD R11, R9, 0x1 ;  /* 0x00000001090b7836 */ /* 0x000fe40000000000 */
[----:B------:R-:W-:Y:S01]  /*2930*/  @P1 IMAD.MOV R11, RZ, RZ, R9 ;  /* 0x000000ffff0b1224 */ /* 0x000fe200078e0209 */
[----:B------:R-:W-:-:S03]  /*2940*/  ISETP.NE.AND P1, PT, R2, UR5, PT ;  /* 0x0000000502007c0c */ /* 0x000fc6000bf25270 */
        /* <DEDUP_REMOVED lines=8> */
[----:B0-----:R-:W-:-:S03]  /*29d0*/  ISETP.NE.AND P0, PT, R8, UR5, PT ;  /* 0x0000000508007c0c */ /* 0x001fc6000bf05270 */
[----:B------:R-:W-:Y:S02]  /*29e0*/  VIADD R32, R31, 0x1 ;  /* 0x000000011f207836 */ /* 0x000fe40000000000 */
[----:B------:R-:W-:Y:S01]  /*29f0*/  @P1 IMAD.MOV R32, RZ, RZ, R31 ;  /* 0x000000ffff201224 */ /* 0x000fe200078e021f */
[----:B-1----:R-:W-:-:S03]  /*2a00*/  ISETP.NE.AND P1, PT, R10, UR5, PT ;  /* 0x000000050a007c0c */ /* 0x002fc6000bf25270 */
[----:B------:R-:W-:-:S04]  /*2a10*/  VIADD R33, R32, 0x1 ;  /* 0x0000000120217836 */ /* 0x000fc80000000000 */
[----:B------:R-:W-:Y:S01]  /*2a20*/  @P0 IMAD.MOV R33, RZ, RZ, R32 ;  /* 0x000000ffff210224 */ /* 0x000fe200078e0220 */
[----:B------:R-:W-:-:S03]  /*2a30*/  ISETP.NE.AND P0, PT, R24, UR5, PT ;  /* 0x0000000518007c0c */ /* 0x000fc6000bf05270 */
[----:B------:R-:W-:Y:S02]  /*2a40*/  VIADD R34, R33, 0x1 ;  /* 0x0000000121227836 */ /* 0x000fe40000000000 */
[----:B------:R-:W-:Y:S01]  /*2a50*/  @P1 IMAD.MOV R34, RZ, RZ, R33 ;  /* 0x000000ffff221224 */ /* 0x000fe200078e0221 */
[----:B--2---:R-:W-:-:S03]  /*2a60*/  ISETP.NE.AND P1, PT, R26, UR5, PT ;  /* 0x000000051a007c0c */ /* 0x004fc6000bf25270 */
[----:B------:R-:W-:-:S04]  /*2a70*/  VIADD R35, R34, 0x1 ;  /* 0x0000000122237836 */ /* 0x000fc80000000000 */
[----:B------:R-:W-:Y:S01]  /*2a80*/  @P0 IMAD.MOV R35, RZ, RZ, R34 ;  /* 0x000000ffff230224 */ /* 0x000fe200078e0222 */
[----:B---3--:R-:W-:-:S03]  /*2a90*/  ISETP.NE.AND P0, PT, R30, UR5, PT ;  /* 0x000000051e007c0c */ /* 0x008fc6000bf05270 */
[----:B------:R-:W-:Y:S02]  /*2aa0*/  VIADD R36, R35, 0x1 ;  /* 0x0000000123247836 */ /* 0x000fe40000000000 */
[----:B------:R-:W-:Y:S01]  /*2ab0*/  @P1 IMAD.MOV R36, RZ, RZ, R35 ;  /* 0x000000ffff241224 */ /* 0x000fe200078e0223 */
[----:B------:R-:W-:-:S03]  /*2ac0*/  ISETP.NE.AND P1, PT, R47, 0x1f, PT ;  /* 0x0000001f2f00780c */ /* 0x000fc60003f25270 */
[----:B------:R-:W-:-:S04]  /*2ad0*/  VIADD R29, R36, 0x1 ;  /* 0x00000001241d7836 */ /* 0x000fc80000000000 */
[----:B------:R-:W-:-:S05]  /*2ae0*/  @P0 IMAD.MOV R29, RZ, RZ, R36 ;  /* 0x000000ffff1d0224 */ /* 0x000fca00078e0224 */
[----:B------:R-:W0:Y:S01]  /*2af0*/  SHFL.UP P0, R12, R29, 0x1, RZ ;  /* 0x042000001d0c7989 */ /* 0x000e2200000000ff */
        /* <DEDUP_REMOVED lines=10> */
[----:B------:R-:W-:-:S04]  /*2ba0*/  ISETP.NE.AND P0, PT, R28, 0x2, PT ;  /* 0x000000021c00780c */ /* 0x000fc80003f05270 */
[----:B------:R-:W-:Y:S01]  /*2bb0*/  @!P1 STS [R39], R48 ;  /* 0x0000003027009388 */ /* 0x000fe20000000800 */
[----:B------:R-:W-:Y:S01]  /*2bc0*/  BAR.SYNC.DEFER_BLOCKING 0x0 ;  /* 0x0000000000007b1d */ /* 0x000fe20000010000 */
[----:B------:R-:W-:-:S05]  /*2bd0*/  ISETP.NE.AND P1, PT, R28, 0x9, PT ;  /* 0x000000091c00780c */ /* 0x000fca0003f25270 */
[----:B------:R-:W0:Y:S04]  /*2be0*/  LDS.128 R12, [UR4] ;  /* 0x00000004ff0c7984 */ /* 0x000e280008000c00 */
[----:B------:R-:W1:Y:S04]  /*2bf0*/  LDS.128 R16, [UR4+0x10] ;  /* 0x00001004ff107984 */ /* 0x000e680008000c00 */
[----:B------:R-:W2:Y:S01]  /*2c00*/  LDS.128 R20, [UR4+0x20] ;  /* 0x00002004ff147984 */ /* 0x000ea20008000c00 */
[----:B0-----:R-:W-:-:S04]  /*2c10*/  IMAD.IADD R13, R12, 0x1, R13 ;  /* 0x000000010c0d7824 */ /* 0x001fc800078e020d */
[----:B------:R-:W-:Y:S01]  /*2c20*/  IMAD.IADD R14, R14, 0x1, R13 ;  /* 0x000000010e0e7824 */ /* 0x000fe200078e020d */
[----:B------:R-:W-:Y:S02]  /*2c30*/  SEL R12, R13, R12, !P0 ;  /* 0x0000000c0d0c7207 */ /* 0x000fe40004000000 */
[----:B------:R-:W-:Y:S01]  /*2c40*/  ISETP.NE.AND P0, PT, R28, 0x3, PT ;  /* 0x000000031c00780c */ /* 0x000fe20003f05270 */
[----:B------:R-:W-:-:S03]  /*2c50*/  IMAD.IADD R15, R15, 0x1, R14 ;  /* 0x000000010f0f7824 */ /* 0x000fc600078e020e */
[----:B------:R-:W-:Y:S01]  /*2c60*/  SEL R12, R14, R12, !P0 ;  /* 0x0000000c0e0c7207 */ /* 0x000fe20004000000 */
[----:B-1----:R-:W-:Y:S01]  /*2c70*/  IMAD.IADD R16, R15, 0x1, R16 ;  /* 0x000000010f107824 */ /* 0x002fe200078e0210 */
[----:B------:R-:W-:-:S03]  /*2c80*/  ISETP.NE.AND P0, PT, R28, 0x4, PT ;  /* 0x000000041c00780c */ /* 0x000fc60003f05270 */
[----:B------:R-:W-:Y:S01]  /*2c90*/  IMAD.IADD R17, R17, 0x1, R16 ;  /* 0x0000000111117824 */ /* 0x000fe200078e0210 */
[----:B------:R-:W-:Y:S02]  /*2ca0*/  SEL R12, R15, R12, !P0 ;  /* 0x0000000c0f0c7207 */ /* 0x000fe40004000000 */
[----:B------:R-:W-:Y:S01]  /*2cb0*/  ISETP.NE.AND P0, PT, R28, 0x5, PT ;  /* 0x000000051c00780c */ /* 0x000fe20003f05270 */
[----:B------:R-:W-:-:S03]  /*2cc0*/  IMAD.IADD R18, R18, 0x1, R17 ;  /* 0x0000000112127824 */ /* 0x000fc600078e0211 */
[----:B------:R-:W-:Y:S01]  /*2cd0*/  SEL R12, R16, R12, !P0 ;  /* 0x0000000c100c7207 */ /* 0x000fe20004000000 */
[----:B------:R-:W-:Y:S01]  /*2ce0*/  IMAD.IADD R19, R19, 0x1, R18 ;  /* 0x0000000113137824 */ /* 0x000fe200078e0212 */
[----:B------:R-:W-:-:S03]  /*2cf0*/  ISETP.NE.AND P0, PT, R28, 0x6, PT ;  /* 0x000000061c00780c */ /* 0x000fc60003f05270 */
[----:B--2---:R-:W-:Y:S01]  /*2d00*/  IMAD.IADD R20, R19, 0x1, R20 ;  /* 0x0000000113147824 */ /* 0x004fe200078e0214 */
[----:B------:R-:W-:Y:S02]  /*2d10*/  SEL R12, R17, R12, !P0 ;  /* 0x0000000c110c7207 */ /* 0x000fe40004000000 */
[----:B------:R-:W-:Y:S01]  /*2d20*/  ISETP.NE.AND P0, PT, R28, 0x7, PT ;  /* 0x000000071c00780c */ /* 0x000fe20003f05270 */
[----:B------:R-:W-:-:S03]  /*2d30*/  IMAD.IADD R21, R21, 0x1, R20 ;  /* 0x0000000115157824 */ /* 0x000fc600078e0214 */
[----:B------:R-:W-:Y:S01]  /*2d40*/  SEL R12, R18, R12, !P0 ;  /* 0x0000000c120c7207 */ /* 0x000fe20004000000 */
[----:B------:R-:W-:Y:S01]  /*2d50*/  IMAD.IADD R22, R22, 0x1, R21 ;  /* 0x0000000116167824 */ /* 0x000fe200078e0215 */
[----:B------:R-:W-:Y:S01]  /*2d60*/  ISETP.NE.AND P0, PT, R28, 0x8, PT ;  /* 0x000000081c00780c */ /* 0x000fe20003f05270 */
[----:B------:R-:W-:Y:S02]  /*2d70*/  IMAD.IADD R18, R48, 0x1, -R29 ;  /* 0x0000000130127824 */ /* 0x000fe400078e0a1d */
[----:B------:R-:W-:Y:S01]  /*2d80*/  IMAD.IADD R23, R23, 0x1, R22 ;  /* 0x0000000117177824 */ /* 0x000fe200078e0216 */
[----:B------:R-:W-:Y:S02]  /*2d90*/  SEL R12, R19, R12, !P0 ;  /* 0x0000000c130c7207 */ /* 0x000fe40004000000 */
[----:B------:R-:W-:Y:S02]  /*2da0*/  ISETP.NE.AND P0, PT, R28, 0xa, PT ;  /* 0x0000000a1c00780c */ /* 0x000fe40003f05270 */
[----:B------:R-:W-:-:S02]  /*2db0*/  SEL R12, R20, R12, !P1 ;  /* 0x0000000c140c7207 */ /* 0x000fc40004800000 */
[----:B------:R-:W-:Y:S02]  /*2dc0*/  ISETP.NE.AND P1, PT, R28, 0xb, PT ;  /* 0x0000000b1c00780c */ /* 0x000fe40003f25270 */
[----:B------:R-:W-:Y:S02]  /*2dd0*/  SEL R12, R21, R12, !P0 ;  /* 0x0000000c150c7207 */ /* 0x000fe40004000000 */
[----:B------:R-:W-:Y:S02]  /*2de0*/  SEL R13, R18, RZ, P2 ;  /* 0x000000ff120d7207 */ /* 0x000fe40001000000 */
[----:B------:R-:W-:Y:S02]  /*2df0*/  SEL R12, R22, R12, !P1 ;  /* 0x0000000c160c7207 */ /* 0x000fe40004800000 */
[C---:B------:R-:W-:Y:S02]  /*2e00*/  ISETP.GT.U32.AND P1, PT, R46.reuse, 0x1f, PT ;  /* 0x0000001f2e00780c */ /* 0x040fe40003f24070 */
[----:B------:R-:W-:Y:S01]  /*2e10*/  ISETP.GE.U32.AND P0, PT, R46, 0x20, PT ;  /* 0x000000202e00780c */ /* 0x000fe20003f06070 */
[----:B------:R-:W-:-:S05]  /*2e20*/  IMAD.IADD R17, R12, 0x1, R13 ;  /* 0x000000010c117824 */ /* 0x000fca00078e020d */
[----:B------:R-:W-:-:S05]  /*2e30*/  SEL R18, R18, R17, !P0 ;  /* 0x0000001112127207 */ /* 0x000fca0004000000 */
[----:B------:R-:W-:Y:S05]  /*2e40*/  @P1 BRA `(.L_x_50) ;  /* 0x0000000800c41947 */ /* 0x000fea0003800000 */
[----:B------:R-:W0:Y:S01]  /*2e50*/  LDC.64 R16, c[0x0][0x3a0] ;  /* 0x0000e800ff107b82 */ /* 0x000e220000000a00 */
[----:B------:R-:W-:Y:S02]  /*2e60*/  ISETP.NE.AND P0, PT, R46, RZ, PT ;  /* 0x000000ff2e00720c */ /* 0x000fe40003f05270 */
[----:B------:R-:W-:-:S05]  /*2e70*/  LOP3.LUT R19, RZ, R46, RZ, 0x33, !PT ;  /* 0x0000002eff137212 */ /* 0x000fca00078e33ff */
[----:B------:R-:W-:-:S06]  /*2e80*/  IMAD.IADD R19, R38, 0x1, R19 ;  /* 0x0000000126137824 */ /* 0x000fcc00078e0213 */
[----:B------:R-:W-:Y:S01]  /*2e90*/  @!P0 IMAD.MOV.U32 R22, RZ, RZ, 0x64 ;  /* 0x00000064ff168424 */ /* 0x000fe200078e00ff */
[----:B------:R1:W-:Y:S01]  /*2ea0*/  @!P0 STS [UR4+0x4c], R23 ;  /* 0x00004c17ff008988 */ /* 0x0003e20008000804 */
[----:B0-----:R-:W-:-:S04]  /*2eb0*/  IMAD.WIDE R50, R38, 0x8, R16 ;  /* 0x0000000826327825 */ /* 0x001fc800078e0210 */
[----:B------:R-:W-:Y:S01]  /*2ec0*/  IMAD.WIDE R16, R19, 0x8, R16 ;  /* 0x0000000813107825 */ /* 0x000fe200078e0210 */
[----:B------:R1:W-:Y:S01]  /*2ed0*/  @!P0 ST.E.64.STRONG.GPU desc[UR8][R50.64+0x100], R22 ;  /* 0x0001001632008985 */ /* 0x0003e2000c10fb08 */
[----:B------:R-:W-:Y:S05]  /*2ee0*/  NANOSLEEP 0x249 ;  /* 0x000002490000795d */ /* 0x000fea0003800000 */
[----:B------:R-:W2:Y:S01]  /*2ef0*/  LD.E.64.STRONG.GPU R12, desc[UR8][R16.64+0x100] ;  /* 0x00010008100c7980 */ /* 0x000ea2000c10fb00 */
[----:B------:R-:W-:Y:S01]  /*2f00*/  UMOV UR5, 0xffffffff ;  /* 0xffffffff00057882 */ /* 0x000fe20000000000 */
[----:B--2---:R-:W-:Y:S02]  /*2f10*/  ISETP.NE.AND P6, PT, R12, 0x63, PT ;  /* 0x000000630c00780c */ /* 0x004fe40003fc5270 */
[----:B-1----:R-:W-:Y:S11]  /*2f20*/  BRA.DIV UR5, `(.L_x_51) ;  /* 0x0000008205d87947 */ /* 0x002ff6000b800000 */
[----:B------:R-:W-:-:S13]  /*2f30*/  VOTE.ANY P6, !P6 ;  /* 0x0000000000ff7806 */ /* 0x000fda00070c0100 */
.L_x_230:
[----:B------:R-:W-:Y:S05]  /*2f40*/  @!P6 BRA `(.L_x_52) ;  /* 0x00000000007ce947 */ /* 0x000fea0003800000 */
[----:B------:R-:W-:-:S07]  /*2f50*/  IMAD.MOV.U32 R15, RZ, RZ, 0x2f2 ;  /* 0x000002f2ff0f7424 */ /* 0x000fce00078e00ff */
.L_x_54:
[----:B------:R-:W-:Y:S01]  /*2f60*/  SHF.R.U32.HI R14, RZ, 0x1, R15 ;  /* 0x00000001ff0e7819 */ /* 0x000fe2000001160f */
[----:B------:R-:W-:-:S03]  /*2f70*/  IMAD R38, R38, 0x41a7, RZ ;  /* 0x000041a726267824 */ /* 0x000fc600078e02ff */
[----:B------:R-:W-:Y:S02]  /*2f80*/  IADD3 R15, PT, PT, R15, 0x1, -R14 ;  /* 0x000000010f0f7810 */ /* 0x000fe40007ffe80e */
[----:B------:R-:W-:Y:S02]  /*2f90*/  LOP3.LUT R38, R38, 0x7fffffff, RZ, 0xc0, !PT ;  /* 0x7fffffff26267812 */ /* 0x000fe400078ec0ff */
[----:B------:R-:W0:Y:S01]  /*2fa0*/  I2F.U32.RP R20, R15 ;  /* 0x0000000f00147306 */ /* 0x000e220000209000 */
[----:B------:R-:W-:Y:S01]  /*2fb0*/  IMAD.MOV R21, RZ, RZ, -R15 ;  /* 0x000000ffff157224 */ /* 0x000fe200078e0a0f */
[----:B------:R-:W-:-:S06]  /*2fc0*/  ISETP.NE.U32.AND P1, PT, R15, RZ, PT ;  /* 0x000000ff0f00720c */ /* 0x000fcc0003f25070 */
[----:B0-----:R-:W0:Y:S02]  /*2fd0*/  MUFU.RCP R20, R20 ;  /* 0x0000001400147308 */ /* 0x001e240000001000 */
[----:B0-----:R-:W-:-:S06]  /*2fe0*/  VIADD R12, R20, 0xffffffe ;  /* 0x0ffffffe140c7836 */ /* 0x001fcc0000000000 */
[----:B------:R0:W1:Y:S02]  /*2ff0*/  F2I.FTZ.U32.TRUNC.NTZ R13, R12 ;  /* 0x0000000c000d7305 */ /* 0x000064000021f000 */
[----:B0-----:R-:W-:Y:S02]  /*3000*/  IMAD.MOV.U32 R12, RZ, RZ, RZ ;  /* 0x000000ffff0c7224 */ /* 0x001fe400078e00ff */
[----:B-1----:R-:W-:-:S04]  /*3010*/  IMAD R21, R21, R13, RZ ;  /* 0x0000000d15157224 */ /* 0x002fc800078e02ff */
[----:B------:R-:W-:-:S06]  /*3020*/  IMAD.HI.U32 R13, R13, R21, R12 ;  /* 0x000000150d0d7227 */ /* 0x000fcc00078e000c */
[----:B------:R-:W-:-:S04]  /*3030*/  IMAD.HI.U32 R13, R13, R38, RZ ;  /* 0x000000260d0d7227 */ /* 0x000fc800078e00ff */
[----:B------:R-:W-:-:S04]  /*3040*/  IMAD.MOV R13, RZ, RZ, -R13 ;  /* 0x000000ffff0d7224 */ /* 0x000fc800078e0a0d */
[----:B------:R-:W-:-:S05]  /*3050*/  IMAD R20, R15, R13, R38 ;  /* 0x0000000d0f147224 */ /* 0x000fca00078e0226 */
[----:B------:R-:W-:-:S13]  /*3060*/  ISETP.GE.U32.AND P0, PT, R20, R15, PT ;  /* 0x0000000f1400720c */ /* 0x000fda0003f06070 */
[----:B------:R-:W-:-:S05]  /*3070*/  @P0 IMAD.IADD R20, R20, 0x1, -R15 ;  /* 0x0000000114140824 */ /* 0x000fca00078e0a0f */
[----:B------:R-:W-:-:S13]  /*3080*/  ISETP.GE.U32.AND P0, PT, R20, R15, PT ;  /* 0x0000000f1400720c */ /* 0x000fda0003f06070 */
[----:B------:R-:W-:Y:S01]  /*3090*/  @P0 IMAD.IADD R20, R20, 0x1, -R15 ;  /* 0x0000000114140824 */ /* 0x000fe200078e0a0f */
[----:B------:R-:W-:-:S05]  /*30a0*/  @!P1 LOP3.LUT R20, RZ, R15, RZ, 0x33, !PT ;  /* 0x0000000fff149212 */ /* 0x000fca00078e33ff */
[----:B------:R-:W-:-:S04]  /*30b0*/  IMAD.IADD R20, R14, 0x1, R20 ;  /* 0x000000010e147824 */ /* 0x000fc800078e0214 */
[----:B------:R-:W-:Y:S05]  /*30c0*/  NANOSLEEP R20 ;  /* 0x000000140000735d */ /* 0x000fea0003800000 */
[----:B------:R-:W2:Y:S01]  /*30d0*/  LD.E.64.STRONG.GPU R12, desc[UR8][R16.64+0x100] ;  /* 0x00010008100c7980 */ /* 0x000ea2000c10fb00 */
[----:B------:R-:W-:Y:S01]  /*30e0*/  UMOV UR5, 0xffffffff ;  /* 0xffffffff00057882 */ /* 0x000fe20000000000 */
[----:B------:R-:W-:Y:S01]  /*30f0*/  IMAD.MOV.U32 R15, RZ, RZ, R14 ;  /* 0x000000ffff0f7224 */ /* 0x000fe200078e000e */
[----:B--2---:R-:W-:Y:S01]  /*3100*/  ISETP.NE.AND P6, PT, R12, 0x63, PT ;  /* 0x000000630c00780c */ /* 0x004fe20003fc5270 */
[----:B------:R-:W-:-:S12]  /*3110*/  BRA.DIV UR5, `(.L_x_53) ;  /* 0x00000082057c7947 */ /* 0x000fd8000b800000 */
[----:B------:R-:W-:-:S13]  /*3120*/  VOTE.ANY P6, !P6 ;  /* 0x0000000000ff7806 */ /* 0x000fda00070c0100 */
.L_x_233:
[----:B------:R-:W-:Y:S05]  /*3130*/  @P6 BRA `(.L_x_54) ;  /* 0xfffffffc00886947 */ /* 0x000fea000383ffff */
.L_x_52:
[----:B------:R-:W-:Y:S01]  /*3140*/  UMOV UR5, 0xffffffff ;  /* 0xffffffff00057882 */ /* 0x000fe20000000000 */
[----:B------:R-:W-:Y:S02]  /*3150*/  ISETP.NE.AND P6, PT, R12, 0x65, PT ;  /* 0x000000650c00780c */ /* 0x000fe40003fc5270 */
[----:B------:R-:W-:Y:S11]  /*3160*/  BRA.DIV UR5, `(.L_x_55) ;  /* 0x0000008205887947 */ /* 0x000ff6000b800000 */
[----:B------:R-:W0:Y:S01]  /*3170*/  S2R R20, SR_GEMASK ;  /* 0x0000000000147919 */ /* 0x000e220000003c00 */
[----:B------:R-:W-:Y:S01]  /*3180*/  VOTE.ANY R14, PT, !P6 ;  /* 0x00000000000e7806 */ /* 0x000fe200070e0100 */
[C---:B------:R-:W-:Y:S01]  /*3190*/  VIADD R48, R47.reuse, 0x2 ;  /* 0x000000022f307836 */ /* 0x040fe20000000000 */
[----:B------:R-:W-:Y:S01]  /*31a0*/  ISETP.NE.AND P6, PT, R12, 0x65, PT ;  /* 0x000000650c00780c */ /* 0x000fe20003fc5270 */
[C---:B------:R-:W-:Y:S02]  /*31b0*/  VIADD R21, R47.reuse, 0x4 ;  /* 0x000000042f157836 */ /* 0x040fe40000000000 */
[C---:B------:R-:W-:Y:S02]  /*31c0*/  VIADD R22, R47.reuse, 0x8 ;  /* 0x000000082f167836 */ /* 0x040fe40000000000 */
[----:B------:R-:W-:-:S08]  /*31d0*/  VIADD R49, R47, 0x10 ;  /* 0x000000102f317836 */ /* 0x000fd00000000000 */
[----:B------:R-:W-:Y:S02]  /*31e0*/  VOTE.ALL P6, P6 ;  /* 0x0000000000ff7806 */ /* 0x000fe400030c0000 */
[----:B0-----:R-:W-:-:S05]  /*31f0*/  LOP3.LUT R14, R14, 0x80000000, R20, 0xec, !PT ;  /* 0x800000000e0e7812 */ /* 0x001fca00078eec14 */
[----:B------:R-:W-:-:S05]  /*3200*/  VIADD R15, R14, 0xffffffff ;  /* 0xffffffff0e0f7836 */ /* 0x000fca0000000000 */
[----:B------:R-:W-:-:S04]  /*3210*/  LOP3.LUT R15, R14, R15, RZ, 0xc, !PT ;  /* 0x0000000f0e0f7212 */ /* 0x000fc800078e0cff */
[----:B------:R-:W0:Y:S02]  /*3220*/  POPC R29, R15 ;  /* 0x0000000f001d7309 */ /* 0x000e240000000000 */
[----:B0-----:R-:W0:Y:S01]  /*3230*/  SHFL.DOWN PT, R39, R13, 0x1, R29 ;  /* 0x082000000d277989 */ /* 0x001e2200000e001d */
[----:B------:R-:W-:-:S04]  /*3240*/  ISETP.GE.AND P0, PT, R47, R29, PT ;  /* 0x0000001d2f00720c */ /* 0x000fc80003f06270 */
[----:B0-----:R-:W-:Y:S02]  /*3250*/  SEL R14, R39, RZ, !P0 ;  /* 0x000000ff270e7207 */ /* 0x001fe40004000000 */
[----:B------:R-:W-:-:S03]  /*3260*/  ISETP.GT.AND P0, PT, R48, R29, PT ;  /* 0x0000001d3000720c */ /* 0x000fc60003f04270 */
[----:B------:R-:W-:-:S05]  /*3270*/  IMAD.IADD R16, R14, 0x1, R13 ;  /* 0x000000010e107824 */ /* 0x000fca00078e020d */
[----:B------:R-:W0:Y:S02]  /*3280*/  SHFL.DOWN PT, R39, R16, 0x2, R29 ;  /* 0x0840000010277989 */ /* 0x000e2400000e001d */
        /* <DEDUP_REMOVED lines=10> */
[----:B------:R-:W-:Y:S02]  /*3330*/  IMAD.IADD R13, R17, 0x1, R14 ;  /* 0x00000001110d7824 */ /* 0x000fe400078e020e */
[----:B------:R-:W0:Y:S03]  /*3340*/  LDC.64 R14, c[0x0][0x3a0] ;  /* 0x0000e800ff0e7b82 */ /* 0x000e260000000a00 */
[----:B------:R-:W1:Y:S01]  /*3350*/  SHFL.DOWN PT, R39, R13, 0x10, R29 ;  /* 0x0a0000000d277989 */ /* 0x000e6200000e001d */
[----:B0-----:R-:W-:Y:S02]  /*3360*/  IADD3 R16, P1, PT, R14, 0x100, RZ ;  /* 0x000001000e107810 */ /* 0x001fe40007f3e0ff */
[----:B-1----:R-:W-:-:S03]  /*3370*/  SEL R12, R39, RZ, !P0 ;  /* 0x000000ff270c7207 */ /* 0x002fc60004000000 */
[----:B------:R-:W-:Y:S02]  /*3380*/  IMAD.X R17, RZ, RZ, R15, P1 ;  /* 0x000000ffff117224 */ /* 0x000fe400008e060f */
[----:B------:R-:W-:-:S07]  /*3390*/  IMAD.IADD R15, R13, 0x1, R12 ;  /* 0x000000010d0f7824 */ /* 0x000fce00078e020c */
.L_x_242:
[----:B------:R-:W-:Y:S05]  /*33a0*/  @!P6 BRA `(.L_x_56) ;  /* 0x00000004002ce947 */ /* 0x000fea0003800000 */
[----:B------:R-:W-:-:S07]  /*33b0*/  IMAD.MOV.U32 R52, RZ, RZ, 0x2f2 ;  /* 0x000002f2ff347424 */ /* 0x000fce00078e00ff */
.L_x_62:
[----:B------:R-:W-:Y:S02]  /*33c0*/  IMAD.MOV.U32 R12, RZ, RZ, R16 ;  /* 0x000000ffff0c7224 */ /* 0x000fe400078e0010 */
[----:B------:R-:W-:Y:S02]  /*33d0*/  IMAD.MOV.U32 R13, RZ, RZ, R17 ;  /* 0x000000ffff0d7224 */ /* 0x000fe400078e0011 */
[----:B------:R-:W-:-:S05]  /*33e0*/  IMAD.WIDE R28, R19, 0x8, R12 ;  /* 0x00000008131c7825 */ /* 0x000fca00078e020c */
[----:B------:R-:W2:Y:S01]  /*33f0*/  LD.E.64.STRONG.GPU R12, desc[UR8][R28.64+-0x100] ;  /* 0xffff00081c0c7980 */ /* 0x000ea2000c10fb00 */
[----:B------:R-:W-:Y:S05]  /*3400*/  YIELD ;  /* 0x0000000000007946 */ /* 0x000fea0003800000 */
[----:B------:R-:W-:Y:S01]  /*3410*/  UMOV UR5, 0xffffffff ;  /* 0xffffffff00057882 */ /* 0x000fe20000000000 */
[----:B------:R-:W-:Y:S02]  /*3420*/  SHF.R.U32.HI R52, RZ, 0x1, R52 ;  /* 0x00000001ff347819 */ /* 0x000fe40000011634 */
[----:B--2---:R-:W-:Y:S01]  /*3430*/  ISETP.NE.AND P6, PT, R12, 0x63, PT ;  /* 0x000000630c00780c */ /* 0x004fe20003fc5270 */
[----:B------:R-:W-:-:S12]  /*3440*/  BRA.DIV UR5, `(.L_x_57) ;  /* 0x0000008205cc7947 */ /* 0x000fd8000b800000 */
[----:B------:R-:W-:-:S13]  /*3450*/  VOTE.ANY P6, !P6 ;  /* 0x0000000000ff7806 */ /* 0x000fda00070c0100 */
.L_x_245:
[----:B------:R-:W-:Y:S05]  /*3460*/  @!P6 BRA `(.L_x_58) ;  /* 0x00000000007ce947 */ /* 0x000fea0003800000 */
[----:B------:R-:W-:-:S07]  /*3470*/  IMAD.MOV.U32 R39, RZ, RZ, R52 ;  /* 0x000000ffff277224 */ /* 0x000fce00078e0034 */
.L_x_60:
        /* <DEDUP_REMOVED lines=9> */
[----:B------:R-:W0:Y:S02]  /*3510*/  F2I.FTZ.U32.TRUNC.NTZ R13, R13 ;  /* 0x0000000d000d7305 */ /* 0x000e24000021f000 */
[----:B0-----:R-:W-:Y:S02]  /*3520*/  IMAD R53, R12, R13, RZ ;  /* 0x0000000d0c357224 */ /* 0x001fe400078e02ff */
[----:B------:R-:W-:-:S04]  /*3530*/  IMAD.MOV.U32 R12, RZ, RZ, RZ ;  /* 0x000000ffff0c7224 */ /* 0x000fc800078e00ff */
        /* <DEDUP_REMOVED lines=17> */
.L_x_248:
[----:B------:R-:W-:Y:S05]  /*3650*/  @P6 BRA `(.L_x_60) ;  /* 0xfffffffc00886947 */ /* 0x000fea000383ffff */
.L_x_58:
[----:B------:R-:W-:Y:S01]  /*3660*/  UMOV UR5, 0xffffffff ;  /* 0xffffffff00057882 */ /* 0x000fe20000000000 */
[----:B------:R-:W-:Y:S02]  /*3670*/  ISETP.NE.AND P6, PT, R12, 0x65, PT ;  /* 0x000000650c00780c */ /* 0x000fe40003fc5270 */
[----:B------:R-:W-:Y:S11]  /*3680*/  BRA.DIV UR5, `(.L_x_61) ;  /* 0x00000082057c7947 */ /* 0x000ff6000b800000 */
[----:B------:R-:W-:Y:S01]  /*3690*/  VOTE.ANY R14, PT, !P6 ;  /* 0x00000000000e7806 */ /* 0x000fe200070e0100 */
[----:B------:R-:W-:Y:S01]  /*36a0*/  VIADD R19, R19, 0xffffffe0 ;  /* 0xffffffe013137836 */ /* 0x000fe20000000000 */
[----:B------:R-:W-:Y:S02]  /*36b0*/  ISETP.NE.AND P6, PT, R12, 0x65, PT ;  /* 0x000000650c00780c */ /* 0x000fe40003fc5270 */
[----:B------:R-:W-:-:S05]  /*36c0*/  LOP3.LUT R14, R14, 0x80000000, R20, 0xec, !PT ;  /* 0x800000000e0e7812 */ /* 0x000fca00078eec14 */
[----:B------:R-:W-:-:S05]  /*36d0*/  VIADD R29, R14, 0xffffffff ;  /* 0xffffffff0e1d7836 */ /* 0x000fca0000000000 */
[----:B------:R-:W-:Y:S02]  /*36e0*/  LOP3.LUT R29, R14, R29, RZ, 0xc, !PT ;  /* 0x0000001d0e1d7212 */ /* 0x000fe400078e0cff */
[----:B------:R-:W-:-:S04]  /*36f0*/  VOTE.ALL P6, P6 ;  /* 0x0000000000ff7806 */ /* 0x000fc800030c0000 */
        /* <DEDUP_REMOVED lines=19> */
[----:B0-----:R-:W-:-:S04]  /*3830*/  SEL R12, R39, RZ, !P0 ;  /* 0x000000ff270c7207 */ /* 0x001fc80004000000 */
[----:B------:R-:W-:-:S07]  /*3840*/  IADD3 R15, PT, PT, R53, R12, R15 ;  /* 0x0000000c350f7210 */ /* 0x000fce0007ffe00f */
.L_x_257:
[----:B------:R-:W-:Y:S05]  /*3850*/  @P6 BRA `(.L_x_62) ;  /* 0xfffffff800d86947 */ /* 0x000fea000383ffff */
.L_x_56:
[----:B------:R-:W-:Y:S02]  /*3860*/  ISETP.NE.AND P1, PT, R46, RZ, PT ;  /* 0x000000ff2e00720c */ /* 0x000fe40003f25270 */
[----:B------:R-:W-:-:S11]  /*3870*/  ISETP.NE.AND P0, PT, R47, RZ, PT ;  /* 0x000000ff2f00720c */ /* 0x000fd60003f05270 */
[----:B------:R-:W0:Y:S01]  /*3880*/  @!P1 S2R R13, SR_CgaCtaId ;  /* 0x00000000000d9919 */ /* 0x000e220000008800 */
[----:B------:R-:W-:Y:S01]  /*3890*/  @!P1 MOV R12, 0x400 ;  /* 0x00000400000c9802 */ /* 0x000fe20000000f00 */
[----:B------:R-:W-:Y:S01]  /*38a0*/  @!P1 IMAD.IADD R23, R23, 0x1, R15 ;  /* 0x0000000117179824 */ /* 0x000fe200078e020f */
[----:B------:R-:W-:Y:S01]  /*38b0*/  @!P0 MOV R14, 0x400 ;  /* 0x00000400000e8802 */ /* 0x000fe20000000f00 */
[----:B------:R-:W1:Y:S01]  /*38c0*/  @!P0 S2R R17, SR_CgaCtaId ;  /* 0x0000000000118919 */ /* 0x000e620000008800 */
[----:B------:R-:W-:-:S05]  /*38d0*/  @!P1 IMAD.MOV.U32 R22, RZ, RZ, 0x65 ;  /* 0x00000065ff169424 */ /* 0x000fca00078e00ff */
[----:B------:R2:W-:Y:S01]  /*38e0*/  @!P1 ST.E.64.STRONG.GPU desc[UR8][R50.64+0x100], R22 ;  /* 0x0001001632009985 */ /* 0x0005e2000c10fb08 */
[----:B0-----:R-:W-:Y:S02]  /*38f0*/  @!P1 LEA R12, R13, R12, 0x18 ;  /* 0x0000000c0d0c9211 */ /* 0x001fe400078ec0ff */
[----:B-1----:R-:W-:-:S03]  /*3900*/  @!P0 LEA R14, R17, R14, 0x18 ;  /* 0x0000000e110e8211 */ /* 0x002fc600078ec0ff */
[----:B------:R2:W-:Y:S01]  /*3910*/  @!P1 STS [R12+0x48], R23 ;  /* 0x000048170c009388 */ /* 0x0005e20000000800 */
[----:B------:R-:W-:Y:S02]  /*3920*/  IMAD.MOV.U32 R17, RZ, RZ, R18 ;  /* 0x000000ffff117224 */ /* 0x000fe400078e0012 */
[----:B------:R-:W-:Y:S01]  /*3930*/  @!P0 IMAD.MOV.U32 R17, RZ, RZ, R15 ;  /* 0x000000ffff118224 */ /* 0x000fe200078e000f */
[----:B------:R2:W-:Y:S04]  /*3940*/  @!P1 STS [R12+0x44], R15 ;  /* 0x0000440f0c009388 */ /* 0x0005e80000000800 */
[----:B------:R2:W-:Y:S02]  /*3950*/  @!P0 STS [R14+0x3c], R15 ;  /* 0x00003c0f0e008388 */ /* 0x0005e40000000800 */
.L_x_50:
[----:B------:R-:W-:Y:S05]  /*3960*/  WARPSYNC.ALL ;  /* 0x0000000000007948 */ /* 0x000fea0003800000 */
[----:B------:R-:W0:Y:S08]  /*3970*/  S2UR UR5, SR_CgaCtaId ;  /* 0x00000000000579c3 */ /* 0x000e300000008800 */
[----:B------:R-:W-:Y:S01]  /*3980*/  BAR.SYNC.DEFER_BLOCKING 0x0 ;  /* 0x0000000000007b1d */ /* 0x000fe20000010000 */
[----:B------:R-:W-:-:S05]  /*3990*/  ISETP.NE.AND P0, PT, R46, RZ, PT ;  /* 0x000000ff2e00720c */ /* 0x000fca0003f05270 */
[----:B------:R-:W-:Y:S02]  /*39a0*/  UMOV UR4, 0x400 ;  /* 0x0000040000047882 */ /* 0x000fe40000000000 */
[----:B0-----:R-:W-:-:S09]  /*39b0*/  ULEA UR4, UR5, UR4, 0x18 ;  /* 0x0000000405047291 */ /* 0x001fd2000f8ec0ff */
[----:B--2---:R-:W0:Y:S04]  /*39c0*/  LDS R14, [UR4+0x3c] ;  /* 0x00003c04ff0e7984 */ /* 0x004e280008000800 */
[----:B------:R-:W1:Y:S04]  /*39d0*/  LDS R13, [UR4+0x4c] ;  /* 0x00004c04ff0d7984 */ /* 0x000e680008000800 */
[----:B------:R-:W2:Y:S01]  /*39e0*/  LDS R12, [UR4+0x44] ;  /* 0x00004404ff0c7984 */ /* 0x000ea20008000800 */
[----:B0-----:R-:W-:Y:S02]  /*39f0*/  SEL R14, R14, RZ, P0 ;  /* 0x000000ff0e0e7207 */ /* 0x001fe40000000000 */
[----:B-1----:R-:W-:-:S03]  /*3a00*/  ISETP.GT.AND P0, PT, R13, 0x180, PT ;  /* 0x000001800d00780c */ /* 0x002fc60003f04270 */
[----:B------:R-:W-:-:S04]  /*3a10*/  IMAD.IADD R14, R14, 0x1, R17 ;  /* 0x000000010e0e7824 */ /* 0x000fc800078e0211 */
[--C-:B------:R-:W-:Y:S02]  /*3a20*/  IMAD.IADD R15, R0, 0x1, R14.reuse ;  /* 0x00000001000f7824 */ /* 0x100fe400078e020e */
[--C-:B------:R-:W-:Y:S02]  /*3a30*/  IMAD.IADD R3, R3, 0x1, R14.reuse ;  /* 0x0000000103037824 */ /* 0x100fe400078e020e */
[--C-:B------:R-:W-:Y:S02]  /*3a40*/  IMAD.IADD R5, R5, 0x1, R14.reuse ;  /* 0x0000000105057824 */ /* 0x100fe400078e020e */
[--C-:B------:R-:W-:Y:S02]  /*3a50*/  IMAD.IADD R7, R7, 0x1, R14.reuse ;  /* 0x0000000107077824 */ /* 0x100fe400078e020e */
[--C-:B------:R-:W-:Y:S02]  /*3a60*/  IMAD.IADD R9, R9, 0x1, R14.reuse ;  /* 0x0000000109097824 */ /* 0x100fe400078e020e */
        /* <DEDUP_REMOVED lines=9> */
[----:B--2---:R-:W-:Y:S06]  /*3b00*/  @P0 BRA `(.L_x_63) ;  /* 0x0000000c00880947 */ /* 0x004fec0003800000 */
[----:B------:R-:W0:Y:S01]  /*3b10*/  LDC R17, c[0x0][0x3a8] ;  /* 0x0000ea00ff117b82 */ /* 0x000e220000000800 */
[----:B------:R-:W1:Y:S01]  /*3b20*/  LDCU.U8 UR4, c[0x0][0x3b8] ;  /* 0x00007700ff0477ac */ /* 0x000e620008000000 */
[----:B------:R-:W-:Y:S01]  /*3b30*/  BSSY.RECONVERGENT B0, `(.L_x_64) ;  /* 0x000000e000007945 */ /* 0x000fe20003800200 */
[----:B0-----:R-:W-:-:S13]  /*3b40*/  ISETP.NE.AND P0, PT, R45, R17, PT ;  /* 0x000000112d00720c */ /* 0x001fda0003f05270 */
[----:B-1----:R-:W-:Y:S05]  /*3b50*/  @P0 BRA `(.L_x_65) ;  /* 0x00000000002c0947 */ /* 0x002fea0003800000 */
[----:B------:R-:W-:Y:S01]  /*3b60*/  UISETP.NE.AND UP0, UPT, UR4, URZ, UPT ;  /* 0x000000ff0400728c */ /* 0x000fe2000bf05270 */
[----:B------:R-:W-:Y:S01]  /*3b70*/  CS2R R12, SRZ ;  /* 0x00000000000c7805 */ /* 0x000fe2000001ff00 */
[----:B------:R-:W0:Y:S07]  /*3b80*/  LDCU.64 UR6, c[0x0][0x390] ;  /* 0x00007200ff0677ac */ /* 0x000e2e0008000a00 */
[----:B------:R-:W-:Y:S05]  /*3b90*/  BRA.U UP0, `(.L_x_66) ;  /* 0x0000000100087547 */ /* 0x000fea000b800000 */
[----:B------:R-:W1:Y:S02]  /*3ba0*/  LDC.64 R12, c[0x0][0x3d0] ;  /* 0x0000f400ff0c7b82 */ /* 0x000e640000000a00 */
[----:B-1----:R-:W5:Y:S02]  /*3bb0*/  LDG.E.64 R12, desc[UR8][R12.64] ;  /* 0x000000080c0c7981 */ /* 0x002f64000c1e1b00 */
.L_x_66:
[----:B-----5:R-:W-:-:S04]  /*3bc0*/  IADD3 R0, P0, PT, R14, R12, RZ ;  /* 0x0000000c0e007210 */ /* 0x020fc80007f1e0ff */
[----:B------:R-:W-:Y:S02]  /*3bd0*/  LEA.HI.X.SX32 R13, R14, R13, 0x1, P0 ;  /* 0x0000000d0e0d7211 */ /* 0x000fe400000f0eff */
[----:B0-----:R-:W-:-:S04]  /*3be0*/  LEA R12, P0, R0, UR6, 0x2 ;  /* 0x00000006000c7c11 */ /* 0x001fc8000f8010ff */
[----:B------:R-:W-:-:S05]  /*3bf0*/  LEA.HI.X R13, R0, UR7, R13, 0x2, P0 ;  /* 0x00000007000d7c11 */ /* 0x000fca00080f140d */
[----:B------:R0:W-:Y:S04]  /*3c00*/  STG.E desc[UR8][R12.64], R17 ;  /* 0x000000110c007986 */ /* 0x0001e8000c101908 */
.L_x_65:
[----:B------:R-:W-:Y:S05]  /*3c10*/  BSYNC.RECONVERGENT B0 ;  /* 0x0000000000007941 */ /* 0x000fea0003800200 */
.L_x_64:
        /* <DEDUP_REMOVED lines=9> */
.L_x_69:
[----:B-----5:R-:W-:-:S04]  /*3cb0*/  IADD3 R0, P0, PT, R15, R12, RZ ;  /* 0x0000000c0f007210 */ /* 0x020fc80007f1e0ff */
[----:B------:R-:W-:Y:S02]  /*3cc0*/  LEA.HI.X.SX32 R13, R15, R13, 0x1, P0 ;  /* 0x0000000d0f0d7211 */ /* 0x000fe400000f0eff */
[----:B0-----:R-:W-:-:S04]  /*3cd0*/  LEA R12, P0, R0, UR6, 0x2 ;  /* 0x00000006000c7c11 */ /* 0x001fc8000f8010ff */
[----:B------:R-:W-:-:S05]  /*3ce0*/  LEA.HI.X R13, R0, UR7, R13, 0x2, P0 ;  /* 0x00000007000d7c11 */ /* 0x000fca00080f140d */
[----:B------:R1:W-:Y:S04]  /*3cf0*/  STG.E desc[UR8][R12.64], R17 ;  /* 0x000000110c007986 */ /* 0x0003e8000c101908 */
.L_x_68:
[----:B------:R-:W-:Y:S05]  /*3d00*/  BSYNC.RECONVERGENT B0 ;  /* 0x0000000000007941 */ /* 0x000fea0003800200 */
.L_x_67:
        /* <DEDUP_REMOVED lines=9> */
.L_x_72:
[----:B-----5:R-:W-:-:S04]  /*3da0*/  IADD3 R0, P0, PT, R3, R12, RZ ;  /* 0x0000000c03007210 */ /* 0x020fc80007f1e0ff */
[----:B------:R-:W-:Y:S02]  /*3db0*/  LEA.HI.X.SX32 R3, R3, R13, 0x1, P0 ;  /* 0x0000000d03037211 */ /* 0x000fe400000f0eff */
[----:B0-----:R-:W-:-:S04]  /*3dc0*/  LEA R12, P0, R0, UR6, 0x2 ;  /* 0x00000006000c7c11 */ /* 0x001fc8000f8010ff */
[----:B------:R-:W-:-:S05]  /*3dd0*/  LEA.HI.X R13, R0, UR7, R3, 0x2, P0 ;  /* 0x00000007000d7c11 */ /* 0x000fca00080f1403 */
[----:B------:R2:W-:Y:S04]  /*3de0*/  STG.E desc[UR8][R12.64], R17 ;  /* 0x000000110c007986 */ /* 0x0005e8000c101908 */
.L_x_71:
[----:B------:R-:W-:Y:S05]  /*3df0*/  BSYNC.RECONVERGENT B0 ;  /* 0x0000000000007941 */ /* 0x000fea0003800200 */
.L_x_70:
        /* <DEDUP_REMOVED lines=9> */
.L_x_75:
[----:B-----5:R-:W-:-:S04]  /*3e90*/  IADD3 R0, P0, PT, R5, R12, RZ ;  /* 0x0000000c05007210 */ /* 0x020fc80007f1e0ff */
[----:B------:R-:W-:Y:S02]  /*3ea0*/  LEA.HI.X.SX32 R5, R5, R13, 0x1, P0 ;  /* 0x0000000d05057211 */ /* 0x000fe400000f0eff */
[----:B0-----:R-:W-:-:S04]  /*3eb0*/  LEA R12, P0, R0, UR6, 0x2 ;  /* 0x00000006000c7c11 */ /* 0x001fc8000f8010ff */
[----:B------:R-:W-:-:S05]  /*3ec0*/  LEA.HI.X R13, R0, UR7, R5, 0x2, P0 ;  /* 0x00000007000d7c11 */ /* 0x000fca00080f1405 */
[----:B------:R3:W-:Y:S04]  /*3ed0*/  STG.E desc[UR8][R12.64], R17 ;  /* 0x000000110c007986 */ /* 0x0007e8000c101908 */
.L_x_74:
[----:B------:R-:W-:Y:S05]  /*3ee0*/  BSYNC.RECONVERGENT B0 ;  /* 0x0000000000007941 */ /* 0x000fea0003800200 */
.L_x_73:
        /* <DEDUP_REMOVED lines=9> */
.L_x_78:
[----:B-----5:R-:W-:-:S04]  /*3f80*/  IADD3 R0, P0, PT, R7, R12, RZ ;  /* 0x0000000c07007210 */ /* 0x020fc80007f1e0ff */
[----:B------:R-:W-:Y:S02]  /*3f90*/  LEA.HI.X.SX32 R7, R7, R13, 0x1, P0 ;  /* 0x0000000d07077211 */ /* 0x000fe400000f0eff */
[----:B0-----:R-:W-:-:S04]  /*3fa0*/  LEA R12, P0, R0, UR6, 0x2 ;  /* 0x00000006000c7c11 */ /* 0x001fc8000f8010ff */
[----:B------:R-:W-:-:S05]  /*3fb0*/  LEA.HI.X R13, R0, UR7, R7, 0x2, P0 ;  /* 0x00000007000d7c11 */ /* 0x000fca00080f1407 */
[----:B------:R4:W-:Y:S04]  /*3fc0*/  STG.E desc[UR8][R12.64], R17 ;  /* 0x000000110c007986 */ /* 0x0009e8000c101908 */
.L_x_77:
[----:B------:R-:W-:Y:S05]  /*3fd0*/  BSYNC.RECONVERGENT B0 ;  /* 0x0000000000007941 */ /* 0x000fea0003800200 */
.L_x_76:
        /* <DEDUP_REMOVED lines=9> */
.L_x_81:
[----:B-----5:R-:W-:-:S04]  /*4070*/  IADD3 R0, P0, PT, R9, R12, RZ ;  /* 0x0000000c09007210 */ /* 0x020fc80007f1e0ff */
[----:B------:R-:W-:Y:S02]  /*4080*/  LEA.HI.X.SX32 R9, R9, R13, 0x1, P0 ;  /* 0x0000000d09097211 */ /* 0x000fe400000f0eff */
[----:B0-----:R-:W-:-:S04]  /*4090*/  LEA R12, P0, R0, UR6, 0x2 ;  /* 0x00000006000c7c11 */ /* 0x001fc8000f8010ff */
[----:B------:R-:W-:-:S05]  /*40a0*/  LEA.HI.X R13, R0, UR7, R9, 0x2, P0 ;  /* 0x00000007000d7c11 */ /* 0x000fca00080f1409 */
[----:B------:R0:W-:Y:S04]  /*40b0*/  STG.E desc[UR8][R12.64], R17 ;  /* 0x000000110c007986 */ /* 0x0001e8000c101908 */
.L_x_80:
[----:B------:R-:W-:Y:S05]  /*40c0*/  BSYNC.RECONVERGENT B0 ;  /* 0x0000000000007941 */ /* 0x000fea0003800200 */
.L_x_79:
        /* <DEDUP_REMOVED lines=9> */
.L_x_84:
[----:B-----5:R-:W-:-:S04]  /*4160*/  IADD3 R0, P0, PT, R11, R12, RZ ;  /* 0x0000000c0b007210 */ /* 0x020fc80007f1e0ff */
[----:B------:R-:W-:Y:S02]  /*4170*/  LEA.HI.X.SX32 R11, R11, R13, 0x1, P0 ;  /* 0x0000000d0b0b7211 */ /* 0x000fe400000f0eff */
[----:B0-----:R-:W-:-:S04]  /*4180*/  LEA R12, P0, R0, UR6, 0x2 ;  /* 0x00000006000c7c11 */ /* 0x001fc8000f8010ff */
[----:B------:R-:W-:-:S05]  /*4190*/  LEA.HI.X R13, R0, UR7, R11, 0x2, P0 ;  /* 0x00000007000d7c11 */ /* 0x000fca00080f140b */
[----:B------:R0:W-:Y:S04]  /*41a0*/  STG.E desc[UR8][R12.64], R17 ;  /* 0x000000110c007986 */ /* 0x0001e8000c101908 */
.L_x_83:
[----:B------:R-:W-:Y:S05]  /*41b0*/  BSYNC.RECONVERGENT B0 ;  /* 0x0000000000007941 */ /* 0x000fea0003800200 */
.L_x_82:
[----:B------:R-:W-:Y:S01]  /*41c0*/  ISETP.NE.AND P0, PT, R2, R17, PT ;  /* 0x000000110200720c */ /* 0x000fe20003f05270 */
[----:B------:R-:W-:-:S12]  /*41d0*/  BSSY.RECONVERGENT B0, `(.L_x_85) ;  /* 0x000000d000007945 */ /* 0x000fd80003800200 */
[----:B------:R-:W-:Y:S05]  /*41e0*/  @P0 BRA `(.L_x_86) ;  /* 0x00000000002c0947 */ /* 0x000fea0003800000 */
[----:B------:R-:W-:Y:S01]  /*41f0*/  UISETP.NE.AND UP0, UPT, UR4, URZ, UPT ;  /* 0x000000ff0400728c */ /* 0x000fe2000bf05270 */
[----:B------:R-:W-:Y:S01]  /*4200*/  CS2R R2, SRZ ;  /* 0x0000000000027805 */ /* 0x000fe2000001ff00 */
[----:B------:R-:W0:Y:S07]  /*4210*/  LDCU.64 UR6, c[0x0][0x390] ;  /* 0x00007200ff0677ac */ /* 0x000e2e0008000a00 */
[----:B------:R-:W-:Y:S05]  /*4220*/  BRA.U UP0, `(.L_x_87) ;  /* 0x0000000100087547 */ /* 0x000fea000b800000 */
[----:B------:R-:W1:Y:S02]  /*4230*/  LDC.64 R2, c[0x0][0x3d0] ;  /* 0x0000f400ff027b82 */ /* 0x000e640000000a00 */
[----:B-1----:R-:W5:Y:S02]  /*4240*/  LDG.E.64 R2, desc[UR8][R2.64] ;  /* 0x0000000802027981 */ /* 0x002f64000c1e1b00 */
.L_x_87:
[----:B-----5:R-:W-:-:S04]  /*4250*/  IADD3 R0, P0, PT, R25, R2, RZ ;  /* 0x0000000219007210 */ /* 0x020fc80007f1e0ff */
[----:B------:R-:W-:Y:S02]  /*4260*/  LEA.HI.X.SX32 R3, R25, R3, 0x1, P0 ;  /* 0x0000000319037211 */ /* 0x000fe400000f0eff */
[----:B0-----:R-:W-:-:S04]  /*4270*/  LEA R2, P0, R0, UR6, 0x2 ;  /* 0x0000000600027c11 */ /* 0x001fc8000f8010ff */
[----:B------:R-:W-:-:S05]  /*4280*/  LEA.HI.X R3, R0, UR7, R3, 0x2, P0 ;  /* 0x0000000700037c11 */ /* 0x000fca00080f1403 */
[----:B------:R0:W-:Y:S04]  /*4290*/  STG.E desc[UR8][R2.64], R17 ;  /* 0x0000001102007986 */ /* 0x0001e8000c101908 */
.L_x_86:
[----:B------:R-:W-:Y:S05]  /*42a0*/  BSYNC.RECONVERGENT B0 ;  /* 0x0000000000007941 */ /* 0x000fea0003800200 */
.L_x_85:
        /* <DEDUP_REMOVED lines=9> */
.L_x_90:
[----:B-----5:R-:W-:-:S04]  /*4340*/  IADD3 R0, P0, PT, R27, R2, RZ ;  /* 0x000000021b007210 */ /* 0x020fc80007f1e0ff */
[----:B------:R-:W-:Y:S02]  /*4350*/  LEA.HI.X.SX32 R3, R27, R3, 0x1, P0 ;  /* 0x000000031b037211 */ /* 0x000fe400000f0eff */
[----:B0-----:R-:W-:-:S04]  /*4360*/  LEA R2, P0, R0, UR6, 0x2 ;  /* 0x0000000600027c11 */ /* 0x001fc8000f8010ff */
[----:B------:R-:W-:-:S05]  /*4370*/  LEA.HI.X R3, R0, UR7, R3, 0x2, P0 ;  /* 0x0000000700037c11 */ /* 0x000fca00080f1403 */
[----:B------:R0:W-:Y:S04]  /*4380*/  STG.E desc[UR8][R2.64], R17 ;  /* 0x0000001102007986 */ /* 0x0001e8000c101908 */
.L_x_89:
[----:B------:R-:W-:Y:S05]  /*4390*/  BSYNC.RECONVERGENT B0 ;  /* 0x0000000000007941 */ /* 0x000fea0003800200 */
.L_x_88:
        /* <DEDUP_REMOVED lines=9> */
.L_x_93:
[----:B-----5:R-:W-:-:S04]  /*4430*/  IADD3 R0, P0, PT, R31, R2, RZ ;  /* 0x000000021f007210 */ /* 0x020fc80007f1e0ff */
[----:B------:R-:W-:Y:S02]  /*4440*/  LEA.HI.X.SX32 R3, R31, R3, 0x1, P0 ;  /* 0x000000031f037211 */ /* 0x000fe400000f0eff */
[----:B0-----:R-:W-:-:S04]  /*4450*/  LEA R2, P0, R0, UR6, 0x2 ;  /* 0x0000000600027c11 */ /* 0x001fc8000f8010ff */
[----:B------:R-:W-:-:S05]  /*4460*/  LEA.HI.X R3, R0, UR7, R3, 0x2, P0 ;  /* 0x0000000700037c11 */ /* 0x000fca00080f1403 */
[----:B------:R0:W-:Y:S04]  /*4470*/  STG.E desc[UR8][R2.64], R17 ;  /* 0x0000001102007986 */ /* 0x0001e8000c101908 */
.L_x_92:
[----:B------:R-:W-:Y:S05]  /*4480*/  BSYNC.RECONVERGENT B0 ;  /* 0x0000000000007941 */ /* 0x000fea0003800200 */
.L_x_91:
        /* <DEDUP_REMOVED lines=9> */
.L_x_96:
[----:B-----5:R-:W-:-:S04]  /*4520*/  IADD3 R0, P0, PT, R32, R2, RZ ;  /* 0x0000000220007210 */ /* 0x020fc80007f1e0ff */
[----:B------:R-:W-:Y:S02]  /*4530*/  LEA.HI.X.SX32 R3, R32, R3, 0x1, P0 ;  /* 0x0000000320037211 */ /* 0x000fe400000f0eff */
[----:B0-----:R-:W-:-:S04]  /*4540*/  LEA R2, P0, R0, UR6, 0x2 ;  /* 0x0000000600027c11 */ /* 0x001fc8000f8010ff */
[----:B------:R-:W-:-:S05]  /*4550*/  LEA.HI.X R3, R0, UR7, R3, 0x2, P0 ;  /* 0x0000000700037c11 */ /* 0x000fca00080f1403 */
[----:B------:R0:W-:Y:S04]  /*4560*/  STG.E desc[UR8][R2.64], R17 ;  /* 0x0000001102007986 */ /* 0x0001e8000c101908 */
.L_x_95:
[----:B------:R-:W-:Y:S05]  /*4570*/  BSYNC.RECONVERGENT B0 ;  /* 0x0000000000007941 */ /* 0x000fea0003800200 */
.L_x_94:
        /* <DEDUP_REMOVED lines=9> */
.L_x_99:
[----:B-----5:R-:W-:-:S04]  /*4610*/  IADD3 R0, P0, PT, R33, R2, RZ ;  /* 0x0000000221007210 */ /* 0x020fc80007f1e0ff */
[----:B------:R-:W-:Y:S02]  /*4620*/  LEA.HI.X.SX32 R3, R33, R3, 0x1, P0 ;  /* 0x0000000321037211 */ /* 0x000fe400000f0eff */
[----:B0-----:R-:W-:-:S04]  /*4630*/  LEA R2, P0, R0, UR6, 0x2 ;  /* 0x0000000600027c11 */ /* 0x001fc8000f8010ff */
[----:B------:R-:W-:-:S05]  /*4640*/  LEA.HI.X R3, R0, UR7, R3, 0x2, P0 ;  /* 0x0000000700037c11 */ /* 0x000fca00080f1403 */
[----:B------:R0:W-:Y:S04]  /*4650*/  STG.E desc[UR8][R2.64], R17 ;  /* 0x0000001102007986 */ /* 0x0001e8000c101908 */
.L_x_98:
[----:B------:R-:W-:Y:S05]  /*4660*/  BSYNC.RECONVERGENT B0 ;  /* 0x0000000000007941 */ /* 0x000fea0003800200 */
.L_x_97:
        /* <DEDUP_REMOVED lines=9> */
.L_x_102:
[----:B-----5:R-:W-:-:S04]  /*4700*/  IADD3 R0, P0, PT, R34, R2, RZ ;  /* 0x0000000222007210 */ /* 0x020fc80007f1e0ff */
[----:B------:R-:W-:Y:S02]  /*4710*/  LEA.HI.X.SX32 R3, R34, R3, 0x1, P0 ;  /* 0x0000000322037211 */ /* 0x000fe400000f0eff */
[----:B0-----:R-:W-:-:S04]  /*4720*/  LEA R2, P0, R0, UR6, 0x2 ;  /* 0x0000000600027c11 */ /* 0x001fc8000f8010ff */
[----:B------:R-:W-:-:S05]  /*4730*/  LEA.HI.X R3, R0, UR7, R3, 0x2, P0 ;  /* 0x0000000700037c11 */ /* 0x000fca00080f1403 */
[----:B------:R0:W-:Y:S04]  /*4740*/  STG.E desc[UR8][R2.64], R17 ;  /* 0x0000001102007986 */ /* 0x0001e8000c101908 */
.L_x_101:
[----:B------:R-:W-:Y:S05]  /*4750*/  BSYNC.RECONVERGENT B0 ;  /* 0x0000000000007941 */ /* 0x000fea0003800200 */
.L_x_100:
        /* <DEDUP_REMOVED lines=9> */
.L_x_105:
[----:B-----5:R-:W-:-:S04]  /*47f0*/  IADD3 R0, P0, PT, R35, R2, RZ ;  /* 0x0000000223007210 */ /* 0x020fc80007f1e0ff */
[----:B------:R-:W-:Y:S02]  /*4800*/  LEA.HI.X.SX32 R3, R35, R3, 0x1, P0 ;  /* 0x0000000323037211 */ /* 0x000fe400000f0eff */
[----:B0-----:R-:W-:-:S04]  /*4810*/  LEA R2, P0, R0, UR6, 0x2 ;  /* 0x0000000600027c11 */ /* 0x001fc8000f8010ff */
[----:B------:R-:W-:-:S05]  /*4820*/  LEA.HI.X R3, R0, UR7, R3, 0x2, P0 ;  /* 0x0000000700037c11 */ /* 0x000fca00080f1403 */
[----:B------:R0:W-:Y:S04]  /*4830*/  STG.E desc[UR8][R2.64], R17 ;  /* 0x0000001102007986 */ /* 0x0001e8000c101908 */
.L_x_104:
[----:B------:R-:W-:Y:S05]  /*4840*/  BSYNC.RECONVERGENT B0 ;  /* 0x0000000000007941 */ /* 0x000fea0003800200 */
.L_x_103:
[----:B------:R-:W-:-:S13]  /*4850*/  ISETP.NE.AND P0, PT, R30, R17, PT ;  /* 0x000000111e00720c */ /* 0x000fda0003f05270 */
[----:B------:R-:W-:Y:S05]  /*4860*/  @P0 EXIT ;  /* 0x000000000000094d */ /* 0x000fea0003800000 */
[----:B------:R-:W-:Y:S01]  /*4870*/  UISETP.NE.AND UP0, UPT, UR4, URZ, UPT ;  /* 0x000000ff0400728c */ /* 0x000fe2000bf05270 */
[----:B0-----:R-:W-:-:S08]  /*4880*/  CS2R R2, SRZ ;  /* 0x0000000000027805 */ /* 0x001fd0000001ff00 */
[----:B------:R-:W-:Y:S05]  /*4890*/  BRA.U UP0, `(.L_x_106) ;  /* 0x0000000100087547 */ /* 0x000fea000b800000 */
[----:B------:R-:W0:Y:S02]  /*48a0*/  LDC.64 R2, c[0x0][0x3d0] ;  /* 0x0000f400ff027b82 */ /* 0x000e240000000a00 */
[----:B0-----:R-:W5:Y:S02]  /*48b0*/  LDG.E.64 R2, desc[UR8][R2.64] ;  /* 0x0000000802027981 */ /* 0x001f64000c1e1b00 */
.L_x_106:
[----:B------:R-:W0:Y:S01]  /*48c0*/  LDCU.64 UR4, c[0x0][0x390] ;  /* 0x00007200ff0477ac */ /* 0x000e220008000a00 */
[----:B-----5:R-:W-:-:S04]  /*48d0*/  IADD3 R0, P0, PT, R36, R2, RZ ;  /* 0x0000000224007210 */ /* 0x020fc80007f1e0ff */
[----:B------:R-:W-:Y:S02]  /*48e0*/  LEA.HI.X.SX32 R3, R36, R3, 0x1, P0 ;  /* 0x0000000324037211 */ /* 0x000fe400000f0eff */
[----:B0-----:R-:W-:-:S04]  /*48f0*/  LEA R2, P0, R0, UR4, 0x2 ;  /* 0x0000000400027c11 */ /* 0x001fc8000f8010ff */
[----:B------:R-:W-:-:S05]  /*4900*/  LEA.HI.X R3, R0, UR5, R3, 0x2, P0 ;  /* 0x0000000500037c11 */ /* 0x000fca00080f1403 */
[----:B------:R-:W-:Y:S01]  /*4910*/  STG.E desc[UR8][R2.64], R17 ;  /* 0x0000001102007986 */ /* 0x000fe2000c101908 */
[----:B------:R-:W-:Y:S05]  /*4920*/  EXIT ;  /* 0x000000000000794d */ /* 0x000fea0003800000 */
.L_x_63:
[----:B------:R-:W0:Y:S08]  /*4930*/  LDC R17, c[0x0][0x3a8] ;  /* 0x0000ea00ff117b82 */ /* 0x000e300000000800 */
[----:B------:R-:W-:Y:S01]  /*4940*/  BAR.SYNC.DEFER_BLOCKING 0x0 ;  /* 0x0000000000007b1d */ /* 0x000fe20000010000 */
[-C--:B0-----:R-:W-:Y:S02]  /*4950*/  ISETP.NE.AND P2, PT, R45, R17.reuse, PT ;  /* 0x000000112d00720c */ /* 0x081fe40003f45270 */
[----:B------:R-:W-:-:S02]  /*4960*/  ISETP.NE.AND P1, PT, R44, R17, PT ;  /* 0x000000112c00720c */ /* 0x000fc40003f25270 */
[-C--:B------:R-:W-:Y:S02]  /*4970*/  ISETP.NE.AND P4, PT, R43, R17.reuse, PT ;  /* 0x000000112b00720c */ /* 0x080fe40003f85270 */
[-C--:B------:R-:W-:Y:S02]  /*4980*/  ISETP.NE.AND P0, PT, R42, R17.reuse, PT ;  /* 0x000000112a00720c */ /* 0x080fe40003f05270 */
[-C--:B------:R-:W-:Y:S02]  /*4990*/  ISETP.NE.AND P6, PT, R41, R17.reuse, PT ;  /* 0x000000112900720c */ /* 0x080fe40003fc5270 */
[-C--:B------:R-:W-:Y:S02]  /*49a0*/  ISETP.NE.AND P5, PT, R40, R17.reuse, PT ;  /* 0x000000112800720c */ /* 0x080fe40003fa5270 */
[----:B------:R-:W-:Y:S01]  /*49b0*/  ISETP.NE.AND P3, PT, R37, R17, PT ;  /* 0x000000112500720c */ /* 0x000fe20003f65270 */
[--C-:B------:R-:W-:Y:S02]  /*49c0*/  @!P2 IMAD.IADD R14, R14, 0x1, -R12.reuse ;  /* 0x000000010e0ea824 */ /* 0x100fe400078e0a0c */
[----:B------:R-:W-:-:S02]  /*49d0*/  @!P1 IMAD.IADD R15, R15, 0x1, -R12 ;  /* 0x000000010f0f9824 */ /* 0x000fc400078e0a0c */
[--C-:B------:R-:W-:Y:S01]  /*49e0*/  @!P4 IMAD.IADD R3, R3, 0x1, -R12.reuse ;  /* 0x000000010303c824 */ /* 0x100fe200078e0a0c */
[----:B------:R-:W-:Y:S01]  /*49f0*/  @!P2 LEA R14, R14, UR4, 0x2 ;  /* 0x000000040e0eac11 */ /* 0x000fe2000f8e10ff */
[--C-:B------:R-:W-:Y:S01]  /*4a00*/  @!P0 IMAD.IADD R5, R5, 0x1, -R12.reuse ;  /* 0x0000000105058824 */ /* 0x100fe200078e0a0c */
[----:B------:R-:W-:Y:S01]  /*4a10*/  @!P1 LEA R0, R15, UR4, 0x2 ;  /* 0x000000040f009c11 */ /* 0x000fe2000f8e10ff */
[--C-:B------:R-:W-:Y:S02]  /*4a20*/  @!P6 IMAD.IADD R7, R7, 0x1, -R12.reuse ;  /* 0x000000010707e824 */ /* 0x100fe400078e0a0c */
[----:B------:R-:W-:Y:S01]  /*4a30*/  @!P2 STS [R14], R17 ;  /* 0x000000110e00a388 */ /* 0x000fe20000000800 */
[-C--:B------:R-:W-:Y:S01]  /*4a40*/  ISETP.NE.AND P2, PT, R2, R17.reuse, PT ;  /* 0x000000110200720c */ /* 0x080fe20003f45270 */
[--C-:B------:R-:W-:Y:S01]  /*4a50*/  @!P5 IMAD.IADD R9, R9, 0x1, -R12.reuse ;  /* 0x000000010909d824 */ /* 0x100fe200078e0a0c */
[----:B------:R-:W-:Y:S01]  /*4a60*/  @!P4 LEA R2, R3, UR4, 0x2 ;  /* 0x000000040302cc11 */ /* 0x000fe2000f8e10ff */
[----:B------:R0:W-:Y:S01]  /*4a70*/  @!P1 STS [R0], R17 ;  /* 0x0000001100009388 */ /* 0x0001e20000000800 */
[-C--:B------:R-:W-:Y:S01]  /*4a80*/  ISETP.NE.AND P1, PT, R4, R17.reuse, PT ;  /* 0x000000110400720c */ /* 0x080fe20003f25270 */
[----:B------:R-:W-:Y:S01]  /*4a90*/  @!P3 IMAD.IADD R11, R11, 0x1, -R12 ;  /* 0x000000010b0bb824 */ /* 0x000fe200078e0a0c */
[----:B------:R-:W-:Y:S01]  /*4aa0*/  @!P0 LEA R4, R5, UR4, 0x2 ;  /* 0x0000000405048c11 */ /* 0x000fe2000f8e10ff */
[----:B------:R1:W-:Y:S01]  /*4ab0*/  @!P4 STS [R2], R17 ;  /* 0x000000110200c388 */ /* 0x0003e20000000800 */
[----:B------:R-:W-:-:S02]  /*4ac0*/  ISETP.NE.AND P4, PT, R6, R17, PT ;  /* 0x000000110600720c */ /* 0x000fc40003f85270 */
[----:B------:R-:W-:Y:S01]  /*4ad0*/  @!P6 LEA R6, R7, UR4, 0x2 ;  /* 0x000000040706ec11 */ /* 0x000fe2000f8e10ff */
[----:B------:R2:W-:Y:S01]  /*4ae0*/  @!P0 STS [R4], R17 ;  /* 0x0000001104008388 */ /* 0x0005e20000000800 */
[-C--:B------:R-:W-:Y:S01]  /*4af0*/  ISETP.NE.AND P0, PT, R8, R17.reuse, PT ;  /* 0x000000110800720c */ /* 0x080fe20003f05270 */
[--C-:B------:R-:W-:Y:S01]  /*4b00*/  @!P2 IMAD.IADD R25, R25, 0x1, -R12.reuse ;  /* 0x000000011919a824 */ /* 0x100fe200078e0a0c */
[----:B0-----:R-:W-:Y:S01]  /*4b10*/  @!P5 LEA R0, R9, UR4, 0x2 ;  /* 0x000000040900dc11 */ /* 0x001fe2000f8e10ff */
[----:B------:R0:W-:Y:S01]  /*4b20*/  @!P6 STS [R6], R17 ;  /* 0x000000110600e388 */ /* 0x0001e20000000800 */
[----:B------:R-:W-:Y:S01]  /*4b30*/  @!P3 LEA R8, R11, UR4, 0x2 ;  /* 0x000000040b08bc11 */ /* 0x000fe2000f8e10ff */
[--C-:B------:R-:W-:Y:S01]  /*4b40*/  @!P1 IMAD.IADD R27, R27, 0x1, -R12.reuse ;  /* 0x000000011b1b9824 */ /* 0x100fe200078e0a0c */
[----:B-1----:R-:W-:Y:S01]  /*4b50*/  @!P2 LEA R2, R25, UR4, 0x2 ;  /* 0x000000041902ac11 */ /* 0x002fe2000f8e10ff */
[----:B------:R1:W-:Y:S01]  /*4b60*/  @!P5 STS [R0], R17 ;  /* 0x000000110000d388 */ /* 0x0003e20000000800 */
[-C--:B------:R-:W-:Y:S01]  /*4b70*/  ISETP.NE.AND P6, PT, R10, R17.reuse, PT ;  /* 0x000000110a00720c */ /* 0x080fe20003fc5270 */
[--C-:B------:R-:W-:Y:S01]  /*4b80*/  @!P4 IMAD.IADD R31, R31, 0x1, -R12.reuse ;  /* 0x000000011f1fc824 */ /* 0x100fe200078e0a0c */
[-C--:B------:R-:W-:Y:S01]  /*4b90*/  ISETP.NE.AND P5, PT, R24, R17.reuse, PT ;  /* 0x000000111800720c */ /* 0x080fe20003fa5270 */
[----:B------:R-:W-:Y:S01]  /*4ba0*/  @!P3 STS [R8], R17 ;  /* 0x000000110800b388 */ /* 0x000fe20000000800 */
[-C--:B------:R-:W-:Y:S01]  /*4bb0*/  ISETP.NE.AND P3, PT, R26, R17.reuse, PT ;  /* 0x000000111a00720c */ /* 0x080fe20003f65270 */
[----:B------:R-:W-:Y:S01]  /*4bc0*/  @!P0 IMAD.IADD R32, R32, 0x1, -R12 ;  /* 0x0000000120208824 */ /* 0x000fe200078e0a0c */
[----:B--2---:R-:W-:Y:S01]  /*4bd0*/  @!P1 LEA R4, R27, UR4, 0x2 ;  /* 0x000000041b049c11 */ /* 0x004fe2000f8e10ff */
[----:B------:R2:W-:Y:S01]  /*4be0*/  @!P2 STS [R2], R17 ;  /* 0x000000110200a388 */ /* 0x0005e20000000800 */
[----:B------:R-:W-:-:S02]  /*4bf0*/  ISETP.NE.AND P2, PT, R30, R17, PT ;  /* 0x000000111e00720c */ /* 0x000fc40003f45270 */
[----:B0-----:R-:W-:Y:S01]  /*4c00*/  @!P4 LEA R6, R31, UR4, 0x2 ;  /* 0x000000041f06cc11 */ /* 0x001fe2000f8e10ff */
[----:B------:R0:W-:Y:S01]  /*4c10*/  @!P1 STS [R4], R17 ;  /* 0x0000001104009388 */ /* 0x0001e20000000800 */
[----:B------:R-:W-:Y:S01]  /*4c20*/  @!P0 LEA R32, R32, UR4, 0x2 ;  /* 0x0000000420208c11 */ /* 0x000fe2000f8e10ff */
[--C-:B------:R-:W-:Y:S01]  /*4c30*/  @!P6 IMAD.IADD R33, R33, 0x1, -R12.reuse ;  /* 0x000000012121e824 */ /* 0x100fe200078e0a0c */
[----:B------:R-:W-:Y:S01]  /*4c40*/  ISETP.GE.AND P1, PT, R46, R13, PT ;  /* 0x0000000d2e00720c */ /* 0x000fe20003f26270 */
[--C-:B------:R-:W-:Y:S01]  /*4c50*/  @!P5 IMAD.IADD R34, R34, 0x1, -R12.reuse ;  /* 0x000000012222d824 */ /* 0x100fe200078e0a0c */
[----:B------:R0:W-:Y:S01]  /*4c60*/  @!P4 STS [R6], R17 ;  /* 0x000000110600c388 */ /* 0x0001e20000000800 */
[--C-:B------:R-:W-:Y:S01]  /*4c70*/  @!P3 IMAD.IADD R35, R35, 0x1, -R12.reuse ;  /* 0x000000012323b824 */ /* 0x100fe200078e0a0c */
[----:B-1----:R-:W-:Y:S02]  /*4c80*/  @!P6 LEA R0, R33, UR4, 0x2 ;  /* 0x000000042100ec11 */ /* 0x002fe4000f8e10ff */
[----:B------:R-:W-:Y:S01]  /*4c90*/  @!P5 LEA R34, R34, UR4, 0x2 ;  /* 0x000000042222dc11 */ /* 0x000fe2000f8e10ff */
[----:B------:R-:W-:Y:S01]  /*4ca0*/  @!P2 IMAD.IADD R36, R36, 0x1, -R12 ;  /* 0x000000012424a824 */ /* 0x000fe200078e0a0c */
[----:B--2---:R-:W-:Y:S01]  /*4cb0*/  @!P3 LEA R2, R35, UR4, 0x2 ;  /* 0x000000042302bc11 */ /* 0x004fe2000f8e10ff */
[----:B------:R0:W-:Y:S03]  /*4cc0*/  @!P0 STS [R32], R17 ;  /* 0x0000001120008388 */ /* 0x0001e60000000800 */
[----:B------:R-:W-:Y:S01]  /*4cd0*/  @!P2 LEA R36, R36, UR4, 0x2 ;  /* 0x000000042424ac11 */ /* 0x000fe2000f8e10ff */
[----:B------:R0:W-:Y:S04]  /*4ce0*/  @!P6 STS [R0], R17 ;  /* 0x000000110000e388 */ /* 0x0001e80000000800 */
[----:B------:R0:W-:Y:S04]  /*4cf0*/  @!P5 STS [R34], R17 ;  /* 0x000000112200d388 */ /* 0x0001e80000000800 */
[----:B------:R0:W-:Y:S04]  /*4d00*/  @!P3 STS [R2], R17 ;  /* 0x000000110200b388 */ /* 0x0001e80000000800 */
[----:B------:R0:W-:Y:S01]  /*4d10*/  @!P2 STS [R36], R17 ;  /* 0x000000112400a388 */ /* 0x0001e20000000800 */
[----:B------:R-:W-:Y:S06]  /*4d20*/  BAR.SYNC.DEFER_BLOCKING 0x0 ;  /* 0x0000000000007b1d */ /* 0x000fec0000010000 */
[----:B------:R-:W-:Y:S05]  /*4d30*/  @P1 EXIT ;  /* 0x000000000000194d */ /* 0x000fea0003800000 */
[----:B0-----:R-:W-:Y:S01]  /*4d40*/  LOP3.LUT R2, RZ, R46, RZ, 0x33, !PT ;  /* 0x0000002eff027212 */ /* 0x001fe200078e33ff */
[----:B------:R-:W0:Y:S01]  /*4d50*/  LDCU.U8 UR6, c[0x0][0x3b8] ;  /* 0x00007700ff0677ac */ /* 0x000e220008000000 */
[----:B------:R-:W-:Y:S03]  /*4d60*/  BSSY.RECONVERGENT B0, `(.L_x_107) ;  /* 0x000001e000007945 */ /* 0x000fe60003800200 */
[----:B------:R-:W-:Y:S01]  /*4d70*/  IMAD.IADD R2, R2, 0x1, R13 ;  /* 0x0000000102027824 */ /* 0x000fe200078e020d */
[----:B------:R-:W1:Y:S03]  /*4d80*/  LDCU.64 UR10, c[0x0][0x390] ;  /* 0x00007200ff0a77ac */ /* 0x000e660008000a00 */
[C---:B------:R-:W-:Y:S01]  /*4d90*/  IMAD.HI.U32 R0, R2.reuse, -0x55555555, RZ ;  /* 0xaaaaaaab02007827 */ /* 0x040fe200078e00ff */
[----:B------:R-:W-:-:S04]  /*4da0*/  ISETP.GE.U32.AND P1, PT, R2, 0x480, PT ;  /* 0x000004800200780c */ /* 0x000fc80003f26070 */
[----:B------:R-:W-:-:S04]  /*4db0*/  SHF.R.U32.HI R0, RZ, 0x8, R0 ;  /* 0x00000008ff007819 */ /* 0x000fc80000011600 */
[----:B------:R-:W-:-:S04]  /*4dc0*/  LOP3.LUT R3, R0, 0x3, RZ, 0xc0, !PT ;  /* 0x0000000300037812 */ /* 0x000fc800078ec0ff */
[----:B------:R-:W-:-:S13]  /*4dd0*/  ISETP.NE.AND P0, PT, R3, 0x3, PT ;  /* 0x000000030300780c */ /* 0x000fda0003f05270 */
[----:B01----:R-:W-:Y:S05]  /*4de0*/  @!P0 BRA `(.L_x_108) ;  /* 0x0000000000548947 */ /* 0x003fea0003800000 */
[----:B------:R-:W-:Y:S01]  /*4df0*/  VIADD R3, R0, 0x1 ;  /* 0x0000000100037836 */ /* 0x000fe20000000000 */
[C---:B------:R-:W-:Y:S01]  /*4e00*/  LEA R0, R46.reuse, UR4, 0x2 ;  /* 0x000000042e007c11 */ /* 0x040fe2000f8e10ff */
[----:B------:R-:W-:Y:S01]  /*4e10*/  IMAD.IADD R7, R46, 0x1, R12 ;  /* 0x000000012e077824 */ /* 0x000fe200078e020c */
[----:B------:R-:W-:Y:S02]  /*4e20*/  ISETP.NE.AND P2, PT, RZ, UR6, PT ;  /* 0x00000006ff007c0c */ /* 0x000fe4000bf45270 */
[----:B------:R-:W-:-:S05]  /*4e30*/  LOP3.LUT R3, R3, 0x3, RZ, 0xc0, !PT ;  /* 0x0000000303037812 */ /* 0x000fca00078ec0ff */
[----:B------:R-:W-:Y:S02]  /*4e40*/  IMAD R46, R3, 0x180, R46 ;  /* 0x00000180032e7824 */ /* 0x000fe400078e022e */
[----:B------:R-:W-:-:S07]  /*4e50*/  IMAD.MOV R6, RZ, RZ, -R3 ;  /* 0x000000ffff067224 */ /* 0x000fce00078e0a03 */
.L_x_109:
[----:B0-----:R-:W0:Y:S01]  /*4e60*/  @!P2 LDC.64 R4, c[0x0][0x3d0] ;  /* 0x0000f400ff04ab82 */ /* 0x001e220000000a00 */
[----:B------:R-:W-:Y:S01]  /*4e70*/  CS2R R2, SRZ ;  /* 0x0000000000027805 */ /* 0x000fe2000001ff00 */
[----:B------:R1:W2:Y:S05]  /*4e80*/  LDS R9, [R0] ;  /* 0x0000000000097984 */ /* 0x0002aa0000000800 */
[----:B0-----:R-:W3:Y:S01]  /*4e90*/  @!P2 LDG.E.64 R2, desc[UR8][R4.64] ;  /* 0x000000080402a981 */ /* 0x001ee2000c1e1b00 */
[----:B------:R-:W-:Y:S02]  /*4ea0*/  VIADD R6, R6, 0x1 ;  /* 0x0000000106067836 */ /* 0x000fe40000000000 */
[----:B-1----:R-:W-:Y:S01]  /*4eb0*/  VIADD R0, R0, 0x600 ;  /* 0x0000060000007836 */ /* 0x002fe20000000000 */
[----:B---3--:R-:W-:-:S04]  /*4ec0*/  IADD3 R8, P0, PT, R7, R2, RZ ;  /* 0x0000000207087210 */ /* 0x008fc80007f1e0ff */
[C---:B------:R-:W-:Y:S01]  /*4ed0*/  LEA.HI.X.SX32 R3, R7.reuse, R3, 0x1, P0 ;  /* 0x0000000307037211 */ /* 0x040fe200000f0eff */
[----:B------:R-:W-:Y:S01]  /*4ee0*/  VIADD R7, R7, 0x180 ;  /* 0x0000018007077836 */ /* 0x000fe20000000000 */
[----:B------:R-:W-:-:S04]  /*4ef0*/  LEA R2, P0, R8, UR10, 0x2 ;  /* 0x0000000a08027c11 */ /* 0x000fc8000f8010ff */
[----:B------:R-:W-:Y:S02]  /*4f00*/  LEA.HI.X R3, R8, UR11, R3, 0x2, P0 ;  /* 0x0000000b08037c11 */ /* 0x000fe400080f1403 */
[----:B------:R-:W-:-:S03]  /*4f10*/  ISETP.NE.AND P0, PT, R6, RZ, PT ;  /* 0x000000ff0600720c */ /* 0x000fc60003f05270 */
[----:B--2---:R0:W-:Y:S10]  /*4f20*/  STG.E desc[UR8][R2.64], R9 ;  /* 0x0000000902007986 */ /* 0x0041f4000c101908 */
[----:B------:R-:W-:Y:S05]  /*4f30*/  @P0 BRA `(.L_x_109) ;  /* 0xfffffffc00c80947 */ /* 0x000fea000383ffff */
.L_x_108:
[----:B------:R-:W-:Y:S05]  /*4f40*/  BSYNC.RECONVERGENT B0 ;  /* 0x0000000000007941 */ /* 0x000fea0003800200 */
.L_x_107:
[----:B------:R-:W-:Y:S05]  /*4f50*/  @!P1 EXIT ;  /* 0x000000000000994d */ /* 0x000fea0003800000 */
[----:B------:R-:W1:Y:S01]  /*4f60*/  S2UR UR5, SR_CgaCtaId ;  /* 0x00000000000579c3 */ /* 0x000e620000008800 */
[----:B------:R-:W-:Y:S01]  /*4f70*/  UMOV UR4, 0x400 ;  /* 0x0000040000047882 */ /* 0x000fe20000000000 */
[----:B------:R-:W-:Y:S01]  /*4f80*/  UISETP.NE.AND UP0, UPT, UR6, URZ, UPT ;  /* 0x000000ff0600728c */ /* 0x000fe2000bf05270 */
[----:B------:R-:W-:Y:S01]  /*4f90*/  IMAD.IADD R15, R46, 0x1, R12 ;  /* 0x000000012e0f7824 */ /* 0x000fe200078e020c */
[----:B------:R-:W2:Y:S04]  /*4fa0*/  LDCU.64 UR10, c[0x0][0x390] ;  /* 0x00007200ff0a77ac */ /* 0x000ea80008000a00 */
[----:B------:R-:W-:Y:S01]  /*4fb0*/  PLOP3.LUT P0, PT, PT, PT, UP0, 0x80, 0x8 ;  /* 0x000000000008781c */ /* 0x000fe20003f0f008 */
[----:B-1----:R-:W-:-:S06]  /*4fc0*/  ULEA UR4, UR5, UR4, 0x18 ;  /* 0x0000000405047291 */ /* 0x002fcc000f8ec0ff */
[----:B------:R-:W-:-:S05]  /*4fd0*/  LEA R0, R46, UR4, 0x2 ;  /* 0x000000042e007c11 */ /* 0x000fca000f8e10ff */
[----:B--2---:R-:W-:-:S07]  /*4fe0*/  VIADD R0, R0, 0xc00 ;  /* 0x00000c0000007836 */ /* 0x004fce0000000000 */
.L_x_110:
[----:B--2---:R-:W1:Y:S01]  /*4ff0*/  @!P0 LDC.64 R6, c[0x0][0x3d0] ;  /* 0x0000f400ff068b82 */ /* 0x004e620000000a00 */
[----:B0-----:R-:W-:Y:S01]  /*5000*/  CS2R R2, SRZ ;  /* 0x0000000000027805 */ /* 0x001fe2000001ff00 */
[----:B------:R-:W-:Y:S01]  /*5010*/  UISETP.NE.AND UP0, UPT, UR6, URZ, UPT ;  /* 0x000000ff0600728c */ /* 0x000fe2000bf05270 */
[----:B------:R-:W0:Y:S01]  /*5020*/  LDS R17, [R0+-0xc00] ;  /* 0xfff4000000117984 */ /* 0x000e220000000800 */
[----:B------:R-:W-:-:S03]  /*5030*/  SHF.R.S32.HI R21, RZ, 0x1f, R15 ;  /* 0x0000001fff157819 */ /* 0x000fc6000001140f */
[----:B------:R-:W2:Y:S04]  /*5040*/  LDS R19, [R0+-0x600] ;  /* 0xfffa000000137984 */ /* 0x000ea80000000800 */
[----:B-1----:R-:W3:Y:S01]  /*5050*/  @!P0 LDG.E.64 R2, desc[UR8][R6.64] ;  /* 0x0000000806028981 */ /* 0x002ee2000c1e1b00 */
[----:B------:R-:W-:-:S13]  /*5060*/  PLOP3.LUT P0, PT, PT, PT, UP0, 0x80, 0x8 ;  /* 0x000000000008781c */ /* 0x000fda0003f0f008 */
[----:B------:R-:W1:Y:S01]  /*5070*/  @!P0 LDC.64 R8, c[0x0][0x3d0] ;  /* 0x0000f400ff088b82 */ /* 0x000e620000000a00 */
[----:B---3--:R-:W-:-:S05]  /*5080*/  IADD3 R2, P1, PT, R15, R2, RZ ;  /* 0x000000020f027210 */ /* 0x008fca0007f3e0ff */
[----:B------:R-:W-:Y:S01]  /*5090*/  IMAD.X R3, R21, 0x1, R3, P1 ;  /* 0x0000000115037824 */ /* 0x000fe200008e0603 */
[----:B------:R-:W-:-:S04]  /*50a0*/  LEA R4, P1, R2, UR10, 0x2 ;  /* 0x0000000a02047c11 */ /* 0x000fc8000f8210ff */
[----:B------:R-:W-:Y:S02]  /*50b0*/  LEA.HI.X R5, R2, UR11, R3, 0x2, P1 ;  /* 0x0000000b02057c11 */ /* 0x000fe400088f1403 */
[----:B------:R-:W-:-:S03]  /*50c0*/  CS2R R2, SRZ ;  /* 0x0000000000027805 */ /* 0x000fc6000001ff00 */
[----:B0-----:R0:W-:Y:S04]  /*50d0*/  STG.E desc[UR8][R4.64], R17 ;  /* 0x0000001104007986 */ /* 0x0011e8000c101908 */
[----:B-1----:R-:W3:Y:S01]  /*50e0*/  @!P0 LDG.E.64 R2, desc[UR8][R8.64] ;  /* 0x0000000808028981 */ /* 0x002ee2000c1e1b00 */
[----:B------:R-:W1:Y:S03]  /*50f0*/  @!P0 LDC.64 R10, c[0x0][0x3d0] ;  /* 0x0000f400ff0a8b82 */ /* 0x000e660000000a00 */
[----:B------:R-:W4:Y:S01]  /*5100*/  LDS R17, [R0] ;  /* 0x0000000000117984 */ /* 0x000f220000000800 */
[----:B---3--:R-:W-:-:S05]  /*5110*/  IADD3 R2, P1, PT, R15, R2, RZ ;  /* 0x000000020f027210 */ /* 0x008fca0007f3e0ff */
[----:B------:R-:W-:Y:S01]  /*5120*/  IMAD.X R3, R21, 0x1, R3, P1 ;  /* 0x0000000115037824 */ /* 0x000fe200008e0603 */
[----:B------:R-:W-:-:S04]  /*5130*/  LEA R6, P1, R2, UR10, 0x2 ;  /* 0x0000000a02067c11 */ /* 0x000fc8000f8210ff */
[----:B------:R-:W-:Y:S02]  /*5140*/  LEA.HI.X R7, R2, UR11, R3, 0x2, P1 ;  /* 0x0000000b02077c11 */ /* 0x000fe400088f1403 */
[----:B------:R-:W-:-:S03]  /*5150*/  CS2R R2, SRZ ;  /* 0x0000000000027805 */ /* 0x000fc6000001ff00 */
[----:B--2---:R-:W-:Y:S04]  /*5160*/  STG.E desc[UR8][R6.64+0x600], R19 ;  /* 0x0006001306007986 */ /* 0x004fe8000c101908 */
[----:B-1----:R-:W2:Y:S01]  /*5170*/  @!P0 LDG.E.64 R2, desc[UR8][R10.64] ;  /* 0x000000080a028981 */ /* 0x002ea2000c1e1b00 */
[----:B------:R-:W1:Y:S03]  /*5180*/  @!P0 LDC.64 R8, c[0x0][0x3d0] ;  /* 0x0000f400ff088b82 */ /* 0x000e660000000a00 */
[----:B------:R3:W5:Y:S01]  /*5190*/  LDS R7, [R0+0x600] ;  /* 0x0006000000077984 */ /* 0x0007620000000800 */
[----:B--2---:R-:W-:-:S05]  /*51a0*/  IADD3 R2, P1, PT, R15, R2, RZ ;  /* 0x000000020f027210 */ /* 0x004fca0007f3e0ff */
[----:B------:R-:W-:Y:S01]  /*51b0*/  IMAD.X R3, R21, 0x1, R3, P1 ;  /* 0x0000000115037824 */ /* 0x000fe200008e0603 */
[----:B0-----:R-:W-:-:S04]  /*51c0*/  LEA R4, P1, R2, UR10, 0x2 ;  /* 0x0000000a02047c11 */ /* 0x001fc8000f8210ff */
[----:B------:R-:W-:Y:S02]  /*51d0*/  LEA.HI.X R5, R2, UR11, R3, 0x2, P1 ;  /* 0x0000000b02057c11 */ /* 0x000fe400088f1403 */
[----:B------:R-:W-:-:S03]  /*51e0*/  CS2R R2, SRZ ;  /* 0x0000000000027805 */ /* 0x000fc6000001ff00 */
[----:B----4-:R2:W-:Y:S04]  /*51f0*/  STG.E desc[UR8][R4.64+0xc00], R17 ;  /* 0x000c001104007986 */ /* 0x0105e8000c101908 */
[----:B-1----:R-:W4:Y:S01]  /*5200*/  @!P0 LDG.E.64 R2, desc[UR8][R8.64] ;  /* 0x0000000808028981 */ /* 0x002f22000c1e1b00 */
[----:B------:R-:W-:Y:S02]  /*5210*/  VIADD R46, R46, 0x600 ;  /* 0x000006002e2e7836 */ /* 0x000fe40000000000 */
[----:B---3--:R-:W-:Y:S01]  /*5220*/  VIADD R0, R0, 0x1800 ;  /* 0x0000180000007836 */ /* 0x008fe20000000000 */
[C---:B----4-:R-:W-:Y:S01]  /*5230*/  IADD3 R6, P1, PT, R15.reuse, R2, RZ ;  /* 0x000000020f067210 */ /* 0x050fe20007f3e0ff */
[----:B------:R-:W-:-:S04]  /*5240*/  VIADD R15, R15, 0x600 ;  /* 0x000006000f0f7836 */ /* 0x000fc80000000000 */
[----:B------:R-:W-:Y:S01]  /*5250*/  IMAD.X R3, R21, 0x1, R3, P1 ;  /* 0x0000000115037824 */ /* 0x000fe200008e0603 */
[----:B------:R-:W-:-:S04]  /*5260*/  LEA R2, P1, R6, UR10, 0x2 ;  /* 0x0000000a06027c11 */ /* 0x000fc8000f8210ff */
[----:B------:R-:W-:Y:S02]  /*5270*/  LEA.HI.X R3, R6, UR11, R3, 0x2, P1 ;  /* 0x0000000b06037c11 */ /* 0x000fe400088f1403 */
[----:B------:R-:W-:-:S03]  /*5280*/  ISETP.GE.AND P1, PT, R46, R13, PT ;  /* 0x0000000d2e00720c */ /* 0x000fc60003f26270 */
[----:B-----5:R2:W-:Y:S10]  /*5290*/  STG.E desc[UR8][R2.64+0x1200], R7 ;  /* 0x0012000702007986 */ /* 0x0205f4000c101908 */
[----:B------:R-:W-:Y:S05]  /*52a0*/  @!P1 BRA `(.L_x_110) ;  /* 0xfffffffc00509947 */ /* 0x000fea000383ffff */
[----:B------:R-:W-:Y:S05]  /*52b0*/  EXIT ;  /* 0x000000000000794d */ /* 0x000fea0003800000 */
.L_x_0:
[----:B------:R-:W0:Y:S01]  /*52c0*/  LDCU UR10, c[0x0][0x3b0] ;  /* 0x00007600ff0a77ac */ /* 0x000e220008000800 */
[----:B------:R-:W-:Y:S01]  /*52d0*/  ISETP.NE.AND P0, PT, R38, RZ, PT ;  /* 0x000000ff2600720c */ /* 0x000fe20003f05270 */
[----:B------:R-:W-:Y:S01]  /*52e0*/  BSSY.RECONVERGENT B1, `(.L_x_111) ;  /* 0x00005de000017945 */ /* 0x000fe20003800200 */
[----:B0-----:R-:W-:-:S11]  /*52f0*/  UIADD3 UR4, UPT, UPT, -UR7, UR10, URZ ;  /* 0x0000000a07047290 */ /* 0x001fd6000fffe1ff */
[----:B------:R-:W-:Y:S05]  /*5300*/  @P0 BRA `(.L_x_112) ;  /* 0x0000002800280947 */ /* 0x000fea0003800000 */
[----:B------:R-:W0:Y:S01]  /*5310*/  S2R R49, SR_TID.X ;  /* 0x0000000000317919 */ /* 0x000e220000002100 */
[----:B------:R-:W1:Y:S01]  /*5320*/  LDC.64 R4, c[0x0][0x3c8] ;  /* 0x0000f200ff047b82 */ /* 0x000e620000000a00 */
[----:B------:R-:W2:Y:S01]  /*5330*/  LDCU.U8 UR11, c[0x0][0x3b8] ;  /* 0x00007700ff0b77ac */ /* 0x000ea20008000000 */
[----:B------:R-:W3:Y:S01]  /*5340*/  LDCU.64 UR12, c[0x0][0x380] ;  /* 0x00007000ff0c77ac */ /* 0x000ee20008000a00 */
[----:B--2---:R-:W-:-:S04]  /*5350*/  ISETP.NE.AND P0, PT, RZ, UR11, PT ;  /* 0x0000000bff007c0c */ /* 0x004fc8000bf05270 */
[----:B-1----:R-:W-:Y:S02]  /*5360*/  SEL R4, R4, RZ, !P0 ;  /* 0x000000ff04047207 */ /* 0x002fe40004000000 */
[----:B------:R-:W-:Y:S02]  /*5370*/  SEL R5, R5, RZ, !P0 ;  /* 0x000000ff05057207 */ /* 0x000fe40004000000 */
[C---:B0-----:R-:W-:Y:S02]  /*5380*/  LOP3.LUT R3, R49.reuse, 0x1f, RZ, 0xc0, !PT ;  /* 0x0000001f31037812 */ /* 0x041fe400078ec0ff */
[----:B------:R-:W-:-:S05]  /*5390*/  LOP3.LUT R8, R49, 0x3e0, RZ, 0xc0, !PT ;  /* 0x000003e031087812 */ /* 0x000fca00078ec0ff */
[----:B------:R-:W-:-:S04]  /*53a0*/  IMAD R21, R8, 0xf, R3 ;  /* 0x0000000f08157824 */ /* 0x000fc800078e0203 */
[C---:B------:R-:W-:Y:S01]  /*53b0*/  VIADD R3, R21.reuse, 0x20 ;  /* 0x0000002015037836 */ /* 0x040fe20000000000 */
[C---:B------:R-:W-:Y:S01]  /*53c0*/  ISETP.GE.AND P3, PT, R21.reuse, UR4, PT ;  /* 0x0000000415007c0c */ /* 0x040fe2000bf66270 */
[C---:B------:R-:W-:Y:S02]  /*53d0*/  VIADD R8, R21.reuse, 0x40 ;  /* 0x0000004015087836 */ /* 0x040fe40000000000 */
[----:B------:R-:W-:Y:S01]  /*53e0*/  VIADD R20, R21, 0x60 ;  /* 0x0000006015147836 */ /* 0x000fe20000000000 */
[----:B------:R-:W-:Y:S01]  /*53f0*/  ISETP.GE.AND P4, PT, R3, UR4, PT ;  /* 0x0000000403007c0c */ /* 0x000fe2000bf86270 */
[C---:B------:R-:W-:Y:S01]  /*5400*/  VIADD R22, R21.reuse, 0xa0 ;  /* 0x000000a015167836 */ /* 0x040fe20000000000 */
[C---:B------:R-:W-:Y:S01]  /*5410*/  IADD3 R3, P0, P1, R21.reuse, UR7, R4 ;  /* 0x0000000715037c10 */ /* 0x040fe2000f91e004 */
[----:B------:R-:W-:Y:S01]  /*5420*/  VIADD R23, R21, 0xc0 ;  /* 0x000000c015177836 */ /* 0x000fe20000000000 */
[----:B------:R-:W-:Y:S02]  /*5430*/  ISETP.GE.AND P5, PT, R8, UR4, PT ;  /* 0x0000000408007c0c */ /* 0x000fe4000bfa6270 */
[----:B------:R-:W-:-:S02]  /*5440*/  IADD3.X R8, PT, PT, RZ, R5, RZ, P0, P1 ;  /* 0x00000005ff087210 */ /* 0x000fc400007e24ff */
[----:B---3--:R-:W-:Y:S02]  /*5450*/  LEA R4, P1, R3, UR12, 0x2 ;  /* 0x0000000c03047c11 */ /* 0x008fe4000f8210ff */
[----:B------:R-:W-:Y:S01]  /*5460*/  ISETP.GE.AND P6, PT, R20, UR4, PT ;  /* 0x0000000414007c0c */ /* 0x000fe2000bfc6270 */
[----:B------:R-:W-:Y:S01]  /*5470*/  VIADD R20, R21, 0x80 ;  /* 0x0000008015147836 */ /* 0x000fe20000000000 */
[----:B------:R-:W-:Y:S01]  /*5480*/  LEA.HI.X R5, R3, UR13, R8, 0x2, P1 ;  /* 0x0000000d03057c11 */ /* 0x000fe200088f1408 */
[C---:B------:R-:W-:Y:S01]  /*5490*/  VIADD R3, R21.reuse, 0xe0 ;  /* 0x000000e015037836 */ /* 0x040fe20000000000 */
[----:B------:R-:W-:Y:S01]  /*54a0*/  ISETP.GE.AND P1, PT, R22, UR4, PT ;  /* 0x0000000416007c0c */ /* 0x000fe2000bf26270 */
[----:B------:R-:W-:Y:S01]  /*54b0*/  VIADD R8, R21, 0x100 ;  /* 0x0000010015087836 */ /* 0x000fe20000000000 */
[----:B------:R-:W-:Y:S01]  /*54c0*/  ISETP.GE.AND P0, PT, R20, UR4, PT ;  /* 0x0000000414007c0c */ /* 0x000fe2000bf06270 */
[----:B------:R-:W2:Y:S01]  /*54d0*/  @!P3 LDG.E R0, desc[UR8][R4.64] ;  /* 0x000000080400b981 */ /* 0x000ea2000c1e1900 */
[----:B------:R-:W-:Y:S01]  /*54e0*/  ISETP.GE.AND P3, PT, R3, UR4, PT ;  /* 0x0000000403007c0c */ /* 0x000fe2000bf66270 */
[----:B------:R-:W-:Y:S01]  /*54f0*/  VIADD R3, R21, 0x120 ;  /* 0x0000012015037836 */ /* 0x000fe20000000000 */
[----:B------:R-:W-:Y:S01]  /*5500*/  ISETP.GE.AND P2, PT, R23, UR4, PT ;  /* 0x0000000417007c0c */ /* 0x000fe2000bf46270 */
[----:B------:R-:W3:Y:S01]  /*5510*/  @!P4 LDG.E R2, desc[UR8][R4.64+0x80] ;  /* 0x000080080402c981 */ /* 0x000ee2000c1e1900 */
[----:B------:R-:W-:Y:S01]  /*5520*/  ISETP.GE.AND P4, PT, R8, UR4, PT ;  /* 0x0000000408007c0c */ /* 0x000fe2000bf86270 */
[----:B------:R-:W-:-:S02]  /*5530*/  VIADD R8, R21, 0x140 ;  /* 0x0000014015087836 */ /* 0x000fc40000000000 */
[----:B------:R-:W4:Y:S01]  /*5540*/  @!P5 LDG.E R6, desc[UR8][R4.64+0x100] ;  /* 0x000100080406d981 */ /* 0x000f22000c1e1900 */
[----:B------:R-:W-:Y:S01]  /*5550*/  ISETP.GE.AND P5, PT, R3, UR4, PT ;  /* 0x0000000403007c0c */ /* 0x000fe2000bfa6270 */
[C---:B------:R-:W-:Y:S02]  /*5560*/  VIADD R3, R21.reuse, 0x160 ;  /* 0x0000016015037836 */ /* 0x040fe40000000000 */
[----:B------:R-:W5:Y:S01]  /*5570*/  @!P6 LDG.E R7, desc[UR8][R4.64+0x180] ;  /* 0x000180080407e981 */ /* 0x000f62000c1e1900 */
[----:B------:R-:W-:Y:S01]  /*5580*/  ISETP.GE.AND P6, PT, R8, UR4, PT ;  /* 0x0000000408007c0c */ /* 0x000fe2000bfc6270 */
[----:B------:R-:W-:Y:S02]  /*5590*/  VIADD R8, R21, 0x180 ;  /* 0x0000018015087836 */ /* 0x000fe40000000000 */
[----:B------:R-:W5:Y:S01]  /*55a0*/  @!P0 LDG.E R9, desc[UR8][R4.64+0x200] ;  /* 0x0002000804098981 */ /* 0x000f62000c1e1900 */
[----:B------:R-:W-:Y:S01]  /*55b0*/  ISETP.GE.AND P0, PT, R3, UR4, PT ;  /* 0x0000000403007c0c */ /* 0x000fe2000bf06270 */
[----:B------:R-:W-:-:S02]  /*55c0*/  VIADD R3, R21, 0x1a0 ;  /* 0x000001a015037836 */ /* 0x000fc40000000000 */
[----:B------:R-:W5:Y:S01]  /*55d0*/  @!P1 LDG.E R10, desc[UR8][R4.64+0x280] ;  /* 0x00028008040a9981 */ /* 0x000f62000c1e1900 */
[----:B------:R-:W-:Y:S01]  /*55e0*/  ISETP.GE.AND P1, PT, R8, UR4, PT ;  /* 0x0000000408007c0c */ /* 0x000fe2000bf26270 */
[----:B------:R-:W-:Y:S02]  /*55f0*/  VIADD R8, R21, 0x1c0 ;  /* 0x000001c015087836 */ /* 0x000fe40000000000 */
[----:B------:R-:W5:Y:S01]  /*5600*/  @!P2 LDG.E R11, desc[UR8][R4.64+0x300] ;  /* 0x00030008040ba981 */ /* 0x000f62000c1e1900 */
[----:B------:R-:W-:-:S03]  /*5610*/  ISETP.GE.AND P2, PT, R3, UR4, PT ;  /* 0x0000000403007c0c */ /* 0x000fc6000bf46270 */
[----:B------:R-:W5:Y:S01]  /*5620*/  @!P3 LDG.E R12, desc[UR8][R4.64+0x380] ;  /* 0x00038008040cb981 */ /* 0x000f62000c1e1900 */
[----:B------:R-:W-:-:S03]  /*5630*/  ISETP.GE.AND P3, PT, R8, UR4, PT ;  /* 0x0000000408007c0c */ /* 0x000fc6000bf66270 */
[----:B------:R-:W5:Y:S04]  /*5640*/  @!P4 LDG.E R13, desc[UR8][R4.64+0x400] ;  /* 0x00040008040dc981 */ /* 0x000f68000c1e1900 */
[----:B------:R-:W5:Y:S04]  /*5650*/  @!P5 LDG.E R14, desc[UR8][R4.64+0x480] ;  /* 0x00048008040ed981 */ /* 0x000f68000c1e1900 */
[----:B------:R-:W5:Y:S04]  /*5660*/  @!P6 LDG.E R15, desc[UR8][R4.64+0x500] ;  /* 0x00050008040fe981 */ /* 0x000f68000c1e1900 */
[----:B------:R-:W5:Y:S04]  /*5670*/  @!P0 LDG.E R16, desc[UR8][R4.64+0x580] ;  /* 0x0005800804108981 */ /* 0x000f68000c1e1900 */
[----:B------:R-:W5:Y:S04]  /*5680*/  @!P1 LDG.E R17, desc[UR8][R4.64+0x600] ;  /* 0x0006000804119981 */ /* 0x000f68000c1e1900 */
[----:B------:R-:W5:Y:S04]  /*5690*/  @!P2 LDG.E R18, desc[UR8][R4.64+0x680] ;  /* 0x000680080412a981 */ /* 0x000f68000c1e1900 */
[----:B------:R0:W5:Y:S01]  /*56a0*/  @!P3 LDG.E R19, desc[UR8][R4.64+0x700] ;  /* 0x000700080413b981 */ /* 0x000162000c1e1900 */
[----:B------:R-:W1:Y:S01]  /*56b0*/  S2R R8, SR_LANEID ;  /* 0x0000000000087919 */ /* 0x000e620000000000 */
[----:B------:R-:W0:Y:S01]  /*56c0*/  S2UR UR6, SR_CgaCtaId ;  /* 0x00000000000679c3 */ /* 0x000e220000008800 */
[----:B------:R-:W-:Y:S01]  /*56d0*/  SHF.R.U32.HI R3, RZ, 0x5, R49 ;  /* 0x00000005ff037819 */ /* 0x000fe20000011631 */
[----:B------:R-:W-:-:S02]  /*56e0*/  UMOV UR5, 0x400 ;  /* 0x0000040000057882 */ /* 0x000fc40000000000 */
[----:B0-----:R-:W-:Y:S01]  /*56f0*/  ULEA UR5, UR6, UR5, 0x18 ;  /* 0x0000000506057291 */ /* 0x001fe2000f8ec0ff */
[----:B------:R-:W0:Y:S01]  /*5700*/  LDCU UR6, c[0x0][0x3a8] ;  /* 0x00007500ff0677ac */ /* 0x000e220008000800 */
[----:B-1----:R-:W-:-:S05]  /*5710*/  IMAD R20, R3, 0x1e0, R8 ;  /* 0x000001e003147824 */ /* 0x002fca00078e0208 */
[----:B------:R-:W-:Y:S01]  /*5720*/  LEA R21, R20, UR5, 0x2 ;  /* 0x0000000514157c11 */ /* 0x000fe2000f8e10ff */
[----:B------:R-:W-:Y:S01]  /*5730*/  IMAD R5, R49, 0xf, RZ ;  /* 0x0000000f31057824 */ /* 0x000fe200078e02ff */
[----:B------:R-:W-:-:S03]  /*5740*/  LOP3.LUT R36, R36, 0xfffffffd, RZ, 0xc0, !PT ;  /* 0xfffffffd24247812 */ /* 0x000fc600078ec0ff */
[----:B--2---:R1:W-:Y:S04]  /*5750*/  STS [R21], R0 ;  /* 0x0000000015007388 */ /* 0x0043e80000000800 */
[----:B---3--:R2:W-:Y:S01]  /*5760*/  STS [R21+0x80], R2 ;  /* 0x0000800215007388 */ /* 0x0085e20000000800 */
[----:B-1----:R-:W-:-:S03]  /*5770*/  IMAD R0, R8, 0x38, R21 ;  /* 0x0000003808007824 */ /* 0x002fc600078e0215 */
        /* <DEDUP_REMOVED lines=15> */
[----:B------:R-:W1:Y:S04]  /*5870*/  LDS R40, [R0+0x8] ;  /* 0x0000080000287984 */ /* 0x000e680000000800 */
[----:B------:R-:W3:Y:S04]  /*5880*/  LDS R45, [R0] ;  /* 0x00000000002d7984 */ /* 0x000ee80000000800 */
[----:B------:R-:W4:Y:S04]  /*5890*/  LDS R39, [R0+0xc] ;  /* 0x00000c0000277984 */ /* 0x000f280000000800 */
[----:B------:R-:W5:Y:S04]  /*58a0*/  LDS R38, [R0+0x10] ;  /* 0x0000100000267984 */ /* 0x000f680000000800 */
[----:B------:R-:W5:Y:S01]  /*58b0*/  LDS R37, [R0+0x14] ;  /* 0x0000140000257984 */ /* 0x000f620000000800 */
[----:B--2---:R-:W-:-:S03]  /*58c0*/  VIADD R2, R5, 0x1 ;  /* 0x0000000105027836 */ /* 0x004fc60000000000 */
[----:B------:R-:W2:Y:S04]  /*58d0*/  LDS R35, [R0+0x18] ;  /* 0x0000180000237984 */ /* 0x000ea80000000800 */
[----:B------:R-:W2:Y:S04]  /*58e0*/  LDS R34, [R0+0x1c] ;  /* 0x00001c0000227984 */ /* 0x000ea80000000800 */
[----:B------:R-:W2:Y:S04]  /*58f0*/  LDS R33, [R0+0x20] ;  /* 0x0000200000217984 */ /* 0x000ea80000000800 */
[----:B------:R-:W2:Y:S01]  /*5900*/  LDS R32, [R0+0x24] ;  /* 0x0000240000207984 */ /* 0x000ea20000000800 */
[----:B0-----:R-:W-:-:S03]  /*5910*/  ISETP.NE.AND P1, PT, R41, UR6, PT ;  /* 0x0000000629007c0c */ /* 0x001fc6000bf25270 */
[----:B------:R-:W0:Y:S01]  /*5920*/  LDS R31, [R0+0x28] ;  /* 0x00002800001f7984 */ /* 0x000e220000000800 */
[----:B------:R-:W-:Y:S01]  /*5930*/  ISETP.GE.OR P5, PT, R2, UR4, !P1 ;  /* 0x0000000402007c0c */ /* 0x000fe2000cfa6670 */
[----:B------:R-:W-:Y:S01]  /*5940*/  VIADD R2, R5, 0x2 ;  /* 0x0000000205027836 */ /* 0x000fe20000000000 */
[----:B-1----:R-:W-:Y:S01]  /*5950*/  ISETP.NE.AND P1, PT, R40, UR6, PT ;  /* 0x0000000628007c0c */ /* 0x002fe2000bf25270 */
[----:B------:R-:W1:Y:S01]  /*5960*/  LDS R30, [R0+0x2c] ;  /* 0x00002c00001e7984 */ /* 0x000e620000000800 */
[----:B---3--:R-:W-:Y:S02]  /*5970*/  ISETP.NE.AND P0, PT, R45, UR6, PT ;  /* 0x000000062d007c0c */ /* 0x008fe4000bf05270 */
[----:B------:R-:W-:Y:S01]  /*5980*/  ISETP.GE.OR P4, PT, R2, UR4, !P1 ;  /* 0x0000000402007c0c */ /* 0x000fe2000cf86670 */
[C---:B------:R-:W-:Y:S01]  /*5990*/  VIADD R2, R5.reuse, 0x3 ;  /* 0x0000000305027836 */ /* 0x040fe20000000000 */
[----:B------:R-:W-:Y:S01]  /*59a0*/  ISETP.GE.OR P0, PT, R5, UR4, !P0 ;  /* 0x0000000405007c0c */ /* 0x000fe2000c706670 */
[----:B------:R-:W3:Y:S01]  /*59b0*/  LDS R29, [R0+0x30] ;  /* 0x00003000001d7984 */ /* 0x000ee20000000800 */
[----:B----4-:R-:W-:-:S03]  /*59c0*/  ISETP.NE.AND P1, PT, R39, UR6, PT ;  /* 0x0000000627007c0c */ /* 0x010fc6000bf25270 */
[----:B------:R-:W-:Y:S01]  /*59d0*/  @P5 LOP3.LUT R36, R36, 0x2, RZ, 0xfc, !PT ;  /* 0x0000000224245812 */ /* 0x000fe200078efcff */
[----:B------:R-:W4:Y:S01]  /*59e0*/  LDS R28, [R0+0x34] ;  /* 0x00003400001c7984 */ /* 0x000f220000000800 */
[----:B------:R-:W-:Y:S02]  /*59f0*/  SEL R26, RZ, 0x1, !P0 ;  /* 0x00000001ff1a7807 */ /* 0x000fe40004000000 */
[----:B------:R-:W-:Y:S01]  /*5a00*/  ISETP.GE.OR P2, PT, R2, UR4, !P1 ;  /* 0x0000000402007c0c */ /* 0x000fe2000cf46670 */
[----:B------:R4:W4:Y:S01]  /*5a10*/  LDS R27, [R0+0x38] ;  /* 0x00003800001b7984 */ /* 0x0009220000000800 */
[----:B------:R-:W-:Y:S01]  /*5a20*/  LOP3.LUT R36, R36, 0xfffffffb, RZ, 0xc0, !PT ;  /* 0xfffffffb24247812 */ /* 0x000fe200078ec0ff */
[----:B------:R-:W-:Y:S01]  /*5a30*/  VIADD R2, R5, 0x4 ;  /* 0x0000000405027836 */ /* 0x000fe20000000000 */
[----:B------:R-:W-:Y:S01]  /*5a40*/  BAR.SYNC.DEFER_BLOCKING 0x0 ;  /* 0x0000000000007b1d */ /* 0x000fe20000010000 */
[----:B------:R-:W-:Y:S01]  /*5a50*/  VIADD R52, R26, 0x1 ;  /* 0x000000011a347836 */ /* 0x000fe20000000000 */
[----:B-----5:R-:W-:Y:S01]  /*5a60*/  ISETP.NE.AND P1, PT, R38, UR6, PT ;  /* 0x0000000626007c0c */ /* 0x020fe2000bf25270 */
[----:B------:R-:W-:Y:S01]  /*5a70*/  @!P5 IMAD.MOV R52, RZ, RZ, R26 ;  /* 0x000000ffff34d224 */ /* 0x000fe200078e021a */
[----:B------:R-:W-:-:S02]  /*5a80*/  @P4 LOP3.LUT R36, R36, 0x4, RZ, 0xfc, !PT ;  /* 0x0000000424244812 */ /* 0x000fc400078efcff */
[----:B------:R-:W-:Y:S01]  /*5a90*/  ISETP.GE.OR P3, PT, R2, UR4, !P1 ;  /* 0x0000000402007c0c */ /* 0x000fe2000cf66670 */
[----:B------:R-:W-:Y:S01]  /*5aa0*/  VIADD R25, R52, 0x1 ;  /* 0x0000000134197836 */ /* 0x000fe20000000000 */
[----:B------:R-:W-:Y:S01]  /*5ab0*/  LOP3.LUT R36, R36, 0xfffffff7, RZ, 0xc0, !PT ;  /* 0xfffffff724247812 */ /* 0x000fe200078ec0ff */
[----:B------:R-:W-:Y:S01]  /*5ac0*/  @!P4 IMAD.MOV R25, RZ, RZ, R52 ;  /* 0x000000ffff19c224 */ /* 0x000fe200078e0234 */
[----:B------:R-:W-:Y:S01]  /*5ad0*/  ISETP.NE.AND P1, PT, R37, UR6, PT ;  /* 0x0000000625007c0c */ /* 0x000fe2000bf25270 */
[----:B------:R-:W-:Y:S01]  /*5ae0*/  VIADD R2, R5, 0x5 ;  /* 0x0000000505027836 */ /* 0x000fe20000000000 */
[----:B------:R-:W-:Y:S01]  /*5af0*/  @P2 LOP3.LUT R36, R36, 0x8, RZ, 0xfc, !PT ;  /* 0x0000000824242812 */ /* 0x000fe200078efcff */
[----:B------:R-:W-:Y:S02]  /*5b00*/  VIADD R24, R25, 0x1 ;  /* 0x0000000119187836 */ /* 0x000fe40000000000 */
[----:B------:R-:W-:Y:S01]  /*5b10*/  @!P2 IMAD.MOV R24, RZ, RZ, R25 ;  /* 0x000000ffff18a224 */ /* 0x000fe200078e0219 */
[----:B------:R-:W-:-:S02]  /*5b20*/  ISETP.GE.OR P2, PT, R2, UR4, !P1 ;  /* 0x0000000402007c0c */ /* 0x000fc4000cf46670 */
[----:B------:R-:W-:Y:S01]  /*5b30*/  LOP3.LUT R36, R36, 0xffffffef, RZ, 0xc0, !PT ;  /* 0xffffffef24247812 */ /* 0x000fe200078ec0ff */
[----:B------:R-:W-:Y:S01]  /*5b40*/  VIADD R2, R5, 0x6 ;  /* 0x0000000605027836 */ /* 0x000fe20000000000 */
[----:B--2---:R-:W-:Y:S01]  /*5b50*/  ISETP.NE.AND P1, PT, R35, UR6, PT ;  /* 0x0000000623007c0c */ /* 0x004fe2000bf25270 */
[----:B------:R-:W-:Y:S01]  /*5b60*/  VIADD R50, R24, 0x1 ;  /* 0x0000000118327836 */ /* 0x000fe20000000000 */
[----:B------:R-:W-:Y:S01]  /*5b70*/  @P3 LOP3.LUT R36, R36, 0x10, RZ, 0xfc, !PT ;  /* 0x0000001024243812 */ /* 0x000fe200078efcff */
[----:B------:R-:W-:Y:S01]  /*5b80*/  @!P3 IMAD.MOV R50, RZ, RZ, R24 ;  /* 0x000000ffff32b224 */ /* 0x000fe200078e0218 */
[----:B------:R-:W-:Y:S02]  /*5b90*/  ISETP.GE.OR P3, PT, R2, UR4, !P1 ;  /* 0x0000000402007c0c */ /* 0x000fe4000cf66670 */
[----:B------:R-:W-:Y:S01]  /*5ba0*/  LOP3.LUT R36, R36, 0xffffffdf, RZ, 0xc0, !PT ;  /* 0xffffffdf24247812 */ /* 0x000fe200078ec0ff */
[----:B------:R-:W-:Y:S01]  /*5bb0*/  VIADD R2, R5, 0x7 ;  /* 0x0000000705027836 */ /* 0x000fe20000000000 */
[----:B------:R-:W-:Y:S01]  /*5bc0*/  ISETP.NE.AND P1, PT, R34, UR6, PT ;  /* 0x0000000622007c0c */ /* 0x000fe2000bf25270 */
[----:B------:R-:W-:Y:S01]  /*5bd0*/  VIADD R48, R50, 0x1 ;  /* 0x0000000132307836 */ /* 0x000fe20000000000 */
[----:B------:R-:W-:Y:S01]  /*5be0*/  @P2 LOP3.LUT R36, R36, 0x20, RZ, 0xfc, !PT ;  /* 0x0000002024242812 */ /* 0x000fe200078efcff */
[----:B------:R-:W-:Y:S01]  /*5bf0*/  @!P2 IMAD.MOV R48, RZ, RZ, R50 ;  /* 0x000000ffff30a224 */ /* 0x000fe200078e0232 */
[----:B------:R-:W-:-:S02]  /*5c00*/  ISETP.GE.OR P2, PT, R2, UR4, !P1 ;  /* 0x0000000402007c0c */ /* 0x000fc4000cf46670 */
[----:B------:R-:W-:Y:S01]  /*5c10*/  LOP3.LUT R36, R36, 0xffffffbf, RZ, 0xc0, !PT ;  /* 0xffffffbf24247812 */ /* 0x000fe200078ec0ff */
[----:B------:R-:W-:Y:S01]  /*5c20*/  VIADD R2, R5, 0x8 ;  /* 0x0000000805027836 */ /* 0x000fe20000000000 */
[----:B------:R-:W-:Y:S01]  /*5c30*/  ISETP.NE.AND P1, PT, R33, UR6, PT ;  /* 0x0000000621007c0c */ /* 0x000fe2000bf25270 */
        /* <DEDUP_REMOVED lines=12> */
[----:B------:R-:W-:-:S03]  /*5d00*/  VIADD R6, R46, 0x1 ;  /* 0x000000012e067836 */ /* 0x000fc60000000000 */
[----:B------:R-:W-:Y:S01]  /*5d10*/  @P3 LOP3.LUT R36, R36, 0x100, RZ, 0xfc, !PT ;  /* 0x0000010024243812 */ /* 0x000fe200078efcff */
[----:B------:R-:W-:Y:S01]  /*5d20*/  VIADD R2, R5, 0xa ;  /* 0x0000000a05027836 */ /* 0x000fe20000000000 */
[----:B0-----:R-:W-:Y:S01]  /*5d30*/  ISETP.NE.AND P1, PT, R31, UR6, PT ;  /* 0x000000061f007c0c */ /* 0x001fe2000bf25270 */
[----:B------:R-:W-:Y:S01]  /*5d40*/  @!P3 IMAD.MOV R6, RZ, RZ, R46 ;  /* 0x000000ffff06b224 */ /* 0x000fe200078e022e */
[----:B------:R-:W-:Y:S02]  /*5d50*/  LOP3.LUT R36, R36, 0xfffffffe, RZ, 0xc0, !PT ;  /* 0xfffffffe24247812 */ /* 0x000fe400078ec0ff */
[----:B------:R-:W-:Y:S01]  /*5d60*/  ISETP.GE.OR P1, PT, R2, UR4, !P1 ;  /* 0x0000000402007c0c */ /* 0x000fe2000cf26670 */
[----:B------:R-:W-:Y:S01]  /*5d70*/  VIADD R44, R6, 0x1 ;  /* 0x00000001062c7836 */ /* 0x000fe20000000000 */
[----:B------:R-:W-:Y:S01]  /*5d80*/  @P2 LOP3.LUT R36, R36, 0x1, RZ, 0xfc, !PT ;  /* 0x0000000124242812 */ /* 0x000fe200078efcff */
[----:B------:R-:W-:Y:S01]  /*5d90*/  @!P2 IMAD.MOV R44, RZ, RZ, R6 ;  /* 0x000000ffff2ca224 */ /* 0x000fe200078e0206 */
[----:B-1----:R-:W-:Y:S01]  /*5da0*/  ISETP.NE.AND P2, PT, R30, UR6, PT ;  /* 0x000000061e007c0c */ /* 0x002fe2000bf45270 */
[----:B------:R-:W-:Y:S01]  /*5db0*/  VIADD R2, R5, 0xb ;  /* 0x0000000b05027836 */ /* 0x000fe20000000000 */
[----:B---3--:R-:W-:-:S04]  /*5dc0*/  ISETP.NE.AND P3, PT, R29, UR6, PT ;  /* 0x000000061d007c0c */ /* 0x008fc8000bf65270 */
[----:B------:R-:W-:Y:S01]  /*5dd0*/  ISETP.GE.OR P2, PT, R2, UR4, !P2 ;  /* 0x0000000402007c0c */ /* 0x000fe2000d746670 */
[C---:B------:R-:W-:Y:S01]  /*5de0*/  VIADD R2, R5.reuse, 0xc ;  /* 0x0000000c05027836 */ /* 0x040fe20000000000 */
[----:B----4-:R-:W-:Y:S01]  /*5df0*/  ISETP.NE.AND P4, PT, R28, UR6, PT ;  /* 0x000000061c007c0c */ /* 0x010fe2000bf85270 */
[----:B------:R-:W-:-:S03]  /*5e00*/  VIADD R0, R5, 0xd ;  /* 0x0000000d05007836 */ /* 0x000fc60000000000 */
[----:B------:R-:W-:Y:S01]  /*5e10*/  ISETP.GE.OR P3, PT, R2, UR4, !P3 ;  /* 0x0000000402007c0c */ /* 0x000fe2000df66670 */
[----:B------:R-:W-:Y:S02]  /*5e20*/  VIADD R4, R44, 0x1 ;  /* 0x000000012c047836 */ /* 0x000fe40000000000 */
[----:B------:R-:W-:Y:S01]  /*5e30*/  @!P1 IMAD.MOV R4, RZ, RZ, R44 ;  /* 0x000000ffff049224 */ /* 0x000fe200078e022c */
[----:B------:R-:W-:Y:S01]  /*5e40*/  ISETP.GE.OR P4, PT, R0, UR4, !P4 ;  /* 0x0000000400007c0c */ /* 0x000fe2000e786670 */
[----:B------:R-:W-:Y:S01]  /*5e50*/  VIADD R5, R5, 0xe ;  /* 0x0000000e05057836 */ /* 0x000fe20000000000 */
[----:B------:R-:W-:Y:S01]  /*5e60*/  ISETP.NE.AND P5, PT, R27, UR6, PT ;  /* 0x000000061b007c0c */ /* 0x000fe2000bfa5270 */
[----:B------:R-:W-:Y:S02]  /*5e70*/  VIADD R42, R4, 0x1 ;  /* 0x00000001042a7836 */ /* 0x000fe40000000000 */
[----:B------:R-:W-:Y:S01]  /*5e80*/  @!P2 IMAD.MOV R42, RZ, RZ, R4 ;  /* 0x000000ffff2aa224 */ /* 0x000fe200078e0204 */
[----:B------:R-:W-:-:S03]  /*5e90*/  ISETP.GE.OR P5, PT, R5, UR4, !P5 ;  /* 0x0000000405007c0c */ /* 0x000fc6000efa6670 */
[----:B------:R-:W-:Y:S02]  /*5ea0*/  VIADD R2, R42, 0x1 ;  /* 0x000000012a027836 */ /* 0x000fe40000000000 */
[----:B------:R-:W-:-:S04]  /*5eb0*/  @!P3 IMAD.MOV R2, RZ, RZ, R42 ;  /* 0x000000ffff02b224 */ /* 0x000fc800078e022a */
[----:B------:R-:W-:Y:S02]  /*5ec0*/  VIADD R0, R2, 0x1 ;  /* 0x0000000102007836 */ /* 0x000fe40000000000 */
[----:B------:R-:W-:-:S04]  /*5ed0*/  @!P4 IMAD.MOV R0, RZ, RZ, R2 ;  /* 0x000000ffff00c224 */ /* 0x000fc800078e0202 */
[----:B------:R-:W-:Y:S02]  /*5ee0*/  VIADD R5, R0, 0x1 ;  /* 0x0000000100057836 */ /* 0x000fe40000000000 */
[----:B------:R-:W-:-:S05]  /*5ef0*/  @!P5 IMAD.MOV R5, RZ, RZ, R0 ;  /* 0x000000ffff05d224 */ /* 0x000fca00078e0200 */
[----:B------:R-:W0:Y:S02]  /*5f00*/  SHFL.UP P6, R10, R5, 0x1, RZ ;  /* 0x04200000050a7989 */ /* 0x000e2400000c00ff */
        /* <DEDUP_REMOVED lines=9> */
[----:B------:R-:W-:-:S13]  /*5fa0*/  ISETP.NE.AND P6, PT, R8, 0x1f, PT ;  /* 0x0000001f0800780c */ /* 0x000fda0003fc5270 */
[----:B------:R-:W-:-:S05]  /*5fb0*/  @!P6 LEA R11, R3, UR5, 0x2 ;  /* 0x00000005030bec11 */ /* 0x000fca000f8e10ff */
[----:B------:R-:W-:Y:S01]  /*5fc0*/  @!P6 STS [R11], R16 ;  /* 0x000000100b00e388 */ /* 0x000fe20000000800 */
[----:B------:R-:W-:Y:S01]  /*5fd0*/  BAR.SYNC.DEFER_BLOCKING 0x0 ;  /* 0x0000000000007b1d */ /* 0x000fe20000010000 */
[----:B------:R-:W-:-:S05]  /*5fe0*/  IMAD.IADD R47, R16, 0x1, -R5 ;  /* 0x00000001102f7824 */ /* 0x000fca00078e0a05 */
[----:B------:R-:W0:Y:S04]  /*5ff0*/  LDS.128 R20, [UR5] ;  /* 0x00000005ff147984 */ /* 0x000e280008000c00 */
[----:B------:R-:W1:Y:S01]  /*6000*/  LDS.128 R16, [UR5+0x10] ;  /* 0x00001005ff107984 */ /* 0x000e620008000c00 */
[----:B------:R-:W-:-:S04]  /*6010*/  ISETP.NE.AND P6, PT, R8, RZ, PT ;  /* 0x000000ff0800720c */ /* 0x000fc80003fc5270 */
[----:B------:R-:W-:Y:S02]  /*6020*/  SEL R47, R47, RZ, P6 ;  /* 0x000000ff2f2f7207 */ /* 0x000fe40003000000 */
[----:B------:R-:W-:Y:S01]  /*6030*/  ISETP.NE.AND P6, PT, R3, 0x2, PT ;  /* 0x000000020300780c */ /* 0x000fe20003fc5270 */
[----:B0-----:R-:W-:-:S04]  /*6040*/  IMAD.IADD R5, R20, 0x1, R21 ;  /* 0x0000000114057824 */ /* 0x001fc800078e0215 */
[----:B------:R-:W-:Y:S01]  /*6050*/  IMAD.IADD R8, R22, 0x1, R5 ;  /* 0x0000000116087824 */ /* 0x000fe200078e0205 */
[----:B------:R-:W-:Y:S02]  /*6060*/  SEL R7, R5, R20, !P6 ;  /* 0x0000001405077207 */ /* 0x000fe40007000000 */
[----:B------:R-:W-:-:S04]  /*6070*/  ISETP.NE.AND P6, PT, R3, 0x3, PT ;  /* 0x000000030300780c */ /* 0x000fc80003fc5270 */
[----:B------:R-:W-:Y:S01]  /*6080*/  SEL R7, R8, R7, !P6 ;  /* 0x0000000708077207 */ /* 0x000fe20007000000 */
[----:B------:R-:W-:Y:S01]  /*6090*/  IMAD.IADD R8, R23, 0x1, R8 ;  /* 0x0000000117087824 */ /* 0x000fe200078e0208 */
[----:B------:R-:W-:-:S04]  /*60a0*/  ISETP.NE.AND P6, PT, R3, 0x4, PT ;  /* 0x000000040300780c */ /* 0x000fc80003fc5270 */
[C---:B------:R-:W-:Y:S01]  /*60b0*/  SEL R7, R8.reuse, R7, !P6 ;  /* 0x0000000708077207 */ /* 0x040fe20007000000 */
[----:B-1----:R-:W-:Y:S01]  /*60c0*/  IMAD.IADD R8, R8, 0x1, R16 ;  /* 0x0000000108087824 */ /* 0x002fe200078e0210 */
[----:B------:R-:W-:-:S04]  /*60d0*/  ISETP.NE.AND P6, PT, R3, 0x5, PT ;  /* 0x000000050300780c */ /* 0x000fc80003fc5270 */
        /* <DEDUP_REMOVED lines=8> */
[----:B------:R-:W0:Y:S01]  /*6160*/  LDS.128 R8, [UR5+0x20] ;  /* 0x00002005ff087984 */ /* 0x000e220008000c00 */
[----:B------:R-:W-:-:S04]  /*6170*/  ISETP.NE.AND P6, PT, R3, 0x8, PT ;  /* 0x000000080300780c */ /* 0x000fc80003fc5270 */
[----:B------:R-:W-:Y:S02]  /*6180*/  SEL R7, R5, R7, !P6 ;  /* 0x0000000705077207 */ /* 0x000fe40007000000 */
[----:B------:R-:W-:Y:S01]  /*6190*/  ISETP.NE.AND P6, PT, R3, 0x9, PT ;  /* 0x000000090300780c */ /* 0x000fe20003fc5270 */
[----:B0-----:R-:W-:-:S05]  /*61a0*/  IMAD.IADD R14, R5, 0x1, R8 ;  /* 0x00000001050e7824 */ /* 0x001fca00078e0208 */
[----:B------:R-:W-:Y:S01]  /*61b0*/  SEL R7, R14, R7, !P6 ;  /* 0x000000070e077207 */ /* 0x000fe20007000000 */
[----:B------:R-:W-:Y:S01]  /*61c0*/  IMAD.IADD R14, R9, 0x1, R14 ;  /* 0x00000001090e7824 */ /* 0x000fe200078e020e */
[----:B------:R-:W-:-:S04]  /*61d0*/  ISETP.NE.AND P6, PT, R3, 0xa, PT ;  /* 0x0000000a0300780c */ /* 0x000fc80003fc5270 */
[----:B------:R-:W-:Y:S01]  /*61e0*/  SEL R7, R14, R7, !P6 ;  /* 0x000000070e077207 */ /* 0x000fe20007000000 */
[----:B------:R-:W-:Y:S01]  /*61f0*/  IMAD.IADD R14, R10, 0x1, R14 ;  /* 0x000000010a0e7824 */ /* 0x000fe200078e020e */
[----:B------:R-:W-:-:S04]  /*6200*/  ISETP.NE.AND P6, PT, R3, 0xb, PT ;  /* 0x0000000b0300780c */ /* 0x000fc80003fc5270 */
[C---:B------:R-:W-:Y:S02]  /*6210*/  SEL R7, R14.reuse, R7, !P6 ;  /* 0x000000070e077207 */ /* 0x040fe40007000000 */
[----:B------:R-:W-:Y:S02]  /*6220*/  IADD3 R14, PT, PT, R14, UR4, R11 ;  /* 0x000000040e0e7c10 */ /* 0x000fe4000fffe00b */
[----:B------:R-:W-:-:S03]  /*6230*/  ISETP.GE.U32.AND P6, PT, R49, 0x20, PT ;  /* 0x000000203100780c */ /* 0x000fc60003fc6070 */
[----:B------:R-:W-:Y:S01]  /*6240*/  VIADD R14, R14, 0xffffe980 ;  /* 0xffffe9800e0e7836 */ /* 0x000fe20000000000 */
[----:B------:R-:W-:-:S04]  /*6250*/  SEL R7, R7, RZ, P6 ;  /* 0x000000ff07077207 */ /* 0x000fc80003000000 */
[----:B------:R-:W-:Y:S01]  /*6260*/  ISETP.GT.AND P6, PT, R14, 0x180, PT ;  /* 0x000001800e00780c */ /* 0x000fe20003fc4270 */
[----:B------:R-:W-:Y:S01]  /*6270*/  IMAD.IADD R47, R7, 0x1, R47 ;  /* 0x00000001072f7824 */ /* 0x000fe200078e022f */
[----:B------:R-:W-:Y:S03]  /*6280*/  BSSY.RECONVERGENT B0, `(.L_x_113) ;  /* 0x0000191000007945 */ /* 0x000fe60003800200 */
        /* <DEDUP_REMOVED lines=13> */
[----:B------:R-:W-:Y:S01]  /*6360*/  IMAD.IADD R0, R0, 0x1, R47 ;  /* 0x0000000100007824 */ /* 0x000fe200078e022f */
[----:B------:R-:W-:Y:S06]  /*6370*/  @P6 BRA `(.L_x_114) ;  /* 0x0000000c00a46947 */ /* 0x000fec0003800000 */
[----:B------:R-:W-:Y:S01]  /*6380*/  ISETP.LT.AND P0, PT, R47, R14, P0 ;  /* 0x0000000e2f00720c */ /* 0x000fe20000701270 */
[----:B------:R-:W-:-:S12]  /*6390*/  BSSY.RECONVERGENT B2, `(.L_x_115) ;  /* 0x000000d000027945 */ /* 0x000fd80003800200 */
[----:B------:R-:W-:Y:S05]  /*63a0*/  @!P0 BRA `(.L_x_116) ;  /* 0x00000000002c8947 */ /* 0x000fea0003800000 */
[----:B------:R-:W-:Y:S01]  /*63b0*/  UISETP.NE.AND UP0, UPT, UR11, URZ, UPT ;  /* 0x000000ff0b00728c */ /* 0x000fe2000bf05270 */
[----:B------:R-:W-:-:S08]  /*63c0*/  CS2R R8, SRZ ;  /* 0x0000000000087805 */ /* 0x000fd0000001ff00 */
[----:B------:R-:W-:Y:S05]  /*63d0*/  BRA.U UP0, `(.L_x_117) ;  /* 0x0000000100087547 */ /* 0x000fea000b800000 */
[----:B------:R-:W0:Y:S02]  /*63e0*/  LDC.64 R8, c[0x0][0x3d0] ;  /* 0x0000f400ff087b82 */ /* 0x000e240000000a00 */
[----:B0-----:R-:W5:Y:S02]  /*63f0*/  LDG.E.64 R8, desc[UR8][R8.64] ;  /* 0x0000000808087981 */ /* 0x001f64000c1e1b00 */
.L_x_117:
[----:B------:R-:W0:Y:S01]  /*6400*/  LDCU.64 UR12, c[0x0][0x390] ;  /* 0x00007200ff0c77ac */ /* 0x000e220008000a00 */
[----:B-----5:R-:W-:-:S04]  /*6410*/  IADD3 R10, P0, PT, R47, R8, RZ ;  /* 0x000000082f0a7210 */ /* 0x020fc80007f1e0ff */
[----:B------:R-:W-:Y:S02]  /*6420*/  LEA.HI.X.SX32 R9, R47, R9, 0x1, P0 ;  /* 0x000000092f097211 */ /* 0x000fe400000f0eff */
[----:B0-----:R-:W-:-:S04]  /*6430*/  LEA R8, P0, R10, UR12, 0x2 ;  /* 0x0000000c0a087c11 */ /* 0x001fc8000f8010ff */
[----:B------:R-:W-:-:S05]  /*6440*/  LEA.HI.X R9, R10, UR13, R9, 0x2, P0 ;  /* 0x0000000d0a097c11 */ /* 0x000fca00080f1409 */
[----:B------:R0:W-:Y:S04]  /*6450*/  STG.E desc[UR8][R8.64], R45 ;  /* 0x0000002d08007986 */ /* 0x0001e8000c101908 */
.L_x_116:
[----:B------:R-:W-:Y:S05]  /*6460*/  BSYNC.RECONVERGENT B2 ;  /* 0x0000000000027941 */ /* 0x000fea0003800200 */
.L_x_115:
[----:B------:R-:W-:Y:S01]  /*6470*/  LOP3.LUT P0, RZ, R36, 0x2, RZ, 0xc0, !PT ;  /* 0x0000000224ff7812 */ /* 0x000fe2000780c0ff */
[----:B------:R-:W-:Y:S03]  /*6480*/  BSSY.RECONVERGENT B2, `(.L_x_118) ;  /* 0x000000e000027945 */ /* 0x000fe60003800200 */
[----:B------:R-:W-:-:S13]  /*6490*/  ISETP.GE.OR P0, PT, R43, R14, !P0 ;  /* 0x0000000e2b00720c */ /* 0x000fda0004706670 */
[----:B------:R-:W-:Y:S05]  /*64a0*/  @P0 BRA `(.L_x_119) ;  /* 0x00000000002c0947 */ /* 0x000fea0003800000 */
[----:B------:R-:W-:Y:S01]  /*64b0*/  UISETP.NE.AND UP0, UPT, UR11, URZ, UPT ;  /* 0x000000ff0b00728c */ /* 0x000fe2000bf05270 */
[----:B0-----:R-:W-:-:S08]  /*64c0*/  CS2R R8, SRZ ;  /* 0x0000000000087805 */ /* 0x001fd0000001ff00 */
[----:B------:R-:W-:Y:S05]  /*64d0*/  BRA.U UP0, `(.L_x_120) ;  /* 0x0000000100087547 */ /* 0x000fea000b800000 */
[----:B------:R-:W0:Y:S02]  /*64e0*/  LDC.64 R8, c[0x0][0x3d0] ;  /* 0x0000f400ff087b82 */ /* 0x000e240000000a00 */
[----:B0-----:R-:W5:Y:S02]  /*64f0*/  LDG.E.64 R8, desc[UR8][R8.64] ;  /* 0x0000000808087981 */ /* 0x001f64000c1e1b00 */
.L_x_120:
[----:B------:R-:W0:Y:S01]  /*6500*/  LDCU.64 UR12, c[0x0][0x390] ;  /* 0x00007200ff0c77ac */ /* 0x000e220008000a00 */
[----:B-----5:R-:W-:-:S04]  /*6510*/  IADD3 R10, P0, PT, R43, R8, RZ ;  /* 0x000000082b0a7210 */ /* 0x020fc80007f1e0ff */
[----:B------:R-:W-:Y:S02]  /*6520*/  LEA.HI.X.SX32 R9, R43, R9, 0x1, P0 ;  /* 0x000000092b097211 */ /* 0x000fe400000f0eff */
[----:B0-----:R-:W-:-:S04]  /*6530*/  LEA R8, P0, R10, UR12, 0x2 ;  /* 0x0000000c0a087c11 */ /* 0x001fc8000f8010ff */
[----:B------:R-:W-:-:S05]  /*6540*/  LEA.HI.X R9, R10, UR13, R9, 0x2, P0 ;  /* 0x0000000d0a097c11 */ /* 0x000fca00080f1409 */
[----:B------:R1:W-:Y:S04]  /*6550*/  STG.E desc[UR8][R8.64], R41 ;  /* 0x0000002908007986 */ /* 0x0003e8000c101908 */
.L_x_119:
[----:B------:R-:W-:Y:S05]  /*6560*/  BSYNC.RECONVERGENT B2 ;  /* 0x0000000000027941 */ /* 0x000fea0003800200 */
.L_x_118:
[----:B------:R-:W-:Y:S01]  /*6570*/  LOP3.LUT P0, RZ, R36, 0x4, RZ, 0xc0, !PT ;  /* 0x0000000424ff7812 */ /* 0x000fe2000780c0ff */
[----:B------:R-:W-:Y:S03]  /*6580*/  BSSY.RECONVERGENT B2, `(.L_x_121) ;  /* 0x000000e000027945 */ /* 0x000fe60003800200 */
[----:B------:R-:W-:-:S13]  /*6590*/  ISETP.GE.OR P0, PT, R26, R14, !P0 ;  /* 0x0000000e1a00720c */ /* 0x000fda0004706670 */
[----:B------:R-:W-:Y:S05]  /*65a0*/  @P0 BRA `(.L_x_122) ;  /* 0x00000000002c0947 */ /* 0x000fea0003800000 */
[----:B------:R-:W-:Y:S01]  /*65b0*/  UISETP.NE.AND UP0, UPT, UR11, URZ, UPT ;  /* 0x000000ff0b00728c */ /* 0x000fe2000bf05270 */
[----:B01----:R-:W-:-:S08]  /*65c0*/  CS2R R8, SRZ ;  /* 0x0000000000087805 */ /* 0x003fd0000001ff00 */
[----:B------:R-:W-:Y:S05]  /*65d0*/  BRA.U UP0, `(.L_x_123) ;  /* 0x0000000100087547 */ /* 0x000fea000b800000 */
[----:B------:R-:W0:Y:S02]  /*65e0*/  LDC.64 R8, c[0x0][0x3d0] ;  /* 0x0000f400ff087b82 */ /* 0x000e240000000a00 */
[----:B0-----:R-:W5:Y:S02]  /*65f0*/  LDG.E.64 R8, desc[UR8][R8.64] ;  /* 0x0000000808087981 */ /* 0x001f64000c1e1b00 */
.L_x_123:
[----:B------:R-:W0:Y:S01]  /*6600*/  LDCU.64 UR12, c[0x0][0x390] ;  /* 0x00007200ff0c77ac */ /* 0x000e220008000a00 */
[----:B-----5:R-:W-:-:S04]  /*6610*/  IADD3 R10, P0, PT, R26, R8, RZ ;  /* 0x000000081a0a7210 */ /* 0x020fc80007f1e0ff */
[----:B------:R-:W-:Y:S02]  /*6620*/  LEA.HI.X.SX32 R9, R26, R9, 0x1, P0 ;  /* 0x000000091a097211 */ /* 0x000fe400000f0eff */
[----:B0-----:R-:W-:-:S04]  /*6630*/  LEA R8, P0, R10, UR12, 0x2 ;  /* 0x0000000c0a087c11 */ /* 0x001fc8000f8010ff */
[----:B------:R-:W-:-:S05]  /*6640*/  LEA.HI.X R9, R10, UR13, R9, 0x2, P0 ;  /* 0x0000000d0a097c11 */ /* 0x000fca00080f1409 */
[----:B------:R2:W-:Y:S04]  /*6650*/  STG.E desc[UR8][R8.64], R40 ;  /* 0x0000002808007986 */ /* 0x0005e8000c101908 */
.L_x_122:
[----:B------:R-:W-:Y:S05]  /*6660*/  BSYNC.RECONVERGENT B2 ;  /* 0x0000000000027941 */ /* 0x000fea0003800200 */
.L_x_121:
[----:B------:R-:W-:Y:S01]  /*6670*/  LOP3.LUT P0, RZ, R36, 0x8, RZ, 0xc0, !PT ;  /* 0x0000000824ff7812 */ /* 0x000fe2000780c0ff */
[----:B------:R-:W-:Y:S03]  /*6680*/  BSSY.RECONVERGENT B2, `(.L_x_124) ;  /* 0x000000e000027945 */ /* 0x000fe60003800200 */
[----:B------:R-:W-:-:S13]  /*6690*/  ISETP.GE.OR P0, PT, R25, R14, !P0 ;  /* 0x0000000e1900720c */ /* 0x000fda0004706670 */
[----:B------:R-:W-:Y:S05]  /*66a0*/  @P0 BRA `(.L_x_125) ;  /* 0x00000000002c0947 */ /* 0x000fea0003800000 */
[----:B------:R-:W-:Y:S01]  /*66b0*/  UISETP.NE.AND UP0, UPT, UR11, URZ, UPT ;  /* 0x000000ff0b00728c */ /* 0x000fe2000bf05270 */
[----:B012---:R-:W-:-:S08]  /*66c0*/  CS2R R8, SRZ ;  /* 0x0000000000087805 */ /* 0x007fd0000001ff00 */
[----:B------:R-:W-:Y:S05]  /*66d0*/  BRA.U UP0, `(.L_x_126) ;  /* 0x0000000100087547 */ /* 0x000fea000b800000 */
[----:B------:R-:W0:Y:S02]  /*66e0*/  LDC.64 R8, c[0x0][0x3d0] ;  /* 0x0000f400ff087b82 */ /* 0x000e240000000a00 */
[----:B0-----:R-:W5:Y:S02]  /*66f0*/  LDG.E.64 R8, desc[UR8][R8.64] ;  /* 0x0000000808087981 */ /* 0x001f64000c1e1b00 */
.L_x_126:
[----:B------:R-:W0:Y:S01]  /*6700*/  LDCU.64 UR12, c[0x0][0x390] ;  /* 0x00007200ff0c77ac */ /* 0x000e220008000a00 */
[----:B-----5:R-:W-:-:S04]  /*6710*/  IADD3 R10, P0, PT, R25, R8, RZ ;  /* 0x00000008190a7210 */ /* 0x020fc80007f1e0ff */
[----:B------:R-:W-:Y:S02]  /*6720*/  LEA.HI.X.SX32 R9, R25, R9, 0x1, P0 ;  /* 0x0000000919097211 */ /* 0x000fe400000f0eff */
[----:B0-----:R-:W-:-:S04]  /*6730*/  LEA R8, P0, R10, UR12, 0x2 ;  /* 0x0000000c0a087c11 */ /* 0x001fc8000f8010ff */
[----:B------:R-:W-:-:S05]  /*6740*/  LEA.HI.X R9, R10, UR13, R9, 0x2, P0 ;  /* 0x0000000d0a097c11 */ /* 0x000fca00080f1409 */
[----:B------:R3:W-:Y:S04]  /*6750*/  STG.E desc[UR8][R8.64], R39 ;  /* 0x0000002708007986 */ /* 0x0007e8000c101908 */
.L_x_125:
[----:B------:R-:W-:Y:S05]  /*6760*/  BSYNC.RECONVERGENT B2 ;  /* 0x0000000000027941 */ /* 0x000fea0003800200 */
.L_x_124:
[----:B------:R-:W-:Y:S01]  /*6770*/  LOP3.LUT P0, RZ, R36, 0x10, RZ, 0xc0, !PT ;  /* 0x0000001024ff7812 */ /* 0x000fe2000780c0ff */
[----:B------:R-:W-:Y:S03]  /*6780*/  BSSY.RECONVERGENT B2, `(.L_x_127) ;  /* 0x000000e000027945 */ /* 0x000fe60003800200 */
[----:B------:R-:W-:-:S13]  /*6790*/  ISETP.GE.OR P0, PT, R24, R14, !P0 ;  /* 0x0000000e1800720c */ /* 0x000fda0004706670 */
[----:B------:R-:W-:Y:S05]  /*67a0*/  @P0 BRA `(.L_x_128) ;  /* 0x00000000002c0947 */ /* 0x000fea0003800000 */
[----:B------:R-:W-:Y:S01]  /*67b0*/  UISETP.NE.AND UP0, UPT, UR11, URZ, UPT ;  /* 0x000000ff0b00728c */ /* 0x000fe2000bf05270 */
[----:B0123--:R-:W-:-:S08]  /*67c0*/  CS2R R8, SRZ ;  /* 0x0000000000087805 */ /* 0x00ffd0000001ff00 */
[----:B------:R-:W-:Y:S05]  /*67d0*/  BRA.U UP0, `(.L_x_129) ;  /* 0x0000000100087547 */ /* 0x000fea000b800000 */
[----:B------:R-:W0:Y:S02]  /*67e0*/  LDC.64 R8, c[0x0][0x3d0] ;  /* 0x0000f400ff087b82 */ /* 0x000e240000000a00 */
[----:B0-----:R-:W5:Y:S02]  /*67f0*/  LDG.E.64 R8, desc[UR8][R8.64] ;  /* 0x0000000808087981 */ /* 0x001f64000c1e1b00 */
.L_x_129:
[----:B------:R-:W0:Y:S01]  /*6800*/  LDCU.64 UR12, c[0x0][0x390] ;  /* 0x00007200ff0c77ac */ /* 0x000e220008000a00 */
[----:B-----5:R-:W-:-:S04]  /*6810*/  IADD3 R10, P0, PT, R24, R8, RZ ;  /* 0x00000008180a7210 */ /* 0x020fc80007f1e0ff */
[----:B------:R-:W-:Y:S02]  /*6820*/  LEA.HI.X.SX32 R9, R24, R9, 0x1, P0 ;  /* 0x0000000918097211 */ /* 0x000fe400000f0eff */
[----:B0-----:R-:W-:-:S04]  /*6830*/  LEA R8, P0, R10, UR12, 0x2 ;  /* 0x0000000c0a087c11 */ /* 0x001fc8000f8010ff */
[----:B------:R-:W-:-:S05]  /*6840*/  LEA.HI.X R9, R10, UR13, R9, 0x2, P0 ;  /* 0x0000000d0a097c11 */ /* 0x000fca00080f1409 */
[----:B------:R4:W-:Y:S04]  /*6850*/  STG.E desc[UR8][R8.64], R38 ;  /* 0x0000002608007986 */ /* 0x0009e8000c101908 */
.L_x_128:
[----:B------:R-:W-:Y:S05]  /*6860*/  BSYNC.RECONVERGENT B2 ;  /* 0x0000000000027941 */ /* 0x000fea0003800200 */
.L_x_127:
[----:B------:R-:W-:Y:S01]  /*6870*/  LOP3.LUT P0, RZ, R36, 0x20, RZ, 0xc0, !PT ;  /* 0x0000002024ff7812 */ /* 0x000fe2000780c0ff */
[----:B------:R-:W-:Y:S03]  /*6880*/  BSSY.RECONVERGENT B2, `(.L_x_130) ;  /* 0x000000e000027945 */ /* 0x000fe60003800200 */
[----:B------:R-:W-:-:S13]  /*6890*/  ISETP.GE.OR P0, PT, R15, R14, !P0 ;  /* 0x0000000e0f00720c */ /* 0x000fda0004706670 */
[----:B------:R-:W-:Y:S05]  /*68a0*/  @P0 BRA `(.L_x_131) ;  /* 0x00000000002c0947 */ /* 0x000fea0003800000 */
[----:B------:R-:W-:Y:S01]  /*68b0*/  UISETP.NE.AND UP0, UPT, UR11, URZ, UPT ;  /* 0x000000ff0b00728c */ /* 0x000fe2000bf05270 */
[----:B01234-:R-:W-:-:S08]  /*68c0*/  CS2R R8, SRZ ;  /* 0x0000000000087805 */ /* 0x01ffd0000001ff00 */
[----:B------:R-:W-:Y:S05]  /*68d0*/  BRA.U UP0, `(.L_x_132) ;  /* 0x0000000100087547 */ /* 0x000fea000b800000 */
[----:B------:R-:W0:Y:S02]  /*68e0*/  LDC.64 R8, c[0x0][0x3d0] ;  /* 0x0000f400ff087b82 */ /* 0x000e240000000a00 */
[----:B0-----:R-:W5:Y:S02]  /*68f0*/  LDG.E.64 R8, desc[UR8][R8.64] ;  /* 0x0000000808087981 */ /* 0x001f64000c1e1b00 */
.L_x_132:
[----:B------:R-:W0:Y:S01]  /*6900*/  LDCU.64 UR12, c[0x0][0x390] ;  /* 0x00007200ff0c77ac */ /* 0x000e220008000a00 */
[----:B-----5:R-:W-:-:S04]  /*6910*/  IADD3 R10, P0, PT, R15, R8, RZ ;  /* 0x000000080f0a7210 */ /* 0x020fc80007f1e0ff */
[----:B------:R-:W-:Y:S02]  /*6920*/  LEA.HI.X.SX32 R9, R15, R9, 0x1, P0 ;  /* 0x000000090f097211 */ /* 0x000fe400000f0eff */
[----:B0-----:R-:W-:-:S04]  /*6930*/  LEA R8, P0, R10, UR12, 0x2 ;  /* 0x0000000c0a087c11 */ /* 0x001fc8000f8010ff */
[----:B------:R-:W-:-:S05]  /*6940*/  LEA.HI.X R9, R10, UR13, R9, 0x2, P0 ;  /* 0x0000000d0a097c11 */ /* 0x000fca00080f1409 */
[----:B------:R0:W-:Y:S04]  /*6950*/  STG.E desc[UR8][R8.64], R37 ;  /* 0x0000002508007986 */ /* 0x0001e8000c101908 */
.L_x_131:
[----:B------:R-:W-:Y:S05]  /*6960*/  BSYNC.RECONVERGENT B2 ;  /* 0x0000000000027941 */ /* 0x000fea0003800200 */
.L_x_130:
        /* <DEDUP_REMOVED lines=9> */
.L_x_135:
[----:B------:R-:W0:Y:S01]  /*6a00*/  LDCU.64 UR12, c[0x0][0x390] ;  /* 0x00007200ff0c77ac */ /* 0x000e220008000a00 */
[----:B-----5:R-:W-:-:S04]  /*6a10*/  IADD3 R10, P0, PT, R13, R8, RZ ;  /* 0x000000080d0a7210 */ /* 0x020fc80007f1e0ff */
[----:B------:R-:W-:Y:S02]  /*6a20*/  LEA.HI.X.SX32 R9, R13, R9, 0x1, P0 ;  /* 0x000000090d097211 */ /* 0x000fe400000f0eff */
[----:B0-----:R-:W-:-:S04]  /*6a30*/  LEA R8, P0, R10, UR12, 0x2 ;  /* 0x0000000c0a087c11 */ /* 0x001fc8000f8010ff */
[----:B------:R-:W-:-:S05]  /*6a40*/  LEA.HI.X R9, R10, UR13, R9, 0x2, P0 ;  /* 0x0000000d0a097c11 */ /* 0x000fca00080f1409 */
[----:B------:R0:W-:Y:S04]  /*6a50*/  STG.E desc[UR8][R8.64], R35 ;  /* 0x0000002308007986 */ /* 0x0001e8000c101908 */
.L_x_134:
[----:B------:R-:W-:Y:S05]  /*6a60*/  BSYNC.RECONVERGENT B2 ;  /* 0x0000000000027941 */ /* 0x000fea0003800200 */
.L_x_133:
        /* <DEDUP_REMOVED lines=9> */
.L_x_138:
[----:B------:R-:W0:Y:S01]  /*6b00*/  LDCU.64 UR12, c[0x0][0x390] ;  /* 0x00007200ff0c77ac */ /* 0x000e220008000a00 */
[----:B-----5:R-:W-:-:S04]  /*6b10*/  IADD3 R10, P0, PT, R12, R8, RZ ;  /* 0x000000080c0a7210 */ /* 0x020fc80007f1e0ff */
[----:B------:R-:W-:Y:S02]  /*6b20*/  LEA.HI.X.SX32 R9, R12, R9, 0x1, P0 ;  /* 0x000000090c097211 */ /* 0x000fe400000f0eff */
[----:B0-----:R-:W-:-:S04]  /*6b30*/  LEA R8, P0, R10, UR12, 0x2 ;  /* 0x0000000c0a087c11 */ /* 0x001fc8000f8010ff */
[----:B------:R-:W-:-:S05]  /*6b40*/  LEA.HI.X R9, R10, UR13, R9, 0x2, P0 ;  /* 0x0000000d0a097c11 */ /* 0x000fca00080f1409 */
[----:B------:R0:W-:Y:S04]  /*6b50*/  STG.E desc[UR8][R8.64], R34 ;  /* 0x0000002208007986 */ /* 0x0001e8000c101908 */
.L_x_137:
[----:B------:R-:W-:Y:S05]  /*6b60*/  BSYNC.RECONVERGENT B2 ;  /* 0x0000000000027941 */ /* 0x000fea0003800200 */
.L_x_136:
[----:B------:R-:W-:Y:S01]  /*6b70*/  LOP3.LUT P0, RZ, R36, 0x100, RZ, 0xc0, !PT ;  /* 0x0000010024ff7812 */ /* 0x000fe2000780c0ff */
[----:B------:R-:W-:Y:S03]  /*6b80*/  BSSY.RECONVERGENT B2, `(.L_x_139) ;  /* 0x000000e000027945 */ /* 0x000fe60003800200 */
[----:B------:R-:W-:-:S13]  /*6b90*/  ISETP.GE.OR P0, PT, R7, R14, !P0 ;  /* 0x0000000e0700720c */ /* 0x000fda0004706670 */
[----:B------:R-:W-:Y:S05]  /*6ba0*/  @P0 BRA `(.L_x_140) ;  /* 0x00000000002c0947 */ /* 0x000fea0003800000 */
[----:B------:R-:W-:Y:S01]  /*6bb0*/  UISETP.NE.AND UP0, UPT, UR11, URZ, UPT ;  /* 0x000000ff0b00728c */ /* 0x000fe2000bf05270 */
[----:B01234-:R-:W-:Y:S01]  /*6bc0*/  CS2R R8, SRZ ;  /* 0x0000000000087805 */ /* 0x01ffe2000001ff00 */
[----:B------:R-:W0:Y:S07]  /*6bd0*/  LDCU.64 UR12, c[0x0][0x390] ;  /* 0x00007200ff0c77ac */ /* 0x000e2e0008000a00 */
[----:B------:R-:W-:Y:S05]  /*6be0*/  BRA.U UP0, `(.L_x_141) ;  /* 0x0000000100087547 */ /* 0x000fea000b800000 */
[----:B------:R-:W1:Y:S02]  /*6bf0*/  LDC.64 R8, c[0x0][0x3d0] ;  /* 0x0000f400ff087b82 */ /* 0x000e640000000a00 */
[----:B-1----:R-:W5:Y:S02]  /*6c00*/  LDG.E.64 R8, desc[UR8][R8.64] ;  /* 0x0000000808087981 */ /* 0x002f64000c1e1b00 */
.L_x_141:
[----:B-----5:R-:W-:-:S04]  /*6c10*/  IADD3 R10, P0, PT, R7, R8, RZ ;  /* 0x00000008070a7210 */ /* 0x020fc80007f1e0ff */
[----:B------:R-:W-:Y:S02]  /*6c20*/  LEA.HI.X.SX32 R7, R7, R9, 0x1, P0 ;  /* 0x0000000907077211 */ /* 0x000fe400000f0eff */
[----:B0-----:R-:W-:-:S04]  /*6c30*/  LEA R8, P0, R10, UR12, 0x2 ;  /* 0x0000000c0a087c11 */ /* 0x001fc8000f8010ff */
[----:B------:R-:W-:-:S05]  /*6c40*/  LEA.HI.X R9, R10, UR13, R7, 0x2, P0 ;  /* 0x0000000d0a097c11 */ /* 0x000fca00080f1407 */
[----:B------:R0:W-:Y:S04]  /*6c50*/  STG.E desc[UR8][R8.64], R33 ;  /* 0x0000002108007986 */ /* 0x0001e8000c101908 */
.L_x_140:
[----:B------:R-:W-:Y:S05]  /*6c60*/  BSYNC.RECONVERGENT B2 ;  /* 0x0000000000027941 */ /* 0x000fea0003800200 */
.L_x_139:
        /* <DEDUP_REMOVED lines=10> */
.L_x_144:
[----:B-----5:R-:W-:-:S04]  /*6d10*/  IADD3 R7, P0, PT, R6, R8, RZ ;  /* 0x0000000806077210 */ /* 0x020fc80007f1e0ff */
[----:B------:R-:W-:Y:S02]  /*6d20*/  LEA.HI.X.SX32 R8, R6, R9, 0x1, P0 ;  /* 0x0000000906087211 */ /* 0x000fe400000f0eff */
[----:B0-----:R-:W-:-:S04]  /*6d30*/  LEA R6, P0, R7, UR12, 0x2 ;  /* 0x0000000c07067c11 */ /* 0x001fc8000f8010ff */
[----:B------:R-:W-:-:S05]  /*6d40*/  LEA.HI.X R7, R7, UR13, R8, 0x2, P0 ;  /* 0x0000000d07077c11 */ /* 0x000fca00080f1408 */
[----:B------:R0:W-:Y:S04]  /*6d50*/  STG.E desc[UR8][R6.64], R32 ;  /* 0x0000002006007986 */ /* 0x0001e8000c101908 */
.L_x_143:
[----:B------:R-:W-:Y:S05]  /*6d60*/  BSYNC.RECONVERGENT B2 ;  /* 0x0000000000027941 */ /* 0x000fea0003800200 */
.L_x_142:
[----:B------:R-:W-:Y:S01]  /*6d70*/  ISETP.GE.OR P1, PT, R5, R14, !P1 ;  /* 0x0000000e0500720c */ /* 0x000fe20004f26670 */
        /* <DEDUP_REMOVED lines=8> */
.L_x_147:
[----:B-12345:R-:W-:-:S04]  /*6e00*/  IADD3 R8, P0, PT, R5, R6, RZ ;  /* 0x0000000605087210 */ /* 0x03efc80007f1e0ff */
[----:B------:R-:W-:Y:S02]  /*6e10*/  LEA.HI.X.SX32 R5, R5, R7, 0x1, P0 ;  /* 0x0000000705057211 */ /* 0x000fe400000f0eff */
[----:B0-----:R-:W-:-:S04]  /*6e20*/  LEA R6, P0, R8, UR12, 0x2 ;  /* 0x0000000c08067c11 */ /* 0x001fc8000f8010ff */
[----:B------:R-:W-:-:S05]  /*6e30*/  LEA.HI.X R7, R8, UR13, R5, 0x2, P0 ;  /* 0x0000000d08077c11 */ /* 0x000fca00080f1405 */
[----:B------:R0:W-:Y:S04]  /*6e40*/  STG.E desc[UR8][R6.64], R31 ;  /* 0x0000001f06007986 */ /* 0x0001e8000c101908 */
.L_x_146:
[----:B------:R-:W-:Y:S05]  /*6e50*/  BSYNC.RECONVERGENT B2 ;  /* 0x0000000000027941 */ /* 0x000fea0003800200 */
.L_x_145:
        /* <DEDUP_REMOVED lines=9> */
.L_x_150:
[----:B-----5:R-:W-:-:S04]  /*6ef0*/  IADD3 R5, P0, PT, R4, R6, RZ ;  /* 0x0000000604057210 */ /* 0x020fc80007f1e0ff */
[----:B------:R-:W-:Y:S02]  /*6f00*/  LEA.HI.X.SX32 R6, R4, R7, 0x1, P0 ;  /* 0x0000000704067211 */ /* 0x000fe400000f0eff */
[----:B0-----:R-:W-:-:S04]  /*6f10*/  LEA R4, P0, R5, UR12, 0x2 ;  /* 0x0000000c05047c11 */ /* 0x001fc8000f8010ff */
[----:B------:R-:W-:-:S05]  /*6f20*/  LEA.HI.X R5, R5, UR13, R6, 0x2, P0 ;  /* 0x0000000d05057c11 */ /* 0x000fca00080f1406 */
[----:B------:R0:W-:Y:S04]  /*6f30*/  STG.E desc[UR8][R4.64], R30 ;  /* 0x0000001e04007986 */ /* 0x0001e8000c101908 */
.L_x_149:
[----:B------:R-:W-:Y:S05]  /*6f40*/  BSYNC.RECONVERGENT B2 ;  /* 0x0000000000027941 */ /* 0x000fea0003800200 */
.L_x_148:
        /* <DEDUP_REMOVED lines=9> */
.L_x_153:
[----:B-----5:R-:W-:-:S04]  /*6fe0*/  IADD3 R6, P0, PT, R3, R4, RZ ;  /* 0x0000000403067210 */ /* 0x020fc80007f1e0ff */
[----:B------:R-:W-:Y:S02]  /*6ff0*/  LEA.HI.X.SX32 R3, R3, R5, 0x1, P0 ;  /* 0x0000000503037211 */ /* 0x000fe400000f0eff */
[----:B0-----:R-:W-:-:S04]  /*7000*/  LEA R4, P0, R6, UR12, 0x2 ;  /* 0x0000000c06047c11 */ /* 0x001fc8000f8010ff */
[----:B------:R-:W-:-:S05]  /*7010*/  LEA.HI.X R5, R6, UR13, R3, 0x2, P0 ;  /* 0x0000000d06057c11 */ /* 0x000fca00080f1403 */
[----:B------:R0:W-:Y:S04]  /*7020*/  STG.E desc[UR8][R4.64], R29 ;  /* 0x0000001d04007986 */ /* 0x0001e8000c101908 */
.L_x_152:
[----:B------:R-:W-:Y:S05]  /*7030*/  BSYNC.RECONVERGENT B2 ;  /* 0x0000000000027941 */ /* 0x000fea0003800200 */
.L_x_151:
        /* <DEDUP_REMOVED lines=9> */
.L_x_156:
[----:B-----5:R-:W-:-:S04]  /*70d0*/  IADD3 R3, P0, PT, R2, R4, RZ ;  /* 0x0000000402037210 */ /* 0x020fc80007f1e0ff */
[----:B------:R-:W-:Y:S02]  /*70e0*/  LEA.HI.X.SX32 R4, R2, R5, 0x1, P0 ;  /* 0x0000000502047211 */ /* 0x000fe400000f0eff */
[----:B0-----:R-:W-:-:S04]  /*70f0*/  LEA R2, P0, R3, UR12, 0x2 ;  /* 0x0000000c03027c11 */ /* 0x001fc8000f8010ff */
[----:B------:R-:W-:-:S05]  /*7100*/  LEA.HI.X R3, R3, UR13, R4, 0x2, P0 ;  /* 0x0000000d03037c11 */ /* 0x000fca00080f1404 */
[----:B------:R0:W-:Y:S04]  /*7110*/  STG.E desc[UR8][R2.64], R28 ;  /* 0x0000001c02007986 */ /* 0x0001e8000c101908 */
.L_x_155:
[----:B------:R-:W-:Y:S05]  /*7120*/  BSYNC.RECONVERGENT B2 ;  /* 0x0000000000027941 */ /* 0x000fea0003800200 */
.L_x_154:
[----:B------:R-:W-:-:S13]  /*7130*/  ISETP.GE.OR P5, PT, R0, R14, !P5 ;  /* 0x0000000e0000720c */ /* 0x000fda0006fa6670 */
[----:B------:R-:W-:Y:S05]  /*7140*/  @P5 BRA `(.L_x_157) ;  /* 0x0000000800905947 */ /* 0x000fea0003800000 */
[----:B------:R-:W-:Y:S01]  /*7150*/  UISETP.NE.AND UP0, UPT, UR11, URZ, UPT ;  /* 0x000000ff0b00728c */ /* 0x000fe2000bf05270 */
[----:B0-----:R-:W-:Y:S01]  /*7160*/  CS2R R2, SRZ ;  /* 0x0000000000027805 */ /* 0x001fe2000001ff00 */
[----:B------:R-:W0:Y:S07]  /*7170*/  LDCU.64 UR12, c[0x0][0x390] ;  /* 0x00007200ff0c77ac */ /* 0x000e2e0008000a00 */
[----:B------:R-:W-:Y:S05]  /*7180*/  BRA.U UP0, `(.L_x_158) ;  /* 0x0000000100087547 */ /* 0x000fea000b800000 */
[----:B------:R-:W1:Y:S02]  /*7190*/  LDC.64 R2, c[0x0][0x3d0] ;  /* 0x0000f400ff027b82 */ /* 0x000e640000000a00 */
[----:B-1----:R-:W5:Y:S02]  /*71a0*/  LDG.E.64 R2, desc[UR8][R2.64] ;  /* 0x0000000802027981 */ /* 0x002f64000c1e1b00 */
.L_x_158:
[----:B-----5:R-:W-:-:S04]  /*71b0*/  IADD3 R4, P0, PT, R0, R2, RZ ;  /* 0x0000000200047210 */ /* 0x020fc80007f1e0ff */
[----:B------:R-:W-:Y:S02]  /*71c0*/  LEA.HI.X.SX32 R3, R0, R3, 0x1, P0 ;  /* 0x0000000300037211 */ /* 0x000fe400000f0eff */
[----:B0-----:R-:W-:-:S04]  /*71d0*/  LEA R2, P0, R4, UR12, 0x2 ;  /* 0x0000000c04027c11 */ /* 0x001fc8000f8010ff */
[----:B------:R-:W-:-:S05]  /*71e0*/  LEA.HI.X R3, R4, UR13, R3, 0x2, P0 ;  /* 0x0000000d04037c11 */ /* 0x000fca00080f1403 */
[----:B------:R0:W-:Y:S01]  /*71f0*/  STG.E desc[UR8][R2.64], R27 ;  /* 0x0000001b02007986 */ /* 0x0001e2000c101908 */
[----:B------:R-:W-:Y:S05]  /*7200*/  BRA `(.L_x_157) ;  /* 0x0000000800607947 */ /* 0x000fea0003800000 */
.L_x_114:
[----:B------:R-:W-:Y:S01]  /*7210*/  BAR.SYNC.DEFER_BLOCKING 0x0 ;  /* 0x0000000000007b1d */ /* 0x000fe20000010000 */
[----:B------:R-:W-:Y:S02]  /*7220*/  P2R R51, PR, RZ, 0x2 ;  /* 0x00000002ff337803 */ /* 0x000fe40000000000 */
[C---:B------:R-:W-:Y:S02]  /*7230*/  LOP3.LUT P1, RZ, R36.reuse, 0x8, RZ, 0xc0, !PT ;  /* 0x0000000824ff7812 */ /* 0x040fe4000782c0ff */
[----:B------:R-:W-:Y:S01]  /*7240*/  @P0 LEA R42, R47, UR5, 0x2 ;  /* 0x000000052f2a0c11 */ /* 0x000fe2000f8e10ff */
[----:B------:R-:W0:Y:S01]  /*7250*/  LDCU.64 UR12, c[0x0][0x390] ;  /* 0x00007200ff0c77ac */ /* 0x000e220008000a00 */
[----:B------:R-:W-:Y:S02]  /*7260*/  P2R R52, PR, RZ, 0x2 ;  /* 0x00000002ff347803 */ /* 0x000fe40000000000 */
[----:B------:R-:W-:Y:S02]  /*7270*/  LOP3.LUT P1, RZ, R36, 0x4, RZ, 0xc0, !PT ;  /* 0x0000000424ff7812 */ /* 0x000fe4000782c0ff */
[----:B------:R-:W-:-:S02]  /*7280*/  P2R R50, PR, RZ, 0x4 ;  /* 0x00000004ff327803 */ /* 0x000fc40000000000 */
[----:B------:R-:W-:Y:S02]  /*7290*/  P2R R53, PR, RZ, 0x2 ;  /* 0x00000002ff357803 */ /* 0x000fe40000000000 */
[C---:B------:R-:W-:Y:S02]  /*72a0*/  LOP3.LUT P1, RZ, R36.reuse, 0x2, RZ, 0xc0, !PT ;  /* 0x0000000224ff7812 */ /* 0x040fe4000782c0ff */
[----:B------:R-:W-:Y:S02]  /*72b0*/  P2R R48, PR, RZ, 0x8 ;  /* 0x00000008ff307803 */ /* 0x000fe40000000000 */
[----:B------:R-:W-:Y:S02]  /*72c0*/  P2R R46, PR, RZ, 0x10 ;  /* 0x00000010ff2e7803 */ /* 0x000fe40000000000 */
[----:B------:R-:W-:Y:S02]  /*72d0*/  P2R R44, PR, RZ, 0x20 ;  /* 0x00000020ff2c7803 */ /* 0x000fe40000000000 */
[C---:B------:R-:W-:Y:S01]  /*72e0*/  LOP3.LUT P2, RZ, R36.reuse, 0x10, RZ, 0xc0, !PT ;  /* 0x0000001024ff7812 */ /* 0x040fe2000784c0ff */
[----:B------:R1:W-:Y:S01]  /*72f0*/  @P0 STS [R42], R45 ;  /* 0x0000002d2a000388 */ /* 0x0003e20000000800 */
[----:B------:R-:W-:-:S02]  /*7300*/  LOP3.LUT P3, RZ, R36, 0x20, RZ, 0xc0, !PT ;  /* 0x0000002024ff7812 */ /* 0x000fc4000786c0ff */
[C---:B------:R-:W-:Y:S02]  /*7310*/  LOP3.LUT P4, RZ, R36.reuse, 0x40, RZ, 0xc0, !PT ;  /* 0x0000004024ff7812 */ /* 0x040fe4000788c0ff */
[C---:B------:R-:W-:Y:S02]  /*7320*/  LOP3.LUT P5, RZ, R36.reuse, 0x80, RZ, 0xc0, !PT ;  /* 0x0000008024ff7812 */ /* 0x040fe400078ac0ff */
[C---:B------:R-:W-:Y:S02]  /*7330*/  LOP3.LUT P6, RZ, R36.reuse, 0x1, RZ, 0xc0, !PT ;  /* 0x0000000124ff7812 */ /* 0x040fe400078cc0ff */
[----:B------:R-:W-:Y:S02]  /*7340*/  LOP3.LUT P0, RZ, R36, 0x100, RZ, 0xc0, !PT ;  /* 0x0000010024ff7812 */ /* 0x000fe4000780c0ff */
[----:B------:R-:W-:-:S05]  /*7350*/  @P1 LEA R36, R43, UR5, 0x2 ;  /* 0x000000052b241c11 */ /* 0x000fca000f8e10ff */
[----:B------:R2:W-:Y:S01]  /*7360*/  @P1 STS [R36], R41 ;  /* 0x0000002924001388 */ /* 0x0005e20000000800 */
[----:B------:R-:W-:Y:S02]  /*7370*/  ISETP.NE.AND P1, PT, R53, RZ, PT ;  /* 0x000000ff3500720c */ /* 0x000fe40003f25270 */
[----:B-1----:R-:W-:Y:S02]  /*7380*/  @P4 LEA R42, R13, UR5, 0x2 ;  /* 0x000000050d2a4c11 */ /* 0x002fe4000f8e10ff */
[----:B------:R-:W-:Y:S02]  /*7390*/  @P5 LEA R13, R12, UR5, 0x2 ;  /* 0x000000050c0d5c11 */ /* 0x000fe4000f8e10ff */
[----:B------:R-:W-:Y:S02]  /*73a0*/  @P0 LEA R12, R7, UR5, 0x2 ;  /* 0x00000005070c0c11 */ /* 0x000fe4000f8e10ff */
[----:B------:R-:W-:-:S05]  /*73b0*/  @P6 LEA R7, R6, UR5, 0x2 ;  /* 0x0000000506076c11 */ /* 0x000fca000f8e10ff */
[----:B------:R-:W-:-:S05]  /*73c0*/  @P1 LEA R43, R26, UR5, 0x2 ;  /* 0x000000051a2b1c11 */ /* 0x000fca000f8e10ff */
[----:B------:R2:W-:Y:S01]  /*73d0*/  @P1 STS [R43], R40 ;  /* 0x000000282b001388 */ /* 0x0005e20000000800 */
[----:B------:R-:W-:-:S13]  /*73e0*/  ISETP.NE.AND P1, PT, R52, RZ, PT ;  /* 0x000000ff3400720c */ /* 0x000fda0003f25270 */
[----:B------:R-:W-:Y:S02]  /*73f0*/  @P1 LEA R26, R25, UR5, 0x2 ;  /* 0x00000005191a1c11 */ /* 0x000fe4000f8e10ff */
[----:B------:R-:W-:Y:S02]  /*7400*/  @P2 LEA R25, R24, UR5, 0x2 ;  /* 0x0000000518192c11 */ /* 0x000fe4000f8e10ff */
[----:B------:R-:W-:Y:S01]  /*7410*/  @P3 LEA R24, R15, UR5, 0x2 ;  /* 0x000000050f183c11 */ /* 0x000fe2000f8e10ff */
[----:B------:R2:W-:Y:S01]  /*7420*/  @P1 STS [R26], R39 ;  /* 0x000000271a001388 */ /* 0x0005e20000000800 */
[----:B------:R-:W-:-:S03]  /*7430*/  ISETP.NE.AND P1, PT, R51, RZ, PT ;  /* 0x000000ff3300720c */ /* 0x000fc60003f25270 */
[----:B------:R2:W-:Y:S01]  /*7440*/  @P2 STS [R25], R38 ;  /* 0x0000002619002388 */ /* 0x0005e20000000800 */
[----:B------:R-:W-:-:S03]  /*7450*/  ISETP.NE.AND P2, PT, R50, RZ, PT ;  /* 0x000000ff3200720c */ /* 0x000fc60003f45270 */
[----:B------:R2:W-:Y:S01]  /*7460*/  @P3 STS [R24], R37 ;  /* 0x0000002518003388 */ /* 0x0005e20000000800 */
[----:B------:R-:W-:-:S03]  /*7470*/  ISETP.NE.AND P3, PT, R48, RZ, PT ;  /* 0x000000ff3000720c */ /* 0x000fc60003f65270 */
[----:B------:R2:W-:Y:S01]  /*7480*/  @P4 STS [R42], R35 ;  /* 0x000000232a004388 */ /* 0x0005e20000000800 */
[----:B------:R-:W-:Y:S02]  /*7490*/  ISETP.NE.AND P4, PT, R46, RZ, PT ;  /* 0x000000ff2e00720c */ /* 0x000fe40003f85270 */
[----:B------:R-:W-:Y:S01]  /*74a0*/  @P1 LEA R6, R5, UR5, 0x2 ;  /* 0x0000000505061c11 */ /* 0x000fe2000f8e10ff */
[----:B------:R2:W-:Y:S01]  /*74b0*/  @P5 STS [R13], R34 ;  /* 0x000000220d005388 */ /* 0x0005e20000000800 */
[----:B------:R-:W-:Y:S02]  /*74c0*/  ISETP.NE.AND P5, PT, R44, RZ, PT ;  /* 0x000000ff2c00720c */ /* 0x000fe40003fa5270 */
[----:B------:R-:W-:Y:S01]  /*74d0*/  @P2 LEA R5, R4, UR5, 0x2 ;  /* 0x0000000504052c11 */ /* 0x000fe2000f8e10ff */
[----:B------:R2:W-:Y:S01]  /*74e0*/  @P0 STS [R12], R33 ;  /* 0x000000210c000388 */ /* 0x0005e20000000800 */
[----:B------:R-:W-:Y:S02]  /*74f0*/  ISETP.GE.U32.AND P0, PT, R49, R14, PT ;  /* 0x0000000e3100720c */ /* 0x000fe40003f06070 */
[----:B------:R-:W-:Y:S01]  /*7500*/  @P3 LEA R4, R3, UR5, 0x2 ;  /* 0x0000000503043c11 */ /* 0x000fe2000f8e10ff */
[----:B------:R2:W-:Y:S02]  /*7510*/  @P6 STS [R7], R32 ;  /* 0x0000002007006388 */ /* 0x0005e40000000800 */
[----:B------:R-:W-:-:S02]  /*7520*/  @P4 LEA R3, R2, UR5, 0x2 ;  /* 0x0000000502034c11 */ /* 0x000fc4000f8e10ff */
[----:B------:R2:W-:Y:S02]  /*7530*/  @P1 STS [R6], R31 ;  /* 0x0000001f06001388 */ /* 0x0005e40000000800 */
[----:B------:R-:W-:Y:S02]  /*7540*/  @P5 LEA R0, R0, UR5, 0x2 ;  /* 0x0000000500005c11 */ /* 0x000fe4000f8e10ff */
[----:B------:R2:W-:Y:S04]  /*7550*/  @P2 STS [R5], R30 ;  /* 0x0000001e05002388 */ /* 0x0005e80000000800 */
[----:B------:R2:W-:Y:S04]  /*7560*/  @P3 STS [R4], R29 ;  /* 0x0000001d04003388 */ /* 0x0005e80000000800 */
[----:B------:R2:W-:Y:S04]  /*7570*/  @P4 STS [R3], R28 ;  /* 0x0000001c03004388 */ /* 0x0005e80000000800 */
[----:B------:R2:W-:Y:S01]  /*7580*/  @P5 STS [R0], R27 ;  /* 0x0000001b00005388 */ /* 0x0005e20000000800 */
[----:B------:R-:W-:Y:S06]  /*7590*/  BAR.SYNC.DEFER_BLOCKING 0x0 ;  /* 0x0000000000007b1d */ /* 0x000fec0000010000 */
[----:B0-----:R-:W-:Y:S05]  /*75a0*/  @P0 BRA `(.L_x_157) ;  /* 0x0000000400780947 */ /* 0x001fea0003800000 */
[----:B------:R-:W-:Y:S01]  /*75b0*/  IADD3 R21, PT, PT, R23, R21, R22 ;  /* 0x0000001517157210 */ /* 0x000fe20007ffe016 */
[----:B------:R-:W-:Y:S03]  /*75c0*/  BSSY.RECONVERGENT B2, `(.L_x_159) ;  /* 0x0000023000027945 */ /* 0x000fe60003800200 */
[----:B------:R-:W-:-:S04]  /*75d0*/  IADD3 R21, PT, PT, R17, R21, R16 ;  /* 0x0000001511157210 */ /* 0x000fc80007ffe010 */
[----:B------:R-:W-:-:S04]  /*75e0*/  IADD3 R21, PT, PT, R19, R21, R18 ;  /* 0x0000001513157210 */ /* 0x000fc80007ffe012 */
[----:B------:R-:W-:-:S04]  /*75f0*/  IADD3 R21, PT, PT, R9, R21, R8 ;  /* 0x0000001509157210 */ /* 0x000fc80007ffe008 */
[----:B------:R-:W-:-:S04]  /*7600*/  IADD3 R21, PT, PT, R11, R21, R10 ;  /* 0x000000150b157210 */ /* 0x000fc80007ffe00a */
[----:B------:R-:W-:-:S04]  /*7610*/  IADD3 R20, PT, PT, R21, UR10, R20 ;  /* 0x0000000a15147c10 */ /* 0x000fc8000fffe014 */
[----:B------:R-:W-:-:S05]  /*7620*/  IADD3 R20, PT, PT, R20, -0x1681, -R49 ;  /* 0xffffe97f14147810 */ /* 0x000fca0007ffe831 */
[----:B--2---:R-:W-:-:S05]  /*7630*/  IMAD.HI.U32 R0, R20, -0x55555555, RZ ;  /* 0xaaaaaaab14007827 */ /* 0x004fca00078e00ff */
[----:B------:R-:W-:-:S04]  /*7640*/  SHF.R.U32.HI R0, RZ, 0x8, R0 ;  /* 0x00000008ff007819 */ /* 0x000fc80000011600 */
[----:B------:R-:W-:-:S04]  /*7650*/  LOP3.LUT R2, R0, 0x3, RZ, 0xc0, !PT ;  /* 0x0000000300027812 */ /* 0x000fc800078ec0ff */
[----:B------:R-:W-:-:S13]  /*7660*/  ISETP.NE.AND P0, PT, R2, 0x3, PT ;  /* 0x000000030200780c */ /* 0x000fda0003f05270 */
[----:B------:R-:W-:Y:S05]  /*7670*/  @!P0 BRA `(.L_x_160) ;  /* 0x00000000005c8947 */ /* 0x000fea0003800000 */
[----:B------:R-:W-:Y:S01]  /*7680*/  VIADD R0, R0, 0x1 ;  /* 0x0000000100007836 */ /* 0x000fe20000000000 */
[----:B------:R-:W-:Y:S01]  /*7690*/  BSSY.RECONVERGENT B3, `(.L_x_160) ;  /* 0x0000015000037945 */ /* 0x000fe20003800200 */
[----:B------:R-:W-:Y:S01]  /*76a0*/  ISETP.NE.AND P2, PT, RZ, UR11, PT ;  /* 0x0000000bff007c0c */ /* 0x000fe2000bf45270 */
[----:B------:R-:W-:Y:S01]  /*76b0*/  IMAD.MOV.U32 R9, RZ, RZ, RZ ;  /* 0x000000ffff097224 */ /* 0x000fe200078e00ff */
[----:B------:R-:W-:Y:S02]  /*76c0*/  LEA R6, R49, UR5, 0x2 ;  /* 0x0000000531067c11 */ /* 0x000fe4000f8e10ff */
[----:B------:R-:W-:-:S05]  /*76d0*/  LOP3.LUT R0, R0, 0x3, RZ, 0xc0, !PT ;  /* 0x0000000300007812 */ /* 0x000fca00078ec0ff */
[----:B------:R-:W-:-:S07]  /*76e0*/  IMAD.MOV R0, RZ, RZ, -R0 ;  /* 0x000000ffff007224 */ /* 0x000fce00078e0a00 */
.L_x_161:
        /* <DEDUP_REMOVED lines=16> */
.L_x_160:
[----:B------:R-:W-:Y:S05]  /*77f0*/  BSYNC.RECONVERGENT B2 ;  /* 0x0000000000027941 */ /* 0x000fea0003800200 */
.L_x_159:
[----:B------:R-:W-:-:S13]  /*7800*/  ISETP.GE.U32.AND P0, PT, R20, 0x480, PT ;  /* 0x000004801400780c */ /* 0x000fda0003f06070 */
[----:B------:R-:W-:Y:S05]  /*7810*/  @!P0 BRA `(.L_x_157) ;  /* 0x0000000000dc8947 */ /* 0x000fea0003800000 */
[----:B------:R-:W1:Y:S01]  /*7820*/  S2UR UR6, SR_CgaCtaId ;  /* 0x00000000000679c3 */ /* 0x000e620000008800 */
[----:B------:R-:W-:Y:S01]  /*7830*/  UMOV UR4, 0x400 ;  /* 0x0000040000047882 */ /* 0x000fe20000000000 */
[----:B------:R-:W-:Y:S02]  /*7840*/  UISETP.NE.AND UP0, UPT, UR11, URZ, UPT ;  /* 0x000000ff0b00728c */ /* 0x000fe4000bf05270 */
[----:B------:R-:W-:Y:S01]  /*7850*/  ISETP.NE.AND P0, PT, RZ, UR11, PT ;  /* 0x0000000bff007c0c */ /* 0x000fe2000bf05270 */
[----:B------:R-:W-:Y:S02]  /*7860*/  IMAD.MOV.U32 R19, RZ, RZ, RZ ;  /* 0x000000ffff137224 */ /* 0x000fe400078e00ff */
[----:B------:R-:W-:Y:S01]  /*7870*/  IMAD.MOV.U32 R21, RZ, RZ, RZ ;  /* 0x000000ffff157224 */ /* 0x000fe200078e00ff */
[----:B0-----:R-:W0:Y:S01]  /*7880*/  LDC.64 R2, c[0x0][0x390] ;  /* 0x0000e400ff027b82 */ /* 0x001e220000000a00 */
[----:B------:R-:W-:Y:S01]  /*7890*/  PLOP3.LUT P1, PT, PT, PT, UP0, 0x80, 0x8 ;  /* 0x000000000008781c */ /* 0x000fe20003f2f008 */
[----:B-1----:R-:W-:-:S06]  /*78a0*/  ULEA UR4, UR6, UR4, 0x18 ;  /* 0x0000000406047291 */ /* 0x002fcc000f8ec0ff */
[C---:B------:R-:W-:Y:S01]  /*78b0*/  LEA R0, R49.reuse, UR4, 0x2 ;  /* 0x0000000431007c11 */ /* 0x040fe2000f8e10ff */
[----:B0-----:R-:W-:-:S04]  /*78c0*/  IMAD.WIDE.U32 R2, R49, 0x4, R2 ;  /* 0x0000000431027825 */ /* 0x001fc800078e0002 */
[----:B------:R-:W-:-:S07]  /*78d0*/  VIADD R0, R0, 0xc00 ;  /* 0x00000c0000007836 */ /* 0x000fce0000000000 */
.L_x_162:
[----:B-1----:R-:W0:Y:S01]  /*78e0*/  @!P1 LDC.64 R8, c[0x0][0x3d0] ;  /* 0x0000f400ff089b82 */ /* 0x002e220000000a00 */
[----:B------:R-:W-:Y:S01]  /*78f0*/  CS2R R4, SRZ ;  /* 0x0000000000047805 */ /* 0x000fe2000001ff00 */
[----:B------:R-:W1:Y:S04]  /*7900*/  LDS R15, [R0+-0xc00] ;  /* 0xfff40000000f7984 */ /* 0x000e680000000800 */
[----:B------:R-:W2:Y:S04]  /*7910*/  LDS R17, [R0+-0x600] ;  /* 0xfffa000000117984 */ /* 0x000ea80000000800 */
[----:B0-----:R-:W3:Y:S01]  /*7920*/  @!P1 LDG.E.64 R4, desc[UR8][R8.64] ;  /* 0x0000000808049981 */ /* 0x001ee2000c1e1b00 */
[----:B------:R-:W-:-:S13]  /*7930*/  PLOP3.LUT P1, PT, P0, PT, PT, 0x80, 0x8 ;  /* 0x000000000008781c */ /* 0x000fda000072f070 */
        /* <DEDUP_REMOVED lines=37> */
.L_x_157:
[----:B------:R-:W-:Y:S05]  /*7b90*/  BSYNC.RECONVERGENT B0 ;  /* 0x0000000000007941 */ /* 0x000fea0003800200 */
.L_x_113:
[----:B------:R-:W-:Y:S05]  /*7ba0*/  BRA `(.L_x_163) ;  /* 0x0000003400447947 */ /* 0x000fea0003800000 */
.L_x_112:
[----:B------:R-:W0:Y:S01]  /*7bb0*/  S2R R35, SR_TID.X ;  /* 0x0000000000237919 */ /* 0x000e220000002100 */
[----:B------:R-:W1:Y:S01]  /*7bc0*/  LDC.64 R2, c[0x0][0x3c8] ;  /* 0x0000f200ff027b82 */ /* 0x000e620000000a00 */
[----:B------:R-:W2:Y:S01]  /*7bd0*/  LDCU.U8 UR5, c[0x0][0x3b8] ;  /* 0x00007700ff0577ac */ /* 0x000ea20008000000 */
[----:B------:R-:W3:Y:S01]  /*7be0*/  LDCU.64 UR12, c[0x0][0x380] ;  /* 0x00007000ff0c77ac */ /* 0x000ee20008000a00 */
[----:B--2---:R-:W-:Y:S01]  /*7bf0*/  ISETP.NE.AND P1, PT, RZ, UR5, PT ;  /* 0x00000005ff007c0c */ /* 0x004fe2000bf25270 */
[----:B------:R-:W-:-:S03]  /*7c00*/  USHF.R.S32.HI UR5, URZ, 0x1f, UR7 ;  /* 0x0000001fff057899 */ /* 0x000fc60008011407 */
        /* <DEDUP_REMOVED lines=8> */
[C---:B------:R-:W-:Y:S01]  /*7c90*/  VIADD R21, R19.reuse, 0xa0 ;  /* 0x000000a013157836 */ /* 0x040fe20000000000 */
[----:B------:R-:W-:Y:S01]  /*7ca0*/  ISETP.GE.AND P0, PT, R18, UR4, PT ;  /* 0x0000000412007c0c */ /* 0x000fe2000bf06270 */
[C---:B------:R-:W-:Y:S01]  /*7cb0*/  VIADD R22, R19.reuse, 0xc0 ;  /* 0x000000c013167836 */ /* 0x040fe20000000000 */
[C---:B------:R-:W-:Y:S02]  /*7cc0*/  IADD3 R18, P2, P3, R19.reuse, UR7, R2 ;  /* 0x0000000713127c10 */ /* 0x040fe4000fb5e002 */
[----:B------:R-:W-:Y:S01]  /*7cd0*/  ISETP.GE.AND P4, PT, R20, UR4, PT ;  /* 0x0000000414007c0c */ /* 0x000fe2000bf86270 */
[----:B------:R-:W-:Y:S01]  /*7ce0*/  VIADD R20, R19, 0x60 ;  /* 0x0000006013147836 */ /* 0x000fe20000000000 */
[----:B------:R-:W-:-:S02]  /*7cf0*/  IADD3.X R3, PT, PT, RZ, UR5, R3, P2, P3 ;  /* 0x00000005ff037c10 */ /* 0x000fc400097e6403 */
[----:B---3--:R-:W-:Y:S02]  /*7d00*/  LEA R2, P2, R18, UR12, 0x2 ;  /* 0x0000000c12027c11 */ /* 0x008fe4000f8410ff */
[----:B------:R-:W-:Y:S01]  /*7d10*/  ISETP.GE.AND P6, PT, R20, UR4, PT ;  /* 0x0000000414007c0c */ /* 0x000fe2000bfc6270 */
[C---:B------:R-:W-:Y:S01]  /*7d20*/  VIADD R20, R19.reuse, 0x80 ;  /* 0x0000008013147836 */ /* 0x040fe20000000000 */
[----:B------:R-:W-:Y:S01]  /*7d30*/  LEA.HI.X R3, R18, UR13, R3, 0x2, P2 ;  /* 0x0000000d12037c11 */ /* 0x000fe200090f1403 */
[----:B------:R-:W-:Y:S01]  /*7d40*/  VIADD R18, R19, 0xe0 ;  /* 0x000000e013127836 */ /* 0x000fe20000000000 */
[----:B------:R-:W-:Y:S02]  /*7d50*/  ISETP.GE.AND P3, PT, R21, UR4, PT ;  /* 0x0000000415007c0c */ /* 0x000fe4000bf66270 */
[----:B------:R-:W-:Y:S01]  /*7d60*/  ISETP.GE.AND P5, PT, R20, UR4, PT ;  /* 0x0000000414007c0c */ /* 0x000fe2000bfa6270 */
[----:B------:R-:W2:Y:S01]  /*7d70*/  @!P1 LDG.E R0, desc[UR8][R2.64] ;  /* 0x0000000802009981 */ /* 0x000ea2000c1e1900 */
[----:B------:R-:W-:Y:S01]  /*7d80*/  ISETP.GE.AND P1, PT, R18, UR4, PT ;  /* 0x0000000412007c0c */ /* 0x000fe2000bf26270 */
[C---:B------:R-:W-:Y:S01]  /*7d90*/  VIADD R20, R19.reuse, 0x100 ;  /* 0x0000010013147836 */ /* 0x040fe20000000000 */
[----:B------:R-:W-:Y:S01]  /*7da0*/  ISETP.GE.AND P2, PT, R22, UR4, PT ;  /* 0x0000000416007c0c */ /* 0x000fe2000bf46270 */
[----:B------:R-:W-:Y:S01]  /*7db0*/  VIADD R18, R19, 0x120 ;  /* 0x0000012013127836 */ /* 0x000fe20000000000 */
[----:B------:R-:W3:Y:S02]  /*7dc0*/  @!P0 LDG.E R4, desc[UR8][R2.64+0x80] ;  /* 0x0000800802048981 */ /* 0x000ee4000c1e1900 */
[----:B------:R-:W-:-:S02]  /*7dd0*/  ISETP.GE.AND P0, PT, R20, UR4, PT ;  /* 0x0000000414007c0c */ /* 0x000fc4000bf06270 */
[----:B------:R-:W4:Y:S01]  /*7de0*/  @!P4 LDG.E R5, desc[UR8][R2.64+0x100] ;  /* 0x000100080205c981 */ /* 0x000f22000c1e1900 */
[----:B------:R-:W-:Y:S01]  /*7df0*/  ISETP.GE.AND P4, PT, R18, UR4, PT ;  /* 0x0000000412007c0c */ /* 0x000fe2000bf86270 */
[C---:B------:R-:W-:Y:S02]  /*7e00*/  VIADD R20, R19.reuse, 0x140 ;  /* 0x0000014013147836 */ /* 0x040fe40000000000 */
[C---:B------:R-:W-:Y:S01]  /*7e10*/  VIADD R18, R19.reuse, 0x160 ;  /* 0x0000016013127836 */ /* 0x040fe20000000000 */
[----:B------:R-:W5:Y:S02]  /*7e20*/  @!P6 LDG.E R6, desc[UR8][R2.64+0x180] ;  /* 0x000180080206e981 */ /* 0x000f64000c1e1900 */
[----:B------:R-:W-:Y:S02]  /*7e30*/  ISETP.GE.AND P6, PT, R20, UR4, PT ;  /* 0x0000000414007c0c */ /* 0x000fe4000bfc6270 */
[----:B------:R-:W5:Y:S01]  /*7e40*/  @!P5 LDG.E R7, desc[UR8][R2.64+0x200] ;  /* 0x000200080207d981 */ /* 0x000f62000c1e1900 */
[----:B------:R-:W-:Y:S01]  /*7e50*/  ISETP.GE.AND P5, PT, R18, UR4, PT ;  /* 0x0000000412007c0c */ /* 0x000fe2000bfa6270 */
[----:B------:R-:W-:-:S02]  /*7e60*/  VIADD R20, R19, 0x180 ;  /* 0x0000018013147836 */ /* 0x000fc40000000000 */
[C---:B------:R-:W-:Y:S01]  /*7e70*/  VIADD R18, R19.reuse, 0x1a0 ;  /* 0x000001a013127836 */ /* 0x040fe20000000000 */
[----:B------:R-:W5:Y:S01]  /*7e80*/  @!P3 LDG.E R8, desc[UR8][R2.64+0x280] ;  /* 0x000280080208b981 */ /* 0x000f62000c1e1900 */
[----:B------:R-:W-:Y:S01]  /*7e90*/  VIADD R19, R19, 0x1c0 ;  /* 0x000001c013137836 */ /* 0x000fe20000000000 */
[----:B------:R-:W-:Y:S02]  /*7ea0*/  ISETP.GE.AND P3, PT, R20, UR4, PT ;  /* 0x0000000414007c0c */ /* 0x000fe4000bf66270 */
        /* <DEDUP_REMOVED lines=10> */
[----:B------:R-:W5:Y:S01]  /*7f50*/  @!P1 LDG.E R17, desc[UR8][R2.64+0x700] ;  /* 0x0007000802119981 */ /* 0x000f62000c1e1900 */
[----:B------:R-:W0:Y:S01]  /*7f60*/  S2R R37, SR_LANEID ;  /* 0x0000000000257919 */ /* 0x000e220000000000 */
[----:B------:R-:W1:Y:S01]  /*7f70*/  S2UR UR6, SR_CgaCtaId ;  /* 0x00000000000679c3 */ /* 0x000e620000008800 */
[----:B------:R-:W-:Y:S01]  /*7f80*/  SHF.R.U32.HI R28, RZ, 0x5, R35 ;  /* 0x00000005ff1c7819 */ /* 0x000fe20000011623 */
[----:B------:R-:W-:-:S02]  /*7f90*/  UMOV UR5, 0x400 ;  /* 0x0000040000057882 */ /* 0x000fc40000000000 */
[----:B-1----:R-:W-:Y:S01]  /*7fa0*/  ULEA UR5, UR6, UR5, 0x18 ;  /* 0x0000000506057291 */ /* 0x002fe2000f8ec0ff */
[----:B------:R-:W1:Y:S01]  /*7fb0*/  LDCU UR6, c[0x0][0x3a8] ;  /* 0x00007500ff0677ac */ /* 0x000e620008000800 */
[----:B0-----:R-:W-:-:S05]  /*7fc0*/  IMAD R18, R28, 0x1e0, R37 ;  /* 0x000001e01c127824 */ /* 0x001fca00078e0225 */
[----:B------:R-:W-:Y:S02]  /*7fd0*/  LEA R18, R18, UR5, 0x2 ;  /* 0x0000000512127c11 */ /* 0x000fe4000f8e10ff */
[----:B------:R-:W-:Y:S01]  /*7fe0*/  LOP3.LUT R36, R36, 0xfffffffd, RZ, 0xc0, !PT ;  /* 0xfffffffd24247812 */ /* 0x000fe200078ec0ff */
[----:B------:R-:W-:Y:S02]  /*7ff0*/  IMAD.MOV.U32 R34, RZ, RZ, 0x2 ;  /* 0x00000002ff227424 */ /* 0x000fe400078e00ff */
[----:B--2---:R0:W-:Y:S04]  /*8000*/  STS [R18], R0 ;  /* 0x0000000012007388 */ /* 0x0041e80000000800 */
[----:B---3--:R-:W-:Y:S01]  /*8010*/  STS [R18+0x80], R4 ;  /* 0x0000800412007388 */ /* 0x008fe20000000800 */
[----:B0-----:R-:W-:-:S03]  /*8020*/  IMAD R0, R37, 0x38, R18 ;  /* 0x0000003825007824 */ /* 0x001fc600078e0212 */
[----:B----4-:R-:W-:Y:S04]  /*8030*/  STS [R18+0x100], R5 ;  /* 0x0001000512007388 */ /* 0x010fe80000000800 */
[----:B-----5:R-:W-:Y:S04]  /*8040*/  STS [R18+0x180], R6 ;  /* 0x0001800612007388 */ /* 0x020fe80000000800 */
[----:B------:R-:W-:Y:S04]  /*8050*/  STS [R18+0x200], R7 ;  /* 0x0002000712007388 */ /* 0x000fe80000000800 */
[----:B------:R-:W-:Y:S04]  /*8060*/  STS [R18+0x280], R8 ;  /* 0x0002800812007388 */ /* 0x000fe80000000800 */
[----:B------:R-:W-:Y:S04]  /*8070*/  STS [R18+0x300], R9 ;  /* 0x0003000912007388 */ /* 0x000fe80000000800 */
[----:B------:R-:W-:Y:S04]  /*8080*/  STS [R18+0x380], R10 ;  /* 0x0003800a12007388 */ /* 0x000fe80000000800 */
[----:B------:R-:W-:Y:S04]  /*8090*/  STS [R18+0x400], R11 ;  /* 0x0004000b12007388 */ /* 0x000fe80000000800 */
[----:B------:R0:W-:Y:S04]  /*80a0*/  STS [R18+0x480], R12 ;  /* 0x0004800c12007388 */ /* 0x0001e80000000800 */
[----:B------:R-:W-:Y:S04]  /*80b0*/  STS [R18+0x500], R13 ;  /* 0x0005000d12007388 */ /* 0x000fe80000000800 */
[----:B------:R-:W-:Y:S04]  /*80c0*/  STS [R18+0x580], R14 ;  /* 0x0005800e12007388 */ /* 0x000fe80000000800 */
[----:B------:R-:W-:Y:S04]  /*80d0*/  STS [R18+0x600], R15 ;  /* 0x0006000f12007388 */ /* 0x000fe80000000800 */
[----:B------:R-:W-:Y:S04]  /*80e0*/  STS [R18+0x680], R16 ;  /* 0x0006801012007388 */ /* 0x000fe80000000800 */
[----:B------:R-:W-:Y:S01]  /*80f0*/  STS [R18+0x700], R17 ;  /* 0x0007001112007388 */ /* 0x000fe20000000800 */
[----:B------:R-:W-:-:S03]  /*8100*/  NOP ;  /* 0x0000000000007918 */ /* 0x000fc60000000000 */
[----:B------:R-:W1:Y:S04]  /*8110*/  LDS R27, [R0+0x4] ;  /* 0x00000400001b7984 */ /* 0x000e680000000800 */
[----:B------:R-:W2:Y:S04]  /*8120*/  LDS R30, [R0] ;  /* 0x00000000001e7984 */ /* 0x000ea80000000800 */
[----:B------:R-:W3:Y:S04]  /*8130*/  LDS R26, [R0+0x8] ;  /* 0x00000800001a7984 */ /* 0x000ee80000000800 */
[----:B------:R-:W4:Y:S04]  /*8140*/  LDS R25, [R0+0xc] ;  /* 0x00000c0000197984 */ /* 0x000f280000000800 */
[----:B------:R-:W5:Y:S01]  /*8150*/  LDS R24, [R0+0x10] ;  /* 0x0000100000187984 */ /* 0x000f620000000800 */
[----:B0-----:R-:W-:-:S03]  /*8160*/  IMAD R12, R35, 0xf, RZ ;  /* 0x0000000f230c7824 */ /* 0x001fc600078e02ff */
[----:B------:R-:W0:Y:S01]  /*8170*/  LDS R23, [R0+0x14] ;  /* 0x0000140000177984 */ /* 0x000e220000000800 */
[----:B------:R-:W-:-:S03]  /*8180*/  VIADD R2, R12, 0x1 ;  /* 0x000000010c027836 */ /* 0x000fc60000000000 */
[----:B------:R-:W0:Y:S04]  /*8190*/  LDS R22, [R0+0x18] ;  /* 0x0000180000167984 */ /* 0x000e280000000800 */
[----:B------:R-:W0:Y:S04]  /*81a0*/  LDS R21, [R0+0x1c] ;  /* 0x00001c0000157984 */ /* 0x000e280000000800 */
[----:B------:R-:W0:Y:S04]  /*81b0*/  LDS R20, [R0+0x20] ;  /* 0x0000200000147984 */ /* 0x000e280000000800 */
[----:B------:R-:W0:Y:S01]  /*81c0*/  LDS R19, [R0+0x24] ;  /* 0x0000240000137984 */ /* 0x000e220000000800 */
[----:B-1----:R-:W-:-:S03]  /*81d0*/  ISETP.NE.AND P1, PT, R27, UR6, PT ;  /* 0x000000061b007c0c */ /* 0x002fc6000bf25270 */
[----:B------:R-:W1:Y:S01]  /*81e0*/  LDS R17, [R0+0x28] ;  /* 0x0000280000117984 */ /* 0x000e620000000800 */
[----:B--2---:R-:W-:-:S03]  /*81f0*/  ISETP.NE.AND P0, PT, R30, UR6, PT ;  /* 0x000000061e007c0c */ /* 0x004fc6000bf05270 */
[----:B------:R-:W2:Y:S01]  /*8200*/  LDS R16, [R0+0x2c] ;  /* 0x00002c0000107984 */ /* 0x000ea20000000800 */
[----:B------:R-:W-:Y:S01]  /*8210*/  ISETP.GE.OR P6, PT, R2, UR4, !P1 ;  /* 0x0000000402007c0c */ /* 0x000fe2000cfc6670 */
[C---:B------:R-:W-:Y:S01]  /*8220*/  VIADD R2, R12.reuse, 0x2 ;  /* 0x000000020c027836 */ /* 0x040fe20000000000 */
[----:B------:R-:W-:Y:S01]  /*8230*/  ISETP.GE.OR P0, PT, R12, UR4, !P0 ;  /* 0x000000040c007c0c */ /* 0x000fe2000c706670 */
[----:B------:R-:W2:Y:S01]  /*8240*/  LDS R9, [R0+0x30] ;  /* 0x0000300000097984 */ /* 0x000ea20000000800 */
[----:B---3--:R-:W-:Y:S01]  /*8250*/  ISETP.NE.AND P1, PT, R26, UR6, PT ;  /* 0x000000061a007c0c */ /* 0x008fe2000bf25270 */
[----:B------:R-:W-:Y:S02]  /*8260*/  VIADD R3, R12, 0x3 ;  /* 0x000000030c037836 */ /* 0x000fe40000000000 */
[----:B------:R-:W3:Y:S01]  /*8270*/  LDS R7, [R0+0x34] ;  /* 0x0000340000077984 */ /* 0x000ee20000000800 */
[----:B------:R-:W-:Y:S02]  /*8280*/  ISETP.GE.OR P4, PT, R2, UR4, !P1 ;  /* 0x0000000402007c0c */ /* 0x000fe4000cf86670 */
[----:B----4-:R-:W-:Y:S01]  /*8290*/  ISETP.NE.AND P1, PT, R25, UR6, PT ;  /* 0x0000000619007c0c */ /* 0x010fe2000bf25270 */
[----:B------:R4:W4:Y:S01]  /*82a0*/  LDS R6, [R0+0x38] ;  /* 0x0000380000067984 */ /* 0x0009220000000800 */
[----:B------:R-:W-:-:S02]  /*82b0*/  SEL R2, RZ, 0x1, !P0 ;  /* 0x00000001ff027807 */ /* 0x000fc40004000000 */
[----:B------:R-:W-:Y:S01]  /*82c0*/  @P6 LOP3.LUT R36, R36, 0x2, RZ, 0xfc, !PT ;  /* 0x0000000224246812 */ /* 0x000fe200078efcff */
[----:B------:R-:W-:Y:S01]  /*82d0*/  @!P0 IMAD.MOV R34, RZ, RZ, 0x1 ;  /* 0x00000001ff228424 */ /* 0x000fe200078e02ff */
[----:B------:R-:W-:Y:S01]  /*82e0*/  BAR.SYNC.DEFER_BLOCKING 0x0 ;  /* 0x0000000000007b1d */ /* 0x000fe20000010000 */
[----:B------:R-:W-:Y:S01]  /*82f0*/  ISETP.GE.OR P2, PT, R3, UR4, !P1 ;  /* 0x0000000403007c0c */ /* 0x000fe2000cf46670 */
[----:B------:R-:W-:Y:S01]  /*8300*/  @!P6 IMAD.MOV R34, RZ, RZ, R2 ;  /* 0x000000ffff22e224 */ /* 0x000fe200078e0202 */
[----:B------:R-:W-:Y:S01]  /*8310*/  LOP3.LUT R36, R36, 0xfffffffb, RZ, 0xc0, !PT ;  /* 0xfffffffb24247812 */ /* 0x000fe200078ec0ff */
[----:B------:R-:W-:Y:S01]  /*8320*/  VIADD R2, R12, 0x4 ;  /* 0x000000040c027836 */ /* 0x000fe20000000000 */
[----:B-----5:R-:W-:Y:S02]  /*8330*/  ISETP.NE.AND P1, PT, R24, UR6, PT ;  /* 0x0000000618007c0c */ /* 0x020fe4000bf25270 */
[----:B------:R-:W-:Y:S01]  /*8340*/  @P4 LOP3.LUT R36, R36, 0x4, RZ, 0xfc, !PT ;  /* 0x0000000424244812 */ /* 0x000fe200078efcff */
[----:B------:R-:W-:Y:S01]  /*8350*/  VIADD R33, R34, 0x1 ;  /* 0x0000000122217836 */ /* 0x000fe20000000000 */
[----:B------:R-:W-:Y:S01]  /*8360*/  ISETP.GE.OR P3, PT, R2, UR4, !P1 ;  /* 0x0000000402007c0c */ /* 0x000fe2000cf66670 */
[----:B------:R-:W-:Y:S01]  /*8370*/  @!P4 IMAD.MOV R33, RZ, RZ, R34 ;  /* 0x000000ffff21c224 */ /* 0x000fe200078e0222 */
[----:B------:R-:W-:Y:S01]  /*8380*/  LOP3.LUT R36, R36, 0xfffffff7, RZ, 0xc0, !PT ;  /* 0xfffffff724247812 */ /* 0x000fe200078ec0ff */
[----:B------:R-:W-:Y:S01]  /*8390*/  VIADD R2, R12, 0x5 ;  /* 0x000000050c027836 */ /* 0x000fe20000000000 */
[----:B0-----:R-:W-:Y:S01]  /*83a0*/  ISETP.NE.AND P1, PT, R23, UR6, PT ;  /* 0x0000000617007c0c */ /* 0x001fe2000bf25270 */
        /* <DEDUP_REMOVED lines=36> */
[----:B-1----:R-:W-:Y:S01]  /*85f0*/  ISETP.NE.AND P1, PT, R17, UR6, PT ;  /* 0x0000000611007c0c */ /* 0x002fe2000bf25270 */
[----:B------:R-:W-:Y:S01]  /*8600*/  @!P3 IMAD.MOV R8, RZ, RZ, R10 ;  /* 0x000000ffff08b224 */ /* 0x000fe200078e020a */
[----:B------:R-:W-:Y:S02]  /*8610*/  LOP3.LUT R36, R36, 0xfffffffe, RZ, 0xc0, !PT ;  /* 0xfffffffe24247812 */ /* 0x000fe400078ec0ff */
[----:B------:R-:W-:Y:S01]  /*8620*/  ISETP.GE.OR P1, PT, R2, UR4, !P1 ;  /* 0x0000000402007c0c */ /* 0x000fe2000cf26670 */
[----:B------:R-:W-:Y:S01]  /*8630*/  VIADD R5, R8, 0x1 ;  /* 0x0000000108057836 */ /* 0x000fe20000000000 */
[----:B------:R-:W-:Y:S01]  /*8640*/  @P2 LOP3.LUT R36, R36, 0x1, RZ, 0xfc, !PT ;  /* 0x0000000124242812 */ /* 0x000fe200078efcff */
[----:B------:R-:W-:Y:S01]  /*8650*/  @!P2 IMAD.MOV R5, RZ, RZ, R8 ;  /* 0x000000ffff05a224 */ /* 0x000fe200078e0208 */
[----:B--2---:R-:W-:Y:S01]  /*8660*/  ISETP.NE.AND P2, PT, R16, UR6, PT ;  /* 0x0000000610007c0c */ /* 0x004fe2000bf45270 */
[----:B------:R-:W-:Y:S01]  /*8670*/  VIADD R2, R12, 0xb ;  /* 0x0000000b0c027836 */ /* 0x000fe20000000000 */
[----:B------:R-:W-:-:S04]  /*8680*/  ISETP.NE.AND P3, PT, R9, UR6, PT ;  /* 0x0000000609007c0c */ /* 0x000fc8000bf65270 */
[----:B------:R-:W-:Y:S01]  /*8690*/  ISETP.GE.OR P2, PT, R2, UR4, !P2 ;  /* 0x0000000402007c0c */ /* 0x000fe2000d746670 */
[C---:B------:R-:W-:Y:S01]  /*86a0*/  VIADD R2, R12.reuse, 0xc ;  /* 0x0000000c0c027836 */ /* 0x040fe20000000000 */
[----:B---3--:R-:W-:Y:S01]  /*86b0*/  ISETP.NE.AND P4, PT, R7, UR6, PT ;  /* 0x0000000607007c0c */ /* 0x008fe2000bf85270 */
[----:B----4-:R-:W-:-:S03]  /*86c0*/  VIADD R0, R12, 0xd ;  /* 0x0000000d0c007836 */ /* 0x010fc60000000000 */
        /* <DEDUP_REMOVED lines=28> */
[----:B------:R-:W-:Y:S06]  /*8890*/  BAR.SYNC.DEFER_BLOCKING 0x0 ;  /* 0x0000000000007b1d */ /* 0x000fec0000010000 */
[----:B------:R-:W0:Y:S01]  /*88a0*/  LDS.128 R12, [UR5] ;  /* 0x00000005ff0c7984 */ /* 0x000e220008000c00 */
[----:B------:R-:W-:Y:S01]  /*88b0*/  IMAD.IADD R40, R39, 0x1, -R40 ;  /* 0x0000000127287824 */ /* 0x000fe200078e0a28 */
[----:B------:R-:W-:-:S04]  /*88c0*/  ISETP.NE.AND P6, PT, R37, RZ, PT ;  /* 0x000000ff2500720c */ /* 0x000fc80003fc5270 */
[----:B------:R-:W-:Y:S02]  /*88d0*/  SEL R29, R40, RZ, P6 ;  /* 0x000000ff281d7207 */ /* 0x000fe40003000000 */
[----:B------:R-:W-:Y:S01]  /*88e0*/  ISETP.NE.AND P6, PT, R28, 0x2, PT ;  /* 0x000000021c00780c */ /* 0x000fe20003fc5270 */
[----:B0-----:R-:W-:-:S04]  /*88f0*/  IMAD.IADD R13, R12, 0x1, R13 ;  /* 0x000000010c0d7824 */ /* 0x001fc800078e020d */
[----:B------:R-:W-:Y:S01]  /*8900*/  IMAD.IADD R14, R14, 0x1, R13 ;  /* 0x000000010e0e7824 */ /* 0x000fe200078e020d */
[----:B------:R-:W-:Y:S02]  /*8910*/  SEL R12, R13, R12, !P6 ;  /* 0x0000000c0d0c7207 */ /* 0x000fe40007000000 */
[----:B------:R-:W-:Y:S01]  /*8920*/  ISETP.NE.AND P6, PT, R28, 0x3, PT ;  /* 0x000000031c00780c */ /* 0x000fe20003fc5270 */
[----:B------:R-:W-:-:S03]  /*8930*/  IMAD.IADD R39, R15, 0x1, R14 ;  /* 0x000000010f277824 */ /* 0x000fc600078e020e */
[----:B------:R-:W-:Y:S02]  /*8940*/  SEL R12, R14, R12, !P6 ;  /* 0x0000000c0e0c7207 */ /* 0x000fe40007000000 */
[----:B------:R-:W-:-:S04]  /*8950*/  ISETP.NE.AND P6, PT, R28, 0x4, PT ;  /* 0x000000041c00780c */ /* 0x000fc80003fc5270 */
[C---:B------:R-:W-:Y:S02]  /*8960*/  SEL R41, R39.reuse, R12, !P6 ;  /* 0x0000000c27297207 */ /* 0x040fe40007000000 */
[----:B------:R-:W0:Y:S01]  /*8970*/  LDS.128 R12, [UR5+0x10] ;  /* 0x00001005ff0c7984 */ /* 0x000e220008000c00 */
[----:B------:R-:W-:Y:S01]  /*8980*/  ISETP.NE.AND P6, PT, R28, 0x5, PT ;  /* 0x000000051c00780c */ /* 0x000fe20003fc5270 */
[----:B0-----:R-:W-:-:S04]  /*8990*/  IMAD.IADD R12, R39, 0x1, R12 ;  /* 0x00000001270c7824 */ /* 0x001fc800078e020c */
[----:B------:R-:W-:Y:S01]  /*89a0*/  IMAD.IADD R13, R13, 0x1, R12 ;  /* 0x000000010d0d7824 */ /* 0x000fe200078e020c */
[----:B------:R-:W-:Y:S02]  /*89b0*/  SEL R41, R12, R41, !P6 ;  /* 0x000000290c297207 */ /* 0x000fe40007000000 */
[----:B------:R-:W-:Y:S01]  /*89c0*/  ISETP.NE.AND P6, PT, R28, 0x6, PT ;  /* 0x000000061c00780c */ /* 0x000fe20003fc5270 */
[----:B------:R-:W-:-:S03]  /*89d0*/  IMAD.IADD R14, R14, 0x1, R13 ;  /* 0x000000010e0e7824 */ /* 0x000fc600078e020d */
[----:B------:R-:W-:Y:S02]  /*89e0*/  SEL R41, R13, R41, !P6 ;  /* 0x000000290d297207 */ /* 0x000fe40007000000 */
[----:B------:R-:W-:Y:S01]  /*89f0*/  ISETP.NE.AND P6, PT, R28, 0x7, PT ;  /* 0x000000071c00780c */ /* 0x000fe20003fc5270 */
[----:B------:R-:W-:-:S03]  /*8a00*/  IMAD.IADD R39, R15, 0x1, R14 ;  /* 0x000000010f277824 */ /* 0x000fc600078e020e */
[----:B------:R-:W-:Y:S02]  /*8a10*/  SEL R41, R14, R41, !P6 ;  /* 0x000000290e297207 */ /* 0x000fe40007000000 */
[----:B------:R-:W0:Y:S01]  /*8a20*/  LDS.128 R12, [UR5+0x20] ;  /* 0x00002005ff0c7984 */ /* 0x000e220008000c00 */
[----:B------:R-:W-:-:S04]  /*8a30*/  ISETP.NE.AND P6, PT, R28, 0x8, PT ;  /* 0x000000081c00780c */ /* 0x000fc80003fc5270 */
[C---:B------:R-:W-:Y:S02]  /*8a40*/  SEL R41, R39.reuse, R41, !P6 ;  /* 0x0000002927297207 */ /* 0x040fe40007000000 */
        /* <DEDUP_REMOVED lines=8> */
[----:B------:R-:W-:Y:S02]  /*8ad0*/  SEL R12, R14, R41, !P6 ;  /* 0x000000290e0c7207 */ /* 0x000fe40007000000 */
[----:B------:R-:W-:-:S03]  /*8ae0*/  ISETP.GE.U32.AND P6, PT, R35, 0x20, PT ;  /* 0x000000202300780c */ /* 0x000fc60003fc6070 */
[----:B------:R-:W-:-:S05]  /*8af0*/  IMAD.IADD R29, R12, 0x1, R29 ;  /* 0x000000010c1d7824 */ /* 0x000fca00078e021d */
[----:B------:R-:W-:Y:S02]  /*8b00*/  SEL R40, R40, R29, !P6 ;  /* 0x0000001d28287207 */ /* 0x000fe40007000000 */
[----:B------:R-:W-:Y:S01]  /*8b10*/  ISETP.GT.U32.AND P6, PT, R35, 0x1f, PT ;  /* 0x0000001f2300780c */ /* 0x000fe20003fc4070 */
[----:B------:R-:W-:-:S12]  /*8b20*/  IMAD.IADD R15, R15, 0x1, R14 ;  /* 0x000000010f0f7824 */ /* 0x000fd800078e020e */
        /* <DEDUP_REMOVED lines=16> */
.L_x_260:
[----:B------:R-:W-:Y:S05]  /*8c30*/  @!P6 BRA `(.L_x_166) ;  /* 0x00000000007ce947 */ /* 0x000fea0003800000 */
[----:B------:R-:W-:-:S07]  /*8c40*/  IMAD.MOV.U32 R39, RZ, RZ, 0x2f2 ;  /* 0x000002f2ff277424 */ /* 0x000fce00078e00ff */
.L_x_168:
[----:B------:R-:W-:Y:S01]  /*8c50*/  SHF.R.U32.HI R14, RZ, 0x1, R39 ;  /* 0x00000001ff0e7819 */ /* 0x000fe20000011627 */
[----:B------:R-:W-:-:S03]  /*8c60*/  IMAD R38, R38, 0x41a7, RZ ;  /* 0x000041a726267824 */ /* 0x000fc600078e02ff */
[----:B------:R-:W-:Y:S02]  /*8c70*/  IADD3 R39, PT, PT, R39, 0x1, -R14 ;  /* 0x0000000127277810 */ /* 0x000fe40007ffe80e */
[----:B------:R-:W-:Y:S02]  /*8c80*/  LOP3.LUT R38, R38, 0x7fffffff, RZ, 0xc0, !PT ;  /* 0x7fffffff26267812 */ /* 0x000fe400078ec0ff */
[----:B------:R-:W0:Y:S01]  /*8c90*/  I2F.U32.RP R42, R39 ;  /* 0x00000027002a7306 */ /* 0x000e220000209000 */
[----:B------:R-:W-:-:S07]  /*8ca0*/  IMAD.MOV R43, RZ, RZ, -R39 ;  /* 0x000000ffff2b7224 */ /* 0x000fce00078e0a27 */
        /* <DEDUP_REMOVED lines=13> */
[----:B------:R-:W-:-:S13]  /*8d80*/  ISETP.NE.U32.AND P6, PT, R39, RZ, PT ;  /* 0x000000ff2700720c */ /* 0x000fda0003fc5070 */
        /* <DEDUP_REMOVED lines=9> */
.L_x_263:
[----:B------:R-:W-:Y:S05]  /*8e20*/  @P6 BRA `(.L_x_168) ;  /* 0xfffffffc00886947 */ /* 0x000fea000383ffff */
.L_x_166:
[----:B------:R-:W-:Y:S01]  /*8e30*/  UMOV UR6, 0xffffffff ;  /* 0xffffffff00067882 */ /* 0x000fe20000000000 */
[----:B------:R-:W-:Y:S02]  /*8e40*/  ISETP.NE.AND P6, PT, R12, 0x65, PT ;  /* 0x000000650c00780c */ /* 0x000fe40003fc5270 */
[----:B------:R-:W-:Y:S11]  /*8e50*/  BRA.DIV UR6, `(.L_x_169) ;  /* 0x0000002e06a87947 */ /* 0x000ff6000b800000 */
[----:B------:R-:W0:Y:S01]  /*8e60*/  S2R R42, SR_GEMASK ;  /* 0x00000000002a7919 */ /* 0x000e220000003c00 */
[----:B------:R-:W-:Y:S01]  /*8e70*/  VOTE.ANY R14, PT, !P6 ;  /* 0x00000000000e7806 */ /* 0x000fe200070e0100 */
[C---:B------:R-:W-:Y:S02]  /*8e80*/  VIADD R45, R37.reuse, 0x2 ;  /* 0x00000002252d7836 */ /* 0x040fe40000000000 */
[C---:B------:R-:W-:Y:S02]  /*8e90*/  VIADD R43, R37.reuse, 0x4 ;  /* 0x00000004252b7836 */ /* 0x040fe40000000000 */
[----:B------:R-:W-:Y:S01]  /*8ea0*/  VIADD R51, R37, 0x10 ;  /* 0x0000001025337836 */ /* 0x000fe20000000000 */
[----:B0-----:R-:W-:-:S05]  /*8eb0*/  LOP3.LUT R14, R14, 0x80000000, R42, 0xec, !PT ;  /* 0x800000000e0e7812 */ /* 0x001fca00078eec2a */
[----:B------:R-:W-:-:S05]  /*8ec0*/  VIADD R29, R14, 0xffffffff ;  /* 0xffffffff0e1d7836 */ /* 0x000fca0000000000 */
[----:B------:R-:W-:-:S04]  /*8ed0*/  LOP3.LUT R29, R14, R29, RZ, 0xc, !PT ;  /* 0x0000001d0e1d7212 */ /* 0x000fc800078e0cff */
[----:B------:R0:W1:Y:S02]  /*8ee0*/  POPC R47, R29 ;  /* 0x0000001d002f7309 */ /* 0x0000640000000000 */
[----:B0-----:R-:W0:Y:S01]  /*8ef0*/  LDC.64 R28, c[0x0][0x3a0] ;  /* 0x0000e800ff1c7b82 */ /* 0x001e220000000a00 */
[----:B-1----:R-:W1:Y:S01]  /*8f00*/  SHFL.DOWN PT, R39, R13, 0x1, R47 ;  /* 0x082000000d277989 */ /* 0x002e6200000e002f */
[----:B------:R-:W-:-:S04]  /*8f10*/  ISETP.GE.AND P6, PT, R37, R47, PT ;  /* 0x0000002f2500720c */ /* 0x000fc80003fc6270 */
[----:B-1----:R-:W-:Y:S02]  /*8f20*/  SEL R14, R39, RZ, !P6 ;  /* 0x000000ff270e7207 */ /* 0x002fe40007000000 */
[----:B------:R-:W-:-:S03]  /*8f30*/  ISETP.GT.AND P6, PT, R45, R47, PT ;  /* 0x0000002f2d00720c */ /* 0x000fc60003fc4270 */
[----:B------:R-:W-:-:S05]  /*8f40*/  IMAD.IADD R44, R14, 0x1, R13 ;  /* 0x000000010e2c7824 */ /* 0x000fca00078e020d */
[----:B------:R-:W1:Y:S02]  /*8f50*/  SHFL.DOWN PT, R39, R44, 0x2, R47 ;  /* 0x084000002c277989 */ /* 0x000e6400000e002f */
[----:B-1----:R-:W-:Y:S02]  /*8f60*/  SEL R39, R39, RZ, !P6 ;  /* 0x000000ff27277207 */ /* 0x002fe40007000000 */
[----:B------:R-:W-:-:S03]  /*8f70*/  ISETP.GT.AND P6, PT, R43, R47, PT ;  /* 0x0000002f2b00720c */ /* 0x000fc60003fc4270 */
[----:B------:R-:W-:Y:S02]  /*8f80*/  IMAD.IADD R50, R44, 0x1, R39 ;  /* 0x000000012c327824 */ /* 0x000fe400078e0227 */
[----:B------:R-:W-:-:S03]  /*8f90*/  VIADD R44, R37, 0x8 ;  /* 0x00000008252c7836 */ /* 0x000fc60000000000 */
[----:B------:R-:W1:Y:S02]  /*8fa0*/  SHFL.DOWN PT, R39, R50, 0x4, R47 ;  /* 0x0880000032277989 */ /* 0x000e6400000e002f */
[----:B-1----:R-:W-:Y:S02]  /*8fb0*/  SEL R13, R39, RZ, !P6 ;  /* 0x000000ff270d7207 */ /* 0x002fe40007000000 */
[----:B------:R-:W-:-:S03]  /*8fc0*/  ISETP.GT.AND P6, PT, R44, R47, PT ;  /* 0x0000002f2c00720c */ /* 0x000fc60003fc4270 */
[----:B------:R-:W-:-:S05]  /*8fd0*/  IMAD.IADD R13, R50, 0x1, R13 ;  /* 0x00000001320d7824 */ /* 0x000fca00078e020d */
[----:B------:R-:W1:Y:S02]  /*8fe0*/  SHFL.DOWN PT, R39, R13, 0x8, R47 ;  /* 0x090000000d277989 */ /* 0x000e6400000e002f */
[----:B-1----:R-:W-:Y:S02]  /*8ff0*/  SEL R52, R39, RZ, !P6 ;  /* 0x000000ff27347207 */ /* 0x002fe40007000000 */
[----:B0-----:R-:W-:-:S03]  /*9000*/  IADD3 R46, P6, PT, R28, 0x100, RZ ;  /* 0x000001001c2e7810 */ /* 0x001fc60007fde0ff */
[----:B------:R-:W-:Y:S02]  /*9010*/  IMAD.IADD R52, R13, 0x1, R52 ;  /* 0x000000010d347824 */ /* 0x000fe400078e0234 */
[----:B------:R-:W-:Y:S01]  /*9020*/  IMAD.X R50, RZ, RZ, R29, P6 ;  /* 0x000000ffff327224 */ /* 0x000fe200030e061d */
[----:B------:R-:W-:Y:S02]  /*9030*/  ISETP.GT.AND P6, PT, R51, R47, PT ;  /* 0x0000002f3300720c */ /* 0x000fe40003fc4270 */
[----:B------:R-:W0:Y:S02]  /*9040*/  SHFL.DOWN PT, R39, R52, 0x10, R47 ;  /* 0x0a00000034277989 */ /* 0x000e2400000e002f */
[----:B0-----:R-:W-:Y:S02]  /*9050*/  SEL R39, R39, RZ, !P6 ;  /* 0x000000ff27277207 */ /* 0x001fe40007000000 */
[----:B------:R-:W-:-:S03]  /*9060*/  ISETP.NE.AND P6, PT, R12, 0x65, PT ;  /* 0x000000650c00780c */ /* 0x000fc60003fc5270 */
[----:B------:R-:W-:-:S10]  /*9070*/  IMAD.IADD R47, R52, 0x1, R39 ;  /* 0x00000001342f7824 */ /* 0x000fd400078e0227 */
[----:B------:R-:W-:-:S13]  /*9080*/  VOTE.ALL P6, P6 ;  /* 0x0000000000ff7806 */ /* 0x000fda00030c0000 */
.L_x_272:
[----:B------:R-:W-:Y:S05]  /*9090*/  @!P6 BRA `(.L_x_170) ;  /* 0x00000004002ce947 */ /* 0x000fea0003800000 */
[----:B------:R-:W-:-:S07]  /*90a0*/  IMAD.MOV.U32 R52, RZ, RZ, 0x2f2 ;  /* 0x000002f2ff347424 */ /* 0x000fce00078e00ff */
.L_x_176:
        /* <DEDUP_REMOVED lines=10> */
.L_x_275:
[----:B------:R-:W-:Y:S05]  /*9150*/  @!P6 BRA `(.L_x_172) ;  /* 0x00000000007ce947 */ /* 0x000fea0003800000 */
[----:B------:R-:W-:-:S07]  /*9160*/  IMAD.MOV.U32 R39, RZ, RZ, R52 ;  /* 0x000000ffff277224 */ /* 0x000fce00078e0034 */
.L_x_174:
        /* <DEDUP_REMOVED lines=29> */
.L_x_278:
[----:B------:R-:W-:Y:S05]  /*9340*/  @P6 BRA `(.L_x_174) ;  /* 0xfffffffc00886947 */ /* 0x000fea000383ffff */
.L_x_172:
[----:B------:R-:W-:Y:S01]  /*9350*/  UMOV UR6, 0xffffffff ;  /* 0xffffffff00067882 */ /* 0x000fe20000000000 */
[----:B------:R-:W-:Y:S02]  /*9360*/  ISETP.NE.AND P6, PT, R12, 0x65, PT ;  /* 0x000000650c00780c */ /* 0x000fe40003fc5270 */
[----:B------:R-:W-:Y:S11]  /*9370*/  BRA.DIV UR6, `(.L_x_175) ;  /* 0x0000002e06a47947 */ /* 0x000ff6000b800000 */
[----:B------:R-:W-:Y:S01]  /*9380*/  VOTE.ANY R14, PT, !P6 ;  /* 0x00000000000e7806 */ /* 0x000fe200070e0100 */
[----:B------:R-:W-:-:S03]  /*9390*/  VIADD R41, R41, 0xffffffe0 ;  /* 0xffffffe029297836 */ /* 0x000fc60000000000 */
[----:B------:R-:W-:-:S05]  /*93a0*/  LOP3.LUT R14, R14, 0x80000000, R42, 0xec, !PT ;  /* 0x800000000e0e7812 */ /* 0x000fca00078eec2a */
[----:B------:R-:W-:-:S05]  /*93b0*/  VIADD R29, R14, 0xffffffff ;  /* 0xffffffff0e1d7836 */ /* 0x000fca0000000000 */
[----:B------:R-:W-:-:S06]  /*93c0*/  LOP3.LUT R29, R14, R29, RZ, 0xc, !PT ;  /* 0x0000001d0e1d7212 */ /* 0x000fcc00078e0cff */
        /* <DEDUP_REMOVED lines=20> */
[----:B------:R-:W-:Y:S02]  /*9510*/  ISETP.NE.AND P6, PT, R12, 0x65, PT ;  /* 0x000000650c00780c */ /* 0x000fe40003fc5270 */
[----:B------:R-:W-:-:S11]  /*9520*/  IADD3 R47, PT, PT, R53, R14, R47 ;  /* 0x0000000e352f7210 */ /* 0x000fd60007ffe02f */
[----:B------:R-:W-:-:S13]  /*9530*/  VOTE.ALL P6, P6 ;  /* 0x0000000000ff7806 */ /* 0x000fda00030c0000 */
.L_x_287:
[----:B------:R-:W-:Y:S05]  /*9540*/  @P6 BRA `(.L_x_176) ;  /* 0xfffffff800d86947 */ /* 0x000fea000383ffff */
.L_x_170:
[----:B------:R-:W-:Y:S01]  /*9550*/  ISETP.NE.AND P6, PT, R35, RZ, PT ;  /* 0x000000ff2300720c */ /* 0x000fe20003fc5270 */
[----:B------:R-:W-:-:S12]  /*9560*/  IMAD.MOV.U32 R29, RZ, RZ, R40 ;  /* 0x000000ffff1d7224 */ /* 0x000fd800078e0028 */
[----:B------:R-:W0:Y:S01]  /*9570*/  @!P6 S2R R13, SR_CgaCtaId ;  /* 0x00000000000de919 */ /* 0x000e220000008800 */
[----:B------:R-:W-:Y:S01]  /*9580*/  @!P6 MOV R12, 0x400 ;  /* 0x00000400000ce802 */ /* 0x000fe20000000f00 */
[----:B------:R-:W-:Y:S02]  /*9590*/  @!P6 IMAD.IADD R15, R15, 0x1, R47 ;  /* 0x000000010f0fe824 */ /* 0x000fe400078e022f */
[----:B------:R-:W-:-:S05]  /*95a0*/  @!P6 IMAD.MOV.U32 R14, RZ, RZ, 0x65 ;  /* 0x00000065ff0ee424 */ /* 0x000fca00078e00ff */
[----:B------:R1:W-:Y:S01]  /*95b0*/  @!P6 ST.E.64.STRONG.GPU desc[UR8][R48.64+0x100], R14 ;  /* 0x0001000e3000e985 */ /* 0x0003e2000c10fb08 */
[----:B0-----:R-:W-:-:S05]  /*95c0*/  @!P6 LEA R12, R13, R12, 0x18 ;  /* 0x0000000c0d0ce211 */ /* 0x001fca00078ec0ff */
[----:B------:R1:W-:Y:S04]  /*95d0*/  @!P6 STS [R12+0x48], R15 ;  /* 0x0000480f0c00e388 */ /* 0x0003e80000000800 */
[----:B------:R1:W-:Y:S01]  /*95e0*/  @!P6 STS [R12+0x44], R47 ;  /* 0x0000442f0c00e388 */ /* 0x0003e20000000800 */
[----:B------:R-:W-:-:S13]  /*95f0*/  ISETP.NE.AND P6, PT, R37, RZ, PT ;  /* 0x000000ff2500720c */ /* 0x000fda0003fc5270 */
[----:B------:R-:W0:Y:S01]  /*9600*/  @!P6 S2R R28, SR_CgaCtaId ;  /* 0x00000000001ce919 */ /* 0x000e220000008800 */
[----:B------:R-:W-:Y:S01]  /*9610*/  @!P6 MOV R13, 0x400 ;  /* 0x00000400000de802 */ /* 0x000fe20000000f00 */
[----:B------:R-:W-:-:S03]  /*9620*/  @!P6 IMAD.MOV.U32 R29, RZ, RZ, R47 ;  /* 0x000000ffff1de224 */ /* 0x000fc600078e002f */
[----:B0-----:R-:W-:-:S05]  /*9630*/  @!P6 LEA R28, R28, R13, 0x18 ;  /* 0x0000000d1c1ce211 */ /* 0x001fca00078ec0ff */
[----:B------:R1:W-:Y:S02]  /*9640*/  @!P6 STS [R28+0x3c], R47 ;  /* 0x00003c2f1c00e388 */ /* 0x0003e40000000800 */
.L_x_164:
[----:B------:R-:W-:Y:S05]  /*9650*/  WARPSYNC.ALL ;  /* 0x0000000000007948 */ /* 0x000fea0003800000 */
[----:B------:R-:W0:Y:S08]  /*9660*/  S2UR UR6, SR_CgaCtaId ;  /* 0x00000000000679c3 */ /* 0x000e300000008800 */
[----:B------:R-:W-:Y:S01]  /*9670*/  BAR.SYNC.DEFER_BLOCKING 0x0 ;  /* 0x0000000000007b1d */ /* 0x000fe20000010000 */
[----:B------:R-:W-:Y:S01]  /*9680*/  ISETP.NE.AND P6, PT, R35, RZ, PT ;  /* 0x000000ff2300720c */ /* 0x000fe20003fc5270 */
[----:B------:R-:W-:-:S04]  /*9690*/  UIADD3 UR4, UPT, UPT, -UR4, 0x1680, URZ ;  /* 0x0000168004047890 */ /* 0x000fc8000fffe1ff */
[----:B------:R-:W-:Y:S02]  /*96a0*/  UMOV UR5, 0x400 ;  /* 0x0000040000057882 */ /* 0x000fe40000000000 */
[----:B0-----:R-:W-:-:S09]  /*96b0*/  ULEA UR5, UR6, UR5, 0x18 ;  /* 0x0000000506057291 */ /* 0x001fd2000f8ec0ff */
[----:B-1----:R-:W0:Y:S02]  /*96c0*/  LDS R12, [UR5+0x3c] ;  /* 0x00003c05ff0c7984 */ /* 0x002e240008000800 */
[----:B0-----:R-:W-:Y:S02]  /*96d0*/  SEL R28, R12, RZ, P6 ;  /* 0x000000ff0c1c7207 */ /* 0x001fe40003000000 */
[----:B------:R-:W0:Y:S03]  /*96e0*/  LDS.128 R12, [UR5+0x40] ;  /* 0x00004005ff0c7984 */ /* 0x000e260008000c00 */
[----:B------:R-:W-:-:S04]  /*96f0*/  IMAD.IADD R29, R28, 0x1, R29 ;  /* 0x000000011c1d7824 */ /* 0x000fc800078e021d */
[----:B------:R-:W-:Y:S02]  /*9700*/  VIADD R37, R29, 0x1 ;  /* 0x000000011d257836 */ /* 0x000fe40000000000 */
        /* <DEDUP_REMOVED lines=12> */
[--C-:B------:R-:W-:Y:S02]  /*97d0*/  @!P0 IMAD.MOV R37, RZ, RZ, R29.reuse ;  /* 0x000000ffff258224 */ /* 0x100fe400078e021d */
[----:B0-----:R-:W-:Y:S02]  /*97e0*/  VIADD R38, R15, -UR4 ;  /* 0x800000040f267c36 */ /* 0x001fe40008000000 */
[----:B------:R-:W-:Y:S02]  /*97f0*/  VIADD R14, R14, -UR4 ;  /* 0x800000040e0e7c36 */ /* 0x000fe40008000000 */
[----:B------:R-:W-:Y:S01]  /*9800*/  IMAD.IADD R12, R3, 0x1, R29 ;  /* 0x00000001030c7824 */ /* 0x000fe200078e021d */
[----:B------:R-:W-:-:S13]  /*9810*/  ISETP.GT.AND P6, PT, R38, 0x180, PT ;  /* 0x000001802600780c */ /* 0x000fda0003fc4270 */
[----:B------:R-:W-:Y:S05]  /*9820*/  @P6 BRA `(.L_x_177) ;  /* 0x0000000c00a86947 */ /* 0x000fea0003800000 */
[----:B------:R-:W-:Y:S01]  /*9830*/  ISETP.LT.AND P0, PT, R29, R14, P0 ;  /* 0x0000000e1d00720c */ /* 0x000fe20000701270 */
[----:B------:R-:W0:Y:S01]  /*9840*/  LDCU.U8 UR4, c[0x0][0x3b8] ;  /* 0x00007700ff0477ac */ /* 0x000e220008000000 */
[----:B------:R-:W-:Y:S11]  /*9850*/  BSSY.RECONVERGENT B0, `(.L_x_178) ;  /* 0x000000d000007945 */ /* 0x000ff60003800200 */
[----:B------:R-:W-:Y:S05]  /*9860*/  @!P0 BRA `(.L_x_179) ;  /* 0x00000000002c8947 */ /* 0x000fea0003800000 */
[----:B0-----:R-:W-:Y:S01]  /*9870*/  UISETP.NE.AND UP0, UPT, UR4, URZ, UPT ;  /* 0x000000ff0400728c */ /* 0x001fe2000bf05270 */
[----:B------:R-:W-:-:S08]  /*9880*/  CS2R R2, SRZ ;  /* 0x0000000000027805 */ /* 0x000fd0000001ff00 */
[----:B------:R-:W-:Y:S05]  /*9890*/  BRA.U UP0, `(.L_x_180) ;  /* 0x0000000100087547 */ /* 0x000fea000b800000 */
[----:B------:R-:W0:Y:S02]  /*98a0*/  LDC.64 R2, c[0x0][0x3d0] ;  /* 0x0000f400ff027b82 */ /* 0x000e240000000a00 */
[----:B0-----:R-:W5:Y:S02]  /*98b0*/  LDG.E.64 R2, desc[UR8][R2.64] ;  /* 0x0000000802027981 */ /* 0x001f64000c1e1b00 */
.L_x_180:
[----:B------:R-:W0:Y:S01]  /*98c0*/  LDCU.64 UR12, c[0x0][0x390] ;  /* 0x00007200ff0c77ac */ /* 0x000e220008000a00 */
[----:B-----5:R-:W-:-:S04]  /*98d0*/  IADD3 R13, P0, PT, R29, R2, RZ ;  /* 0x000000021d0d7210 */ /* 0x020fc80007f1e0ff */
[----:B------:R-:W-:Y:S02]  /*98e0*/  LEA.HI.X.SX32 R38, R29, R3, 0x1, P0 ;  /* 0x000000031d267211 */ /* 0x000fe400000f0eff */
[----:B0-----:R-:W-:-:S04]  /*98f0*/  LEA R2, P0, R13, UR12, 0x2 ;  /* 0x0000000c0d027c11 */ /* 0x001fc8000f8010ff */
[----:B------:R-:W-:-:S05]  /*9900*/  LEA.HI.X R3, R13, UR13, R38, 0x2, P0 ;  /* 0x0000000d0d037c11 */ /* 0x000fca00080f1426 */
[----:B------:R1:W-:Y:S04]  /*9910*/  STG.E desc[UR8][R2.64], R30 ;  /* 0x0000001e02007986 */ /* 0x0003e8000c101908 */
.L_x_179:
[----:B0-----:R-:W-:Y:S05]  /*9920*/  BSYNC.RECONVERGENT B0 ;  /* 0x0000000000007941 */ /* 0x001fea0003800200 */
.L_x_178:
[----:B------:R-:W-:Y:S01]  /*9930*/  LOP3.LUT P0, RZ, R36, 0x2, RZ, 0xc0, !PT ;  /* 0x0000000224ff7812 */ /* 0x000fe2000780c0ff */
[----:B------:R-:W-:Y:S03]  /*9940*/  BSSY.RECONVERGENT B0, `(.L_x_181) ;  /* 0x000000e000007945 */ /* 0x000fe60003800200 */
[----:B------:R-:W-:-:S13]  /*9950*/  ISETP.GE.OR P0, PT, R37, R14, !P0 ;  /* 0x0000000e2500720c */ /* 0x000fda0004706670 */
[----:B------:R-:W-:Y:S05]  /*9960*/  @P0 BRA `(.L_x_182) ;  /* 0x00000000002c0947 */ /* 0x000fea0003800000 */
[----:B------:R-:W-:Y:S01]  /*9970*/  UISETP.NE.AND UP0, UPT, UR4, URZ, UPT ;  /* 0x000000ff0400728c */ /* 0x000fe2000bf05270 */
[----:B-1----:R-:W-:-:S08]  /*9980*/  CS2R R2, SRZ ;  /* 0x0000000000027805 */ /* 0x002fd0000001ff00 */
[----:B------:R-:W-:Y:S05]  /*9990*/  BRA.U UP0, `(.L_x_183) ;  /* 0x0000000100087547 */ /* 0x000fea000b800000 */
[----:B------:R-:W0:Y:S02]  /*99a0*/  LDC.64 R2, c[0x0][0x3d0] ;  /* 0x0000f400ff027b82 */ /* 0x000e240000000a00 */
[----:B0-----:R-:W5:Y:S02]  /*99b0*/  LDG.E.64 R2, desc[UR8][R2.64] ;  /* 0x0000000802027981 */ /* 0x001f64000c1e1b00 */
.L_x_183:
[----:B------:R-:W0:Y:S01]  /*99c0*/  LDCU.64 UR12, c[0x0][0x390] ;  /* 0x00007200ff0c77ac */ /* 0x000e220008000a00 */
[----:B-----5:R-:W-:-:S04]  /*99d0*/  IADD3 R13, P0, PT, R37, R2, RZ ;  /* 0x00000002250d7210 */ /* 0x020fc80007f1e0ff */
[----:B------:R-:W-:Y:S02]  /*99e0*/  LEA.HI.X.SX32 R30, R37, R3, 0x1, P0 ;  /* 0x00000003251e7211 */ /* 0x000fe400000f0eff */
[----:B0-----:R-:W-:-:S04]  /*99f0*/  LEA R2, P0, R13, UR12, 0x2 ;  /* 0x0000000c0d027c11 */ /* 0x001fc8000f8010ff */
[----:B------:R-:W-:-:S05]  /*9a00*/  LEA.HI.X R3, R13, UR13, R30, 0x2, P0 ;  /* 0x0000000d0d037c11 */ /* 0x000fca00080f141e */
[----:B------:R0:W-:Y:S04]  /*9a10*/  STG.E desc[UR8][R2.64], R27 ;  /* 0x0000001b02007986 */ /* 0x0001e8000c101908 */
.L_x_182:
[----:B------:R-:W-:Y:S05]  /*9a20*/  BSYNC.RECONVERGENT B0 ;  /* 0x0000000000007941 */ /* 0x000fea0003800200 */
.L_x_181:
        /* <DEDUP_REMOVED lines=9> */
.L_x_186:
[----:B------:R-:W0:Y:S01]  /*9ac0*/  LDCU.64 UR12, c[0x0][0x390] ;  /* 0x00007200ff0c77ac */ /* 0x000e220008000a00 */
[----:B-----5:R-:W-:-:S04]  /*9ad0*/  IADD3 R13, P0, PT, R34, R2, RZ ;  /* 0x00000002220d7210 */ /* 0x020fc80007f1e0ff */
[----:B------:R-:W-:Y:S02]  /*9ae0*/  LEA.HI.X.SX32 R34, R34, R3, 0x1, P0 ;  /* 0x0000000322227211 */ /* 0x000fe400000f0eff */
[----:B0-----:R-:W-:-:S04]  /*9af0*/  LEA R2, P0, R13, UR12, 0x2 ;  /* 0x0000000c0d027c11 */ /* 0x001fc8000f8010ff */
[----:B------:R-:W-:-:S05]  /*9b00*/  LEA.HI.X R3, R13, UR13, R34, 0x2, P0 ;  /* 0x0000000d0d037c11 */ /* 0x000fca00080f1422 */
[----:B------:R2:W-:Y:S04]  /*9b10*/  STG.E desc[UR8][R2.64], R26 ;  /* 0x0000001a02007986 */ /* 0x0005e8000c101908 */
.L_x_185:
[----:B------:R-:W-:Y:S05]  /*9b20*/  BSYNC.RECONVERGENT B0 ;  /* 0x0000000000007941 */ /* 0x000fea0003800200 */
.L_x_184:
        /* <DEDUP_REMOVED lines=9> */
.L_x_189:
[----:B------:R-:W0:Y:S01]  /*9bc0*/  LDCU.64 UR12, c[0x0][0x390] ;  /* 0x00007200ff0c77ac */ /* 0x000e220008000a00 */
[----:B-----5:R-:W-:-:S04]  /*9bd0*/  IADD3 R13, P0, PT, R33, R2, RZ ;  /* 0x00000002210d7210 */ /* 0x020fc80007f1e0ff */
[----:B------:R-:W-:Y:S02]  /*9be0*/  LEA.HI.X.SX32 R26, R33, R3, 0x1, P0 ;  /* 0x00000003211a7211 */ /* 0x000fe400000f0eff */
[----:B0-----:R-:W-:-:S04]  /*9bf0*/  LEA R2, P0, R13, UR12, 0x2 ;  /* 0x0000000c0d027c11 */ /* 0x001fc8000f8010ff */
[----:B------:R-:W-:-:S05]  /*9c00*/  LEA.HI.X R3, R13, UR13, R26, 0x2, P0 ;  /* 0x0000000d0d037c11 */ /* 0x000fca00080f141a */
[----:B------:R3:W-:Y:S04]  /*9c10*/  STG.E desc[UR8][R2.64], R25 ;  /* 0x0000001902007986 */ /* 0x0007e8000c101908 */
.L_x_188:
[----:B------:R-:W-:Y:S05]  /*9c20*/  BSYNC.RECONVERGENT B0 ;  /* 0x0000000000007941 */ /* 0x000fea0003800200 */
.L_x_187:
        /* <DEDUP_REMOVED lines=9> */
.L_x_192:
[----:B------:R-:W0:Y:S01]  /*9cc0*/  LDCU.64 UR12, c[0x0][0x390] ;  /* 0x00007200ff0c77ac */ /* 0x000e220008000a00 */
[----:B-----5:R-:W-:-:S04]  /*9cd0*/  IADD3 R13, P0, PT, R32, R2, RZ ;  /* 0x00000002200d7210 */ /* 0x020fc80007f1e0ff */
[----:B------:R-:W-:Y:S02]  /*9ce0*/  LEA.HI.X.SX32 R32, R32, R3, 0x1, P0 ;  /* 0x0000000320207211 */ /* 0x000fe400000f0eff */
[----:B0-----:R-:W-:-:S04]  /*9cf0*/  LEA R2, P0, R13, UR12, 0x2 ;  /* 0x0000000c0d027c11 */ /* 0x001fc8000f8010ff */
[----:B------:R-:W-:-:S05]  /*9d00*/  LEA.HI.X R3, R13, UR13, R32, 0x2, P0 ;  /* 0x0000000d0d037c11 */ /* 0x000fca00080f1420 */
[----:B------:R4:W-:Y:S04]  /*9d10*/  STG.E desc[UR8][R2.64], R24 ;  /* 0x0000001802007986 */ /* 0x0009e8000c101908 */
.L_x_191:
[----:B------:R-:W-:Y:S05]  /*9d20*/  BSYNC.RECONVERGENT B0 ;  /* 0x0000000000007941 */ /* 0x000fea0003800200 */
.L_x_190:
        /* <DEDUP_REMOVED lines=9> */
.L_x_195:
[----:B------:R-:W0:Y:S01]  /*9dc0*/  LDCU.64 UR12, c[0x0][0x390] ;  /* 0x00007200ff0c77ac */ /* 0x000e220008000a00 */
[----:B-----5:R-:W-:-:S04]  /*9dd0*/  IADD3 R13, P0, PT, R31, R2, RZ ;  /* 0x000000021f0d7210 */ /* 0x020fc80007f1e0ff */
[----:B------:R-:W-:Y:S02]  /*9de0*/  LEA.HI.X.SX32 R24, R31, R3, 0x1, P0 ;  /* 0x000000031f187211 */ /* 0x000fe400000f0eff */
[----:B0-----:R-:W-:-:S04]  /*9df0*/  LEA R2, P0, R13, UR12, 0x2 ;  /* 0x0000000c0d027c11 */ /* 0x001fc8000f8010ff */
[----:B------:R-:W-:-:S05]  /*9e00*/  LEA.HI.X R3, R13, UR13, R24, 0x2, P0 ;  /* 0x0000000d0d037c11 */ /* 0x000fca00080f1418 */
[----:B------:R0:W-:Y:S04]  /*9e10*/  STG.E desc[UR8][R2.64], R23 ;  /* 0x0000001702007986 */ /* 0x0001e8000c101908 */
.L_x_194:
[----:B------:R-:W-:Y:S05]  /*9e20*/  BSYNC.RECONVERGENT B0 ;  /* 0x0000000000007941 */ /* 0x000fea0003800200 */
.L_x_193:
        /* <DEDUP_REMOVED lines=9> */
.L_x_198:
[----:B------:R-:W0:Y:S01]  /*9ec0*/  LDCU.64 UR12, c[0x0][0x390] ;  /* 0x00007200ff0c77ac */ /* 0x000e220008000a00 */
[----:B-----5:R-:W-:-:S04]  /*9ed0*/  IADD3 R13, P0, PT, R18, R2, RZ ;  /* 0x00000002120d7210 */ /* 0x020fc80007f1e0ff */
[----:B------:R-:W-:Y:S02]  /*9ee0*/  LEA.HI.X.SX32 R18, R18, R3, 0x1, P0 ;  /* 0x0000000312127211 */ /* 0x000fe400000f0eff */
[----:B0-----:R-:W-:-:S04]  /*9ef0*/  LEA R2, P0, R13, UR12, 0x2 ;  /* 0x0000000c0d027c11 */ /* 0x001fc8000f8010ff */
[----:B------:R-:W-:-:S05]  /*9f00*/  LEA.HI.X R3, R13, UR13, R18, 0x2, P0 ;  /* 0x0000000d0d037c11 */ /* 0x000fca00080f1412 */
[----:B------:R0:W-:Y:S04]  /*9f10*/  STG.E desc[UR8][R2.64], R22 ;  /* 0x0000001602007986 */ /* 0x0001e8000c101908 */
.L_x_197:
[----:B------:R-:W-:Y:S05]  /*9f20*/  BSYNC.RECONVERGENT B0 ;  /* 0x0000000000007941 */ /* 0x000fea0003800200 */
.L_x_196:
        /* <DEDUP_REMOVED lines=9> */
.L_x_201:
[----:B------:R-:W0:Y:S01]  /*9fc0*/  LDCU.64 UR12, c[0x0][0x390] ;  /* 0x00007200ff0c77ac */ /* 0x000e220008000a00 */
[----:B-----5:R-:W-:-:S04]  /*9fd0*/  IADD3 R13, P0, PT, R11, R2, RZ ;  /* 0x000000020b0d7210 */ /* 0x020fc80007f1e0ff */
[----:B------:R-:W-:Y:S02]  /*9fe0*/  LEA.HI.X.SX32 R18, R11, R3, 0x1, P0 ;  /* 0x000000030b127211 */ /* 0x000fe400000f0eff */
[----:B0-----:R-:W-:-:S04]  /*9ff0*/  LEA R2, P0, R13, UR12, 0x2 ;  /* 0x0000000c0d027c11 */ /* 0x001fc8000f8010ff */
[----:B------:R-:W-:-:S05]  /*a000*/  LEA.HI.X R3, R13, UR13, R18, 0x2, P0 ;  /* 0x0000000d0d037c11 */ /* 0x000fca00080f1412 */
[----:B------:R0:W-:Y:S04]  /*a010*/  STG.E desc[UR8][R2.64], R21 ;  /* 0x0000001502007986 */ /* 0x0001e8000c101908 */
.L_x_200:
[----:B------:R-:W-:Y:S05]  /*a020*/  BSYNC.RECONVERGENT B0 ;  /* 0x0000000000007941 */ /* 0x000fea0003800200 */
.L_x_199:
        /* <DEDUP_REMOVED lines=10> */
.L_x_204:
[----:B-----5:R-:W-:-:S04]  /*a0d0*/  IADD3 R11, P0, PT, R10, R2, RZ ;  /* 0x000000020a0b7210 */ /* 0x020fc80007f1e0ff */
[----:B------:R-:W-:Y:S02]  /*a0e0*/  LEA.HI.X.SX32 R10, R10, R3, 0x1, P0 ;  /* 0x000000030a0a7211 */ /* 0x000fe400000f0eff */
[----:B0-----:R-:W-:-:S04]  /*a0f0*/  LEA R2, P0, R11, UR12, 0x2 ;  /* 0x0000000c0b027c11 */ /* 0x001fc8000f8010ff */
[----:B------:R-:W-:-:S05]  /*a100*/  LEA.HI.X R3, R11, UR13, R10, 0x2, P0 ;  /* 0x0000000d0b037c11 */ /* 0x000fca00080f140a */
[----:B------:R0:W-:Y:S04]  /*a110*/  STG.E desc[UR8][R2.64], R20 ;  /* 0x0000001402007986 */ /* 0x0001e8000c101908 */
.L_x_203:
[----:B------:R-:W-:Y:S05]  /*a120*/  BSYNC.RECONVERGENT B0 ;  /* 0x0000000000007941 */ /* 0x000fea0003800200 */
.L_x_202:
        /* <DEDUP_REMOVED lines=10> */
.L_x_207:
[----:B-----5:R-:W-:-:S04]  /*a1d0*/  IADD3 R10, P0, PT, R8, R2, RZ ;  /* 0x00000002080a7210 */ /* 0x020fc80007f1e0ff */
[----:B------:R-:W-:Y:S02]  /*a1e0*/  LEA.HI.X.SX32 R3, R8, R3, 0x1, P0 ;  /* 0x0000000308037211 */ /* 0x000fe400000f0eff */
[----:B0-----:R-:W-:-:S04]  /*a1f0*/  LEA R2, P0, R10, UR12, 0x2 ;  /* 0x0000000c0a027c11 */ /* 0x001fc8000f8010ff */
[----:B------:R-:W-:-:S05]  /*a200*/  LEA.HI.X R3, R10, UR13, R3, 0x2, P0 ;  /* 0x0000000d0a037c11 */ /* 0x000fca00080f1403 */
[----:B------:R0:W-:Y:S04]  /*a210*/  STG.E desc[UR8][R2.64], R19 ;  /* 0x0000001302007986 */ /* 0x0001e8000c101908 */
.L_x_206:
[----:B------:R-:W-:Y:S05]  /*a220*/  BSYNC.RECONVERGENT B0 ;  /* 0x0000000000007941 */ /* 0x000fea0003800200 */
.L_x_205:
[----:B------:R-:W-:Y:S01]  /*a230*/  ISETP.GE.OR P1, PT, R5, R14, !P1 ;  /* 0x0000000e0500720c */ /* 0x000fe20004f26670 */
        /* <DEDUP_REMOVED lines=8> */
.L_x_210:
[----:B-----5:R-:W-:-:S04]  /*a2c0*/  IADD3 R8, P0, PT, R5, R2, RZ ;  /* 0x0000000205087210 */ /* 0x020fc80007f1e0ff */
[----:B------:R-:W-:Y:S02]  /*a2d0*/  LEA.HI.X.SX32 R3, R5, R3, 0x1, P0 ;  /* 0x0000000305037211 */ /* 0x000fe400000f0eff */
[----:B0-----:R-:W-:-:S04]  /*a2e0*/  LEA R2, P0, R8, UR12, 0x2 ;  /* 0x0000000c08027c11 */ /* 0x001fc8000f8010ff */
[----:B------:R-:W-:-:S05]  /*a2f0*/  LEA.HI.X R3, R8, UR13, R3, 0x2, P0 ;  /* 0x0000000d08037c11 */ /* 0x000fca00080f1403 */
[----:B------:R0:W-:Y:S04]  /*a300*/  STG.E desc[UR8][R2.64], R17 ;  /* 0x0000001102007986 */ /* 0x0001e8000c101908 */
.L_x_209:
[----:B------:R-:W-:Y:S05]  /*a310*/  BSYNC.RECONVERGENT B0 ;  /* 0x0000000000007941 */ /* 0x000fea0003800200 */
.L_x_208:
        /* <DEDUP_REMOVED lines=9> */
.L_x_213:
[----:B-----5:R-:W-:-:S04]  /*a3b0*/  IADD3 R5, P0, PT, R4, R2, RZ ;  /* 0x0000000204057210 */ /* 0x020fc80007f1e0ff */
[----:B------:R-:W-:Y:S02]  /*a3c0*/  LEA.HI.X.SX32 R4, R4, R3, 0x1, P0 ;  /* 0x0000000304047211 */ /* 0x000fe400000f0eff */
[----:B0-----:R-:W-:-:S04]  /*a3d0*/  LEA R2, P0, R5, UR12, 0x2 ;  /* 0x0000000c05027c11 */ /* 0x001fc8000f8010ff */
[----:B------:R-:W-:-:S05]  /*a3e0*/  LEA.HI.X R3, R5, UR13, R4, 0x2, P0 ;  /* 0x0000000d05037c11 */ /* 0x000fca00080f1404 */
[----:B------:R0:W-:Y:S04]  /*a3f0*/  STG.E desc[UR8][R2.64], R16 ;  /* 0x0000001002007986 */ /* 0x0001e8000c101908 */
.L_x_212:
[----:B------:R-:W-:Y:S05]  /*a400*/  BSYNC.RECONVERGENT B0 ;  /* 0x0000000000007941 */ /* 0x000fea0003800200 */
.L_x_211:
        /* <DEDUP_REMOVED lines=9> */
.L_x_216:
[----:B-----5:R-:W-:-:S04]  /*a4a0*/  IADD3 R4, P0, PT, R12, R2, RZ ;  /* 0x000000020c047210 */ /* 0x020fc80007f1e0ff */
[----:B------:R-:W-:Y:S02]  /*a4b0*/  LEA.HI.X.SX32 R3, R12, R3, 0x1, P0 ;  /* 0x000000030c037211 */ /* 0x000fe400000f0eff */
[----:B0-----:R-:W-:-:S04]  /*a4c0*/  LEA R2, P0, R4, UR12, 0x2 ;  /* 0x0000000c04027c11 */ /* 0x001fc8000f8010ff */
[----:B------:R-:W-:-:S05]  /*a4d0*/  LEA.HI.X R3, R4, UR13, R3, 0x2, P0 ;  /* 0x0000000d04037c11 */ /* 0x000fca00080f1403 */
[----:B------:R0:W-:Y:S04]  /*a4e0*/  STG.E desc[UR8][R2.64], R9 ;  /* 0x0000000902007986 */ /* 0x0001e8000c101908 */
.L_x_215:
[----:B------:R-:W-:Y:S05]  /*a4f0*/  BSYNC.RECONVERGENT B0 ;  /* 0x0000000000007941 */ /* 0x000fea0003800200 */
.L_x_214:
        /* <DEDUP_REMOVED lines=9> */
.L_x_219:
[----:B-----5:R-:W-:-:S04]  /*a590*/  IADD3 R4, P0, PT, R28, R2, RZ ;  /* 0x000000021c047210 */ /* 0x020fc80007f1e0ff */
[----:B------:R-:W-:Y:S02]  /*a5a0*/  LEA.HI.X.SX32 R3, R28, R3, 0x1, P0 ;  /* 0x000000031c037211 */ /* 0x000fe400000f0eff */
[----:B0-----:R-:W-:-:S04]  /*a5b0*/  LEA R2, P0, R4, UR12, 0x2 ;  /* 0x0000000c04027c11 */ /* 0x001fc8000f8010ff */
[----:B------:R-:W-:-:S05]  /*a5c0*/  LEA.HI.X R3, R4, UR13, R3, 0x2, P0 ;  /* 0x0000000d04037c11 */ /* 0x000fca00080f1403 */
[----:B------:R0:W-:Y:S04]  /*a5d0*/  STG.E desc[UR8][R2.64], R7 ;  /* 0x0000000702007986 */ /* 0x0001e8000c101908 */
.L_x_218:
[----:B------:R-:W-:Y:S05]  /*a5e0*/  BSYNC.RECONVERGENT B0 ;  /* 0x0000000000007941 */ /* 0x000fea0003800200 */
.L_x_217:
        /* <DEDUP_REMOVED lines=8> */
.L_x_220:
[----:B-----5:R-:W-:-:S04]  /*a670*/  IADD3 R4, P0, PT, R0, R2, RZ ;  /* 0x0000000200047210 */ /* 0x020fc80007f1e0ff */
[----:B------:R-:W-:Y:S02]  /*a680*/  LEA.HI.X.SX32 R3, R0, R3, 0x1, P0 ;  /* 0x0000000300037211 */ /* 0x000fe400000f0eff */
[----:B0-----:R-:W-:-:S04]  /*a690*/  LEA R2, P0, R4, UR12, 0x2 ;  /* 0x0000000c04027c11 */ /* 0x001fc8000f8010ff */
[----:B------:R-:W-:-:S05]  /*a6a0*/  LEA.HI.X R3, R4, UR13, R3, 0x2, P0 ;  /* 0x0000000d04037c11 */ /* 0x000fca00080f1403 */
[----:B------:R0:W-:Y:S01]  /*a6b0*/  STG.E desc[UR8][R2.64], R6 ;  /* 0x0000000602007986 */ /* 0x0001e2000c101908 */
[----:B------:R-:W-:Y:S05]  /*a6c0*/  BRA `(.L_x_163) ;  /* 0x00000008007c7947 */ /* 0x000fea0003800000 */
.L_x_177:
[----:B------:R-:W-:Y:S01]  /*a6d0*/  P2R R43, PR, RZ, 0x2 ;  /* 0x00000002ff2b7803 */ /* 0x000fe20000000000 */
[----:B------:R-:W-:Y:S01]  /*a6e0*/  BAR.SYNC.DEFER_BLOCKING 0x0 ;  /* 0x0000000000007b1d */ /* 0x000fe20000010000 */
[C---:B------:R-:W-:Y:S01]  /*a6f0*/  LOP3.LUT P1, RZ, R36.reuse, 0x8, RZ, 0xc0, !PT ;  /* 0x0000000824ff7812 */ /* 0x040fe2000782c0ff */
[----:B------:R-:W-:Y:S01]  /*a700*/  @P0 IMAD.IADD R29, R29, 0x1, -R13 ;  /* 0x000000011d1d0824 */ /* 0x000fe200078e0a0d */
[----:B------:R-:W-:Y:S02]  /*a710*/  P2R R44, PR, RZ, 0x4 ;  /* 0x00000004ff2c7803 */ /* 0x000fe40000000000 */
[----:B------:R-:W-:Y:S01]  /*a720*/  P2R R42, PR, RZ, 0x2 ;  /* 0x00000002ff2a7803 */ /* 0x000fe20000000000 */
[----:B------:R-:W0:Y:S01]  /*a730*/  LDCU.64 UR14, c[0x0][0x390] ;  /* 0x00007200ff0e77ac */ /* 0x000e220008000a00 */
[----:B------:R-:W-:Y:S02]  /*a740*/  LOP3.LUT P1, RZ, R36, 0x4, RZ, 0xc0, !PT ;  /* 0x0000000424ff7812 */ /* 0x000fe4000782c0ff */
[----:B------:R-:W-:Y:S01]  /*a750*/  @P0 LEA R29, R29, UR5, 0x2 ;  /* 0x000000051d1d0c11 */ /* 0x000fe2000f8e10ff */
[----:B------:R-:W1:Y:S01]  /*a760*/  LDCU.64 UR12, c[0x0][0x390] ;  /* 0x00007200ff0c77ac */ /* 0x000e620008000a00 */
[----:B------:R-:W-:-:S02]  /*a770*/  P2R R3, PR, RZ, 0x2 ;  /* 0x00000002ff037803 */ /* 0x000fc40000000000 */
[C---:B------:R-:W-:Y:S02]  /*a780*/  LOP3.LUT P1, RZ, R36.reuse, 0x2, RZ, 0xc0, !PT ;  /* 0x0000000224ff7812 */ /* 0x040fe4000782c0ff */
[C---:B------:R-:W-:Y:S02]  /*a790*/  LOP3.LUT P2, RZ, R36.reuse, 0x10, RZ, 0xc0, !PT ;  /* 0x0000001024ff7812 */ /* 0x040fe4000784c0ff */
[----:B------:R-:W-:Y:S02]  /*a7a0*/  P2R R41, PR, RZ, 0x8 ;  /* 0x00000008ff297803 */ /* 0x000fe40000000000 */
[C---:B------:R-:W-:Y:S02]  /*a7b0*/  LOP3.LUT P3, RZ, R36.reuse, 0x20, RZ, 0xc0, !PT ;  /* 0x0000002024ff7812 */ /* 0x040fe4000786c0ff */
[----:B------:R-:W-:Y:S02]  /*a7c0*/  P2R R40, PR, RZ, 0x10 ;  /* 0x00000010ff287803 */ /* 0x000fe40000000000 */
[C---:B------:R-:W-:Y:S01]  /*a7d0*/  LOP3.LUT P4, RZ, R36.reuse, 0x40, RZ, 0xc0, !PT ;  /* 0x0000004024ff7812 */ /* 0x040fe2000788c0ff */
[----:B------:R2:W-:Y:S01]  /*a7e0*/  @P0 STS [R29], R30 ;  /* 0x0000001e1d000388 */ /* 0x0005e20000000800 */
[----:B------:R-:W-:Y:S01]  /*a7f0*/  P2R R39, PR, RZ, 0x20 ;  /* 0x00000020ff277803 */ /* 0x000fe20000000000 */
[--C-:B------:R-:W-:Y:S01]  /*a800*/  @P1 IMAD.IADD R37, R37, 0x1, -R13.reuse ;  /* 0x0000000125251824 */ /* 0x100fe200078e0a0d */
[----:B------:R-:W-:Y:S01]  /*a810*/  LOP3.LUT P5, RZ, R36, 0x80, RZ, 0xc0, !PT ;  /* 0x0000008024ff7812 */ /* 0x000fe200078ac0ff */
[----:B------:R-:W-:Y:S01]  /*a820*/  @P2 IMAD.IADD R32, R32, 0x1, -R13 ;  /* 0x0000000120202824 */ /* 0x000fe200078e0a0d */
[----:B------:R-:W-:-:S02]  /*a830*/  LOP3.LUT P0, RZ, R36, 0x100, RZ, 0xc0, !PT ;  /* 0x0000010024ff7812 */ /* 0x000fc4000780c0ff */
[----:B------:R-:W-:Y:S01]  /*a840*/  @P1 LEA R2, R37, UR5, 0x2 ;  /* 0x0000000525021c11 */ /* 0x000fe2000f8e10ff */
[--C-:B------:R-:W-:Y:S01]  /*a850*/  @P3 IMAD.IADD R31, R31, 0x1, -R13.reuse ;  /* 0x000000011f1f3824 */ /* 0x100fe200078e0a0d */
[----:B------:R-:W-:Y:S02]  /*a860*/  LOP3.LUT P6, RZ, R36, 0x1, RZ, 0xc0, !PT ;  /* 0x0000000124ff7812 */ /* 0x000fe400078cc0ff */
[----:B--2---:R-:W-:Y:S01]  /*a870*/  @P2 LEA R29, R32, UR5, 0x2 ;  /* 0x00000005201d2c11 */ /* 0x004fe2000f8e10ff */
[----:B------:R2:W-:Y:S01]  /*a880*/  @P1 STS [R2], R27 ;  /* 0x0000001b02001388 */ /* 0x0005e20000000800 */
[----:B------:R-:W-:Y:S01]  /*a890*/  ISETP.NE.AND P1, PT, R3, RZ, PT ;  /* 0x000000ff0300720c */ /* 0x000fe20003f25270 */
[--C-:B------:R-:W-:Y:S02]  /*a8a0*/  @P4 IMAD.IADD R18, R18, 0x1, -R13.reuse ;  /* 0x0000000112124824 */ /* 0x100fe400078e0a0d */
[--C-:B------:R-:W-:Y:S02]  /*a8b0*/  @P5 IMAD.IADD R11, R11, 0x1, -R13.reuse ;  /* 0x000000010b0b5824 */ /* 0x100fe400078e0a0d */
[----:B------:R-:W-:Y:S01]  /*a8c0*/  @P0 IMAD.IADD R10, R10, 0x1, -R13 ;  /* 0x000000010a0a0824 */ /* 0x000fe200078e0a0d */
[----:B--2---:R-:W-:-:S03]  /*a8d0*/  @P3 LEA R2, R31, UR5, 0x2 ;  /* 0x000000051f023c11 */ /* 0x004fc6000f8e10ff */
[----:B------:R-:W-:-:S04]  /*a8e0*/  @P6 IMAD.IADD R8, R8, 0x1, -R13 ;  /* 0x0000000108086824 */ /* 0x000fc800078e0a0d */
[----:B------:R-:W-:Y:S01]  /*a8f0*/  @P1 IMAD.IADD R34, R34, 0x1, -R13 ;  /* 0x0000000122221824 */ /* 0x000fe200078e0a0d */
[----:B------:R-:W-:-:S04]  /*a900*/  @P6 LEA R8, R8, UR5, 0x2 ;  /* 0x0000000508086c11 */ /* 0x000fc8000f8e10ff */
[----:B------:R-:W-:-:S05]  /*a910*/  @P1 LEA R3, R34, UR5, 0x2 ;  /* 0x0000000522031c11 */ /* 0x000fca000f8e10ff */
[----:B------:R2:W-:Y:S01]  /*a920*/  @P1 STS [R3], R26 ;  /* 0x0000001a03001388 */ /* 0x0005e20000000800 */
[----:B------:R-:W-:Y:S02]  /*a930*/  ISETP.NE.AND P1, PT, R42, RZ, PT ;  /* 0x000000ff2a00720c */ /* 0x000fe40003f25270 */
[----:B--2---:R-:W-:Y:S02]  /*a940*/  @P4 LEA R3, R18, UR5, 0x2 ;  /* 0x0000000512034c11 */ /* 0x004fe4000f8e10ff */
[----:B------:R-:W-:-:S09]  /*a950*/  @P5 LEA R18, R11, UR5, 0x2 ;  /* 0x000000050b125c11 */ /* 0x000fd2000f8e10ff */
[----:B------:R-:W-:Y:S01]  /*a960*/  @P1 IMAD.IADD R33, R33, 0x1, -R13 ;  /* 0x0000000121211824 */ /* 0x000fe200078e0a0d */
[----:B------:R-:W-:-:S04]  /*a970*/  @P0 LEA R11, R10, UR5, 0x2 ;  /* 0x000000050a0b0c11 */ /* 0x000fc8000f8e10ff */
[----:B------:R-:W-:-:S05]  /*a980*/  @P1 LEA R34, R33, UR5, 0x2 ;  /* 0x0000000521221c11 */ /* 0x000fca000f8e10ff */
[----:B------:R-:W-:Y:S01]  /*a990*/  @P1 STS [R34], R25 ;  /* 0x0000001922001388 */ /* 0x000fe20000000800 */
[----:B------:R-:W-:-:S03]  /*a9a0*/  ISETP.NE.AND P1, PT, R43, RZ, PT ;  /* 0x000000ff2b00720c */ /* 0x000fc60003f25270 */
[----:B------:R-:W-:Y:S01]  /*a9b0*/  @P2 STS [R29], R24 ;  /* 0x000000181d002388 */ /* 0x000fe20000000800 */
[----:B------:R-:W-:-:S03]  /*a9c0*/  ISETP.NE.AND P2, PT, R44, RZ, PT ;  /* 0x000000ff2c00720c */ /* 0x000fc60003f45270 */
[----:B------:R-:W-:Y:S01]  /*a9d0*/  @P3 STS [R2], R23 ;  /* 0x0000001702003388 */ /* 0x000fe20000000800 */
[----:B------:R-:W-:-:S03]  /*a9e0*/  ISETP.NE.AND P3, PT, R41, RZ, PT ;  /* 0x000000ff2900720c */ /* 0x000fc60003f65270 */
[----:B------:R2:W-:Y:S01]  /*a9f0*/  @P4 STS [R3], R22 ;  /* 0x0000001603004388 */ /* 0x0005e20000000800 */
[----:B------:R-:W-:Y:S01]  /*aa00*/  ISETP.NE.AND P4, PT, R40, RZ, PT ;  /* 0x000000ff2800720c */ /* 0x000fe20003f85270 */
[--C-:B------:R-:W-:Y:S02]  /*aa10*/  @P1 IMAD.IADD R5, R5, 0x1, -R13.reuse ;  /* 0x0000000105051824 */ /* 0x100fe400078e0a0d */
[----:B------:R3:W-:Y:S01]  /*aa20*/  @P5 STS [R18], R21 ;  /* 0x0000001512005388 */ /* 0x0007e20000000800 */
[----:B------:R-:W-:Y:S01]  /*aa30*/  ISETP.NE.AND P5, PT, R39, RZ, PT ;  /* 0x000000ff2700720c */ /* 0x000fe20003fa5270 */
[--C-:B------:R-:W-:Y:S02]  /*aa40*/  @P2 IMAD.IADD R4, R4, 0x1, -R13.reuse ;  /* 0x0000000104042824 */ /* 0x100fe400078e0a0d */
[----:B------:R3:W-:Y:S01]  /*aa50*/  @P0 STS [R11], R20 ;  /* 0x000000140b000388 */ /* 0x0007e20000000800 */
[----:B------:R-:W-:Y:S01]  /*aa60*/  ISETP.GE.AND P0, PT, R35, R38, PT ;  /* 0x000000262300720c */ /* 0x000fe20003f06270 */
[--C-:B------:R-:W-:Y:S01]  /*aa70*/  @P3 IMAD.IADD R12, R12, 0x1, -R13.reuse ;  /* 0x000000010c0c3824 */ /* 0x100fe200078e0a0d */
[----:B--2---:R-:W-:Y:S01]  /*aa80*/  @P2 LEA R3, R4, UR5, 0x2 ;  /* 0x0000000504032c11 */ /* 0x004fe2000f8e10ff */
[----:B------:R3:W-:Y:S02]  /*aa90*/  @P6 STS [R8], R19 ;  /* 0x0000001308006388 */ /* 0x0007e40000000800 */
[----:B------:R-:W-:Y:S01]  /*aaa0*/  @P4 IMAD.IADD R28, R28, 0x1, -R13 ;  /* 0x000000011c1c4824 */ /* 0x000fe200078e0a0d */
[----:B------:R-:W-:-:S03]  /*aab0*/  @P3 LEA R12, R12, UR5, 0x2 ;  /* 0x000000050c0c3c11 */ /* 0x000fc6000f8e10ff */
[----:B------:R-:W-:Y:S01]  /*aac0*/  @P5 IMAD.IADD R2, R0, 0x1, -R13 ;  /* 0x0000000100025824 */ /* 0x000fe200078e0a0d */
[----:B------:R-:W-:Y:S02]  /*aad0*/  @P1 LEA R0, R5, UR5, 0x2 ;  /* 0x0000000505001c11 */ /* 0x000fe4000f8e10ff */
[----:B------:R-:W-:Y:S02]  /*aae0*/  @P4 LEA R28, R28, UR5, 0x2 ;  /* 0x000000051c1c4c11 */ /* 0x000fe4000f8e10ff */
[----:B------:R-:W-:Y:S01]  /*aaf0*/  @P5 LEA R5, R2, UR5, 0x2 ;  /* 0x0000000502055c11 */ /* 0x000fe2000f8e10ff */
[----:B------:R3:W-:Y:S04]  /*ab00*/  @P1 STS [R0], R17 ;  /* 0x0000001100001388 */ /* 0x0007e80000000800 */
[----:B------:R3:W-:Y:S04]  /*ab10*/  @P2 STS [R3], R16 ;  /* 0x0000001003002388 */ /* 0x0007e80000000800 */
[----:B------:R3:W-:Y:S04]  /*ab20*/  @P3 STS [R12], R9 ;  /* 0x000000090c003388 */ /* 0x0007e80000000800 */
[----:B------:R3:W-:Y:S04]  /*ab30*/  @P4 STS [R28], R7 ;  /* 0x000000071c004388 */ /* 0x0007e80000000800 */
[----:B------:R3:W-:Y:S01]  /*ab40*/  @P5 STS [R5], R6 ;  /* 0x0000000605005388 */ /* 0x0007e20000000800 */
[----:B------:R-:W-:Y:S06]  /*ab50*/  BAR.SYNC.DEFER_BLOCKING 0x0 ;  /* 0x0000000000007b1d */ /* 0x000fec0000010000 */
[----:B01----:R-:W-:Y:S05]  /*ab60*/  @P0 BRA `(.L_x_163) ;  /* 0x0000000400540947 */ /* 0x003fea0003800000 */
[----:B------:R-:W0:Y:S01]  /*ab70*/  LDCU UR4, c[0x0][0x3b0] ;  /* 0x00007600ff0477ac */ /* 0x000e220008000800 */
[----:B---3--:R-:W-:Y:S01]  /*ab80*/  VIADD R0, R35, UR7 ;  /* 0x0000000723007c36 */ /* 0x008fe20008000000 */
[----:B------:R-:W1:Y:S01]  /*ab90*/  LDC.U8 R12, c[0x0][0x3b8] ;  /* 0x0000ee00ff0c7b82 */ /* 0x000e620000000000 */
[----:B------:R-:W-:Y:S03]  /*aba0*/  BSSY.RECONVERGENT B0, `(.L_x_221) ;  /* 0x000001e000007945 */ /* 0x000fe60003800200 */
[----:B0-----:R-:W-:-:S05]  /*abb0*/  IADD3 R0, PT, PT, -R0, UR4, R15 ;  /* 0x0000000400007c10 */ /* 0x001fca000fffe10f */
[----:B------:R-:W-:-:S04]  /*abc0*/  VIADD R2, R0, 0xffffe97f ;  /* 0xffffe97f00027836 */ /* 0x000fc80000000000 */
[C---:B------:R-:W-:Y:S01]  /*abd0*/  IMAD.HI.U32 R0, R2.reuse, -0x55555555, RZ ;  /* 0xaaaaaaab02007827 */ /* 0x040fe200078e00ff */
[----:B------:R-:W-:-:S04]  /*abe0*/  ISETP.GE.U32.AND P1, PT, R2, 0x480, PT ;  /* 0x000004800200780c */ /* 0x000fc80003f26070 */
[----:B------:R-:W-:-:S04]  /*abf0*/  SHF.R.U32.HI R0, RZ, 0x8, R0 ;  /* 0x00000008ff007819 */ /* 0x000fc80000011600 */
[----:B------:R-:W-:-:S04]  /*ac00*/  LOP3.LUT R3, R0, 0x3, RZ, 0xc0, !PT ;  /* 0x0000000300037812 */ /* 0x000fc800078ec0ff */
[----:B------:R-:W-:-:S13]  /*ac10*/  ISETP.NE.AND P0, PT, R3, 0x3, PT ;  /* 0x000000030300780c */ /* 0x000fda0003f05270 */
[----:B-1----:R-:W-:Y:S05]  /*ac20*/  @!P0 BRA `(.L_x_222) ;  /* 0x0000000000548947 */ /* 0x002fea0003800000 */
[----:B------:R-:W-:Y:S01]  /*ac30*/  VIADD R0, R0, 0x1 ;  /* 0x0000000100007836 */ /* 0x000fe20000000000 */
[C---:B------:R-:W-:Y:S01]  /*ac40*/  LEA R6, R35.reuse, UR5, 0x2 ;  /* 0x0000000523067c11 */ /* 0x040fe2000f8e10ff */
[----:B------:R-:W-:Y:S01]  /*ac50*/  IMAD.IADD R7, R35, 0x1, R13 ;  /* 0x0000000123077824 */ /* 0x000fe200078e020d */
[----:B------:R-:W-:Y:S02]  /*ac60*/  ISETP.NE.AND P2, PT, R12, RZ, PT ;  /* 0x000000ff0c00720c */ /* 0x000fe40003f45270 */
[----:B------:R-:W-:-:S05]  /*ac70*/  LOP3.LUT R0, R0, 0x3, RZ, 0xc0, !PT ;  /* 0x0000000300007812 */ /* 0x000fca00078ec0ff */
[----:B------:R-:W-:Y:S02]  /*ac80*/  IMAD R35, R0, 0x180, R35 ;  /* 0x0000018000237824 */ /* 0x000fe400078e0223 */
[----:B------:R-:W-:-:S07]  /*ac90*/  IMAD.MOV R0, RZ, RZ, -R0 ;  /* 0x000000ffff007224 */ /* 0x000fce00078e0a00 */
.L_x_223:
        /* <DEDUP_REMOVED lines=14> */
.L_x_222:
[----:B------:R-:W-:Y:S05]  /*ad80*/  BSYNC.RECONVERGENT B0 ;  /* 0x0000000000007941 */ /* 0x000fea0003800200 */
.L_x_221:
[----:B------:R-:W-:Y:S05]  /*ad90*/  @!P1 BRA `(.L_x_163) ;  /* 0x0000000000c89947 */ /* 0x000fea0003800000 */
[----:B------:R-:W1:Y:S01]  /*ada0*/  S2UR UR6, SR_CgaCtaId ;  /* 0x00000000000679c3 */ /* 0x000e620000008800 */
[----:B------:R-:W-:Y:S01]  /*adb0*/  UMOV UR4, 0x400 ;  /* 0x0000040000047882 */ /* 0x000fe20000000000 */
[----:B------:R-:W-:Y:S01]  /*adc0*/  ISETP.NE.AND P0, PT, R12, RZ, PT ;  /* 0x000000ff0c00720c */ /* 0x000fe20003f05270 */
[----:B------:R-:W-:Y:S01]  /*add0*/  IMAD.IADD R13, R35, 0x1, R13 ;  /* 0x00000001230d7824 */ /* 0x000fe200078e020d */
[----:B-1----:R-:W-:-:S06]  /*ade0*/  ULEA UR4, UR6, UR4, 0x18 ;  /* 0x0000000406047291 */ /* 0x002fcc000f8ec0ff */
[----:B------:R-:W-:-:S05]  /*adf0*/  LEA R0, R35, UR4, 0x2 ;  /* 0x0000000423007c11 */ /* 0x000fca000f8e10ff */
[----:B------:R-:W-:-:S07]  /*ae00*/  VIADD R0, R0, 0xc00 ;  /* 0x00000c0000007836 */ /* 0x000fce0000000000 */
.L_x_224:
[----:B0-----:R-:W1:Y:S01]  /*ae10*/  @!P0 LDC.64 R6, c[0x0][0x3d0] ;  /* 0x0000f400ff068b82 */ /* 0x001e620000000a00 */
[----:B0-----:R-:W-:Y:S01]  /*ae20*/  CS2R R2, SRZ ;  /* 0x0000000000027805 */ /* 0x001fe2000001ff00 */
[----:B------:R-:W0:Y:S01]  /*ae30*/  LDS R15, [R0+-0xc00] ;  /* 0xfff40000000f7984 */ /* 0x000e220000000800 */
[----:B------:R-:W-:-:S03]  /*ae40*/  SHF.R.S32.HI R19, RZ, 0x1f, R13 ;  /* 0x0000001fff137819 */ /* 0x000fc6000001140d */
[----:B------:R-:W2:Y:S04]  /*ae50*/  LDS R17, [R0+-0x600] ;  /* 0xfffa000000117984 */ /* 0x000ea80000000800 */
[----:B-1----:R-:W3:Y:S01]  /*ae60*/  @!P0 LDG.E.64 R2, desc[UR8][R6.64] ;  /* 0x0000000806028981 */ /* 0x002ee2000c1e1b00 */
[----:B------:R-:W-:-:S13]  /*ae70*/  ISETP.NE.AND P0, PT, R12, RZ, PT ;  /* 0x000000ff0c00720c */ /* 0x000fda0003f05270 */
        /* <DEDUP_REMOVED lines=25> */
[----:B-1----:R-:W2:Y:S01]  /*b010*/  @!P0 LDG.E.64 R2, desc[UR8][R8.64] ;  /* 0x0000000808028981 */ /* 0x002ea2000c1e1b00 */
[----:B------:R-:W-:Y:S02]  /*b020*/  VIADD R35, R35, 0x600 ;  /* 0x0000060023237836 */ /* 0x000fe40000000000 */
[----:B---3--:R-:W-:Y:S01]  /*b030*/  VIADD R0, R0, 0x1800 ;  /* 0x0000180000007836 */ /* 0x008fe20000000000 */
[C---:B--2---:R-:W-:Y:S01]  /*b040*/  IADD3 R6, P1, PT, R13.reuse, R2, RZ ;  /* 0x000000020d067210 */ /* 0x044fe20007f3e0ff */
[----:B------:R-:W-:-:S04]  /*b050*/  VIADD R13, R13, 0x600 ;  /* 0x000006000d0d7836 */ /* 0x000fc80000000000 */
[----:B------:R-:W-:Y:S01]  /*b060*/  IMAD.X R3, R19, 0x1, R3, P1 ;  /* 0x0000000113037824 */ /* 0x000fe200008e0603 */
[----:B------:R-:W-:-:S04]  /*b070*/  LEA R2, P1, R6, UR14, 0x2 ;  /* 0x0000000e06027c11 */ /* 0x000fc8000f8210ff */
[----:B------:R-:W-:Y:S02]  /*b080*/  LEA.HI.X R3, R6, UR15, R3, 0x2, P1 ;  /* 0x0000000f06037c11 */ /* 0x000fe400088f1403 */
[----:B------:R-:W-:-:S03]  /*b090*/  ISETP.GE.AND P1, PT, R35, R38, PT ;  /* 0x000000262300720c */ /* 0x000fc60003f26270 */
[----:B-----5:R0:W-:Y:S10]  /*b0a0*/  STG.E desc[UR8][R2.64+0x1200], R7 ;  /* 0x0012000702007986 */ /* 0x0201f4000c101908 */
[----:B------:R-:W-:Y:S05]  /*b0b0*/  @!P1 BRA `(.L_x_224) ;  /* 0xfffffffc00549947 */ /* 0x000fea000383ffff */
.L_x_163:
[----:B------:R-:W-:Y:S05]  /*b0c0*/  BSYNC.RECONVERGENT B1 ;  /* 0x0000000000017941 */ /* 0x000fea0003800200 */
.L_x_111:
[----:B--23--:R-:W2:Y:S02]  /*b0d0*/  S2R R0, SR_TID.X ;  /* 0x0000000000007919 */ /* 0x00cea40000002100 */
[----:B--2---:R-:W-:-:S13]  /*b0e0*/  ISETP.NE.AND P0, PT, R0, RZ, PT ;  /* 0x000000ff0000720c */ /* 0x004fda0003f05270 */
[----:B------:R-:W-:Y:S05]  /*b0f0*/  @P0 EXIT ;  /* 0x000000000000094d */ /* 0x000fea0003800000 */
[----:B------:R-:W2:Y:S02]  /*b100*/  LDCU.U8 UR4, c[0x0][0x3b9] ;  /* 0x00007720ff0477ac */ /* 0x000ea40008000000 */
[----:B--2---:R-:W-:-:S09]  /*b110*/  UISETP.NE.AND UP0, UPT, UR4, URZ, UPT ;  /* 0x000000ff0400728c */ /* 0x004fd2000bf05270 */
[----:B------:R-:W-:Y:S05]  /*b120*/  BRA.U !UP0, `(.L_x_225) ;  /* 0x00000001082c7547 */ /* 0x000fea000b800000 */
[----:B------:R-:W2:Y:S01]  /*b130*/  LDCU.U8 UR4, c[0x0][0x3b8] ;  /* 0x00007700ff0477ac */ /* 0x000ea20008000000 */
[----:B01----:R-:W0:Y:S01]  /*b140*/  LDC.64 R4, c[0x0][0x398] ;  /* 0x0000e600ff047b82 */ /* 0x003e220000000a00 */
[----:B----4-:R-:W-:Y:S01]  /*b150*/  CS2R R2, SRZ ;  /* 0x0000000000027805 */ /* 0x010fe2000001ff00 */
[----:B--2---:R-:W-:-:S09]  /*b160*/  UISETP.NE.AND UP0, UPT, UR4, URZ, UPT ;  /* 0x000000ff0400728c */ /* 0x004fd2000bf05270 */
[----:B------:R-:W-:Y:S05]  /*b170*/  BRA.U UP0, `(.L_x_226) ;  /* 0x0000000100087547 */ /* 0x000fea000b800000 */
[----:B------:R-:W1:Y:S02]  /*b180*/  LDC.64 R2, c[0x0][0x3d0] ;  /* 0x0000f400ff027b82 */ /* 0x000e640000000a00 */
[----:B-1----:R-:W5:Y:S02]  /*b190*/  LDG.E.64 R2, desc[UR8][R2.64] ;  /* 0x0000000802027981 */ /* 0x002f64000c1e1b00 */
.L_x_226:
[----:B-----5:R-:W-:-:S04]  /*b1a0*/  IADD3 R2, P0, PT, R14, R2, RZ ;  /* 0x000000020e027210 */ /* 0x020fc80007f1e0ff */
[----:B------:R-:W-:-:S05]  /*b1b0*/  LEA.HI.X.SX32 R3, R14, R3, 0x1, P0 ;  /* 0x000000030e037211 */ /* 0x000fca00000f0eff */
[----:B0-----:R-:W-:Y:S01]  /*b1c0*/  STG.E.64 desc[UR8][R4.64], R2 ;  /* 0x0000000204007986 */ /* 0x001fe2000c101b08 */
[----:B------:R-:W-:Y:S05]  /*b1d0*/  EXIT ;  /* 0x000000000000794d */ /* 0x000fea0003800000 */
.L_x_225:
[----:B------:R-:W2:Y:S01]  /*b1e0*/  LDCU.U8 UR4, c[0x0][0x3b8] ;  /* 0x00007700ff0477ac */ /* 0x000ea20008000000 */
[----:B01----:R-:W0:Y:S01]  /*b1f0*/  LDC.64 R4, c[0x0][0x3d8] ;  /* 0x0000f600ff047b82 */ /* 0x003e220000000a00 */
[----:B----4-:R-:W-:Y:S01]  /*b200*/  CS2R R2, SRZ ;  /* 0x0000000000027805 */ /* 0x010fe2000001ff00 */
[----:B--2---:R-:W-:-:S09]  /*b210*/  UISETP.NE.AND UP0, UPT, UR4, URZ, UPT ;  /* 0x000000ff0400728c */ /* 0x004fd2000bf05270 */
[----:B------:R-:W-:Y:S05]  /*b220*/  BRA.U UP0, `(.L_x_227) ;  /* 0x0000000100087547 */ /* 0x000fea000b800000 */
[----:B------:R-:W1:Y:S02]  /*b230*/  LDC.64 R2, c[0x0][0x3d0] ;  /* 0x0000f400ff027b82 */ /* 0x000e640000000a00 */
[----:B-1----:R-:W5:Y:S02]  /*b240*/  LDG.E.64 R2, desc[UR8][R2.64] ;  /* 0x0000000802027981 */ /* 0x002f64000c1e1b00 */
.L_x_227:
[----:B-----5:R-:W-:-:S04]  /*b250*/  IADD3 R2, P0, PT, R14, R2, RZ ;  /* 0x000000020e027210 */ /* 0x020fc80007f1e0ff */
[----:B------:R-:W-:-:S05]  /*b260*/  LEA.HI.X.SX32 R3, R14, R3, 0x1, P0 ;  /* 0x000000030e037211 */ /* 0x000fca00000f0eff */
[----:B0-----:R-:W-:Y:S01]  /*b270*/  STG.E.64 desc[UR8][R4.64], R2 ;  /* 0x0000000204007986 */ /* 0x001fe2000c101b08 */
[----:B------:R-:W-:Y:S05]  /*b280*/  EXIT ;  /* 0x000000000000794d */ /* 0x000fea0003800000 */
.L_x_51:
[----:B------:R-:W-:Y:S01]  /*b290*/  BSSY B0, `(.L_x_228) ;  /* 0x0000006000007945 */ /* 0x000fe20003800000 */
[----:B------:R-:W-:Y:S01]  /*b2a0*/  PLOP3.LUT P6, PT, P6, PT, PT, 0x8, 0x80 ;  /* 0x000000000080781c */ /* 0x000fe200037ce170 */
[----:B------:R-:W-:-:S12]  /*b2b0*/  IMAD.MOV.U32 R14, RZ, RZ, -0x1 ;  /* 0xffffffffff0e7424 */ /* 0x000fd800078e00ff */
[----:B------:R-:W-:Y:S05]  /*b2c0*/  WARPSYNC.COLLECTIVE R14, `(.L_x_229) ;  /* 0x000000000e087348 */ /* 0x000fea0003c00000 */
[----:B------:R-:W-:Y:S01]  /*b2d0*/  VOTE.ANY P6, P6 ;  /* 0x0000000000ff7806 */ /* 0x000fe200030c0100 */
[----:B------:R-:W-:-:S12]  /*b2e0*/  ENDCOLLECTIVE ;  /* 0x000000000000791b */ /* 0x000fd80003800000 */
.L_x_229:
[----:B------:R-:W-:Y:S05]  /*b2f0*/  BSYNC B0 ;  /* 0x0000000000007941 */ /* 0x000fea0003800000 */
.L_x_228:
[----:B------:R-:W-:Y:S05]  /*b300*/  BRA `(.L_x_230) ;  /* 0xffffff7c000c7947 */ /* 0x000fea000383ffff */
.L_x_53:
[----:B------:R-:W-:Y:S01]  /*b310*/  BSSY B0, `(.L_x_231) ;  /* 0x0000006000007945 */ /* 0x000fe20003800000 */
[----:B------:R-:W-:Y:S01]  /*b320*/  PLOP3.LUT P6, PT, P6, PT, PT, 0x8, 0x80 ;  /* 0x000000000080781c */ /* 0x000fe200037ce170 */
[----:B------:R-:W-:-:S12]  /*b330*/  IMAD.MOV.U32 R14, RZ, RZ, -0x1 ;  /* 0xffffffffff0e7424 */ /* 0x000fd800078e00ff */
[----:B------:R-:W-:Y:S05]  /*b340*/  WARPSYNC.COLLECTIVE R14, `(.L_x_232) ;  /* 0x000000000e087348 */ /* 0x000fea0003c00000 */
[----:B------:R-:W-:Y:S01]  /*b350*/  VOTE.ANY P6, P6 ;  /* 0x0000000000ff7806 */ /* 0x000fe200030c0100 */
[----:B------:R-:W-:-:S12]  /*b360*/  ENDCOLLECTIVE ;  /* 0x000000000000791b */ /* 0x000fd80003800000 */
.L_x_232:
[----:B------:R-:W-:Y:S05]  /*b370*/  BSYNC B0 ;  /* 0x0000000000007941 */ /* 0x000fea0003800000 */
.L_x_231:
[----:B------:R-:W-:Y:S05]  /*b380*/  BRA `(.L_x_233) ;  /* 0xffffff7c00687947 */ /* 0x000fea000383ffff */
.L_x_55:
[----:B------:R-:W0:Y:S01]  /*b390*/  S2R R20, SR_GEMASK ;  /* 0x0000000000147919 */ /* 0x000e220000003c00 */
[----:B------:R-:W-:Y:S01]  /*b3a0*/  BSSY B0, `(.L_x_234) ;  /* 0x0000006000007945 */ /* 0x000fe20003800000 */
[----:B------:R-:W-:Y:S01]  /*b3b0*/  PLOP3.LUT P6, PT, P6, PT, PT, 0x8, 0x80 ;  /* 0x000000000080781c */ /* 0x000fe200037ce170 */
[----:B------:R-:W-:-:S12]  /*b3c0*/  IMAD.MOV.U32 R14, RZ, RZ, -0x1 ;  /* 0xffffffffff0e7424 */ /* 0x000fd800078e00ff */
[----:B0-----:R-:W-:Y:S05]  /*b3d0*/  WARPSYNC.COLLECTIVE R14, `(.L_x_235) ;  /* 0x000000000e087348 */ /* 0x001fea0003c00000 */
[----:B------:R-:W-:Y:S01]  /*b3e0*/  VOTE.ANY R14, PT, P6 ;  /* 0x00000000000e7806 */ /* 0x000fe200030e0100 */
[----:B0-----:R-:W-:Y:S06]  /*b3f0*/  ENDCOLLECTIVE ;  /* 0x000000000000791b */ /* 0x001fec0003800000 */
.L_x_235:
[----:B------:R-:W-:Y:S05]  /*b400*/  BSYNC B0 ;  /* 0x0000000000007941 */ /* 0x000fea0003800000 */
.L_x_234:
[----:B------:R-:W-:Y:S01]  /*b410*/  LOP3.LUT R14, R14, 0x80000000, R20, 0xec, !PT ;  /* 0x800000000e0e7812 */ /* 0x000fe200078eec14 */
[----:B------:R-:W-:Y:S02]  /*b420*/  IMAD.MOV.U32 R28, RZ, RZ, 0x1 ;  /* 0x00000001ff1c7424 */ /* 0x000fe400078e00ff */
[C---:B------:R-:W-:Y:S02]  /*b430*/  VIADD R48, R47.reuse, 0x2 ;  /* 0x000000022f307836 */ /* 0x040fe40000000000 */
[C---:B------:R-:W-:Y:S02]  /*b440*/  VIADD R15, R14.reuse, 0xffffffff ;  /* 0xffffffff0e0f7836 */ /* 0x040fe40000000000 */
[C---:B------:R-:W-:Y:S02]  /*b450*/  VIADD R21, R47.reuse, 0x4 ;  /* 0x000000042f157836 */ /* 0x040fe40000000000 */
[----:B------:R-:W-:Y:S01]  /*b460*/  VIADD R22, R47, 0x8 ;  /* 0x000000082f167836 */ /* 0x000fe20000000000 */
[----:B------:R-:W-:Y:S01]  /*b470*/  LOP3.LUT R15, R14, R15, RZ, 0xc, !PT ;  /* 0x0000000f0e0f7212 */ /* 0x000fe200078e0cff */
[----:B------:R-:W-:-:S02]  /*b480*/  IMAD.MOV.U32 R14, RZ, RZ, -0x1 ;  /* 0xffffffffff0e7424 */ /* 0x000fc400078e00ff */
[----:B------:R-:W-:Y:S01]  /*b490*/  VIADD R49, R47, 0x10 ;  /* 0x000000102f317836 */ /* 0x000fe20000000000 */
[----:B------:R0:W1:Y:S06]  /*b4a0*/  POPC R29, R15 ;  /* 0x0000000f001d7309 */ /* 0x00006c0000000000 */
[----:B01----:R-:W-:Y:S05]  /*b4b0*/  WARPSYNC.COLLECTIVE R14, `(.L_x_236) ;  /* 0x000000000e087348 */ /* 0x003fea0003c00000 */
[----:B-1----:R1:W2:Y:S02]  /*b4c0*/  SHFL.DOWN P6, R39, R13, R28, R29 ;  /* 0x0800001c0d277389 */ /* 0x0022a400000c001d */
[----:B012---:R-:W-:Y:S05]  /*b4d0*/  ENDCOLLECTIVE ;  /* 0x000000000000791b */ /* 0x007fea0003800000 */
.L_x_236:
[----:B------:R-:W-:Y:S01]  /*b4e0*/  ISETP.GE.AND P0, PT, R47, R29, PT ;  /* 0x0000001d2f00720c */ /* 0x000fe20003f06270 */
[----:B------:R-:W-:-:S03]  /*b4f0*/  IMAD.MOV.U32 R28, RZ, RZ, 0x2 ;  /* 0x00000002ff1c7424 */ /* 0x000fc600078e00ff */
[----:B------:R-:W-:Y:S02]  /*b500*/  SEL R16, R39, RZ, !P0 ;  /* 0x000000ff27107207 */ /* 0x000fe40004000000 */
[----:B------:R-:W-:-:S03]  /*b510*/  ISETP.GT.AND P0, PT, R48, R29, PT ;  /* 0x0000001d3000720c */ /* 0x000fc60003f04270 */
[----:B------:R-:W-:-:S04]  /*b520*/  IMAD.IADD R16, R16, 0x1, R13 ;  /* 0x0000000110107824 */ /* 0x000fc800078e020d */
[----:B------:R-:W-:-:S07]  /*b530*/  IMAD.MOV.U32 R13, RZ, RZ, R16 ;  /* 0x000000ffff0d7224 */ /* 0x000fce00078e0010 */
[----:B------:R-:W-:Y:S05]  /*b540*/  WARPSYNC.COLLECTIVE R14, `(.L_x_237) ;  /* 0x000000000e087348 */ /* 0x000fea0003c00000 */
[----:B------:R0:W1:Y:S02]  /*b550*/  SHFL.DOWN P6, R39, R13, R28, R29 ;  /* 0x0800001c0d277389 */ /* 0x00006400000c001d */
[----:B01----:R-:W-:Y:S05]  /*b560*/  ENDCOLLECTIVE ;  /* 0x000000000000791b */ /* 0x003fea0003800000 */
.L_x_237:
[----:B------:R-:W-:Y:S01]  /*b570*/  IMAD.MOV.U32 R28, RZ, RZ, 0x4 ;  /* 0x00000004ff1c7424 */ /* 0x000fe200078e00ff */
[----:B------:R-:W-:Y:S02]  /*b580*/  SEL R39, R39, RZ, !P0 ;  /* 0x000000ff27277207 */ /* 0x000fe40004000000 */
[----:B------:R-:W-:-:S03]  /*b590*/  ISETP.GT.AND P0, PT, R21, R29, PT ;  /* 0x0000001d1500720c */ /* 0x000fc60003f04270 */
[----:B------:R-:W-:-:S04]  /*b5a0*/  IMAD.IADD R52, R16, 0x1, R39 ;  /* 0x0000000110347824 */ /* 0x000fc800078e0227 */
[----:B------:R-:W-:-:S07]  /*b5b0*/  IMAD.MOV.U32 R13, RZ, RZ, R52 ;  /* 0x000000ffff0d7224 */ /* 0x000fce00078e0034 */
[----:B------:R-:W-:Y:S05]  /*b5c0*/  WARPSYNC.COLLECTIVE R14, `(.L_x_238) ;  /* 0x000000000e087348 */ /* 0x000fea0003c00000 */
[----:B------:R0:W1:Y:S02]  /*b5d0*/  SHFL.DOWN P6, R39, R13, R28, R29 ;  /* 0x0800001c0d277389 */ /* 0x00006400000c001d */
[----:B01----:R-:W-:Y:S05]  /*b5e0*/  ENDCOLLECTIVE ;  /* 0x000000000000791b */ /* 0x003fea0003800000 */
.L_x_238:
        /* <DEDUP_REMOVED lines=8> */
.L_x_239:
[----:B------:R-:W-:Y:S01]  /*b670*/  IMAD.MOV.U32 R28, RZ, RZ, 0x10 ;  /* 0x00000010ff1c7424 */ /* 0x000fe200078e00ff */
[----:B------:R-:W-:Y:S02]  /*b680*/  SEL R16, R39, RZ, !P0 ;  /* 0x000000ff27107207 */ /* 0x000fe40004000000 */
[----:B------:R-:W-:-:S03]  /*b690*/  ISETP.GT.AND P0, PT, R49, R29, PT ;  /* 0x0000001d3100720c */ /* 0x000fc60003f04270 */
[----:B------:R-:W-:Y:S02]  /*b6a0*/  IMAD.IADD R13, R17, 0x1, R16 ;  /* 0x00000001110d7824 */ /* 0x000fe400078e0210 */
[----:B------:R-:W0:Y:S08]  /*b6b0*/  LDC.64 R16, c[0x0][0x3a0] ;  /* 0x0000e800ff107b82 */ /* 0x000e300000000a00 */
[----:B0-----:R-:W-:Y:S05]  /*b6c0*/  WARPSYNC.COLLECTIVE R14, `(.L_x_240) ;  /* 0x000000000e087348 */ /* 0x001fea0003c00000 */
[----:B------:R1:W2:Y:S02]  /*b6d0*/  SHFL.DOWN P6, R39, R13, R28, R29 ;  /* 0x0800001c0d277389 */ /* 0x0002a400000c001d */
[----:B012---:R-:W-:Y:S05]  /*b6e0*/  ENDCOLLECTIVE ;  /* 0x000000000000791b */ /* 0x007fea0003800000 */
.L_x_240:
[----:B------:R-:W-:Y:S02]  /*b6f0*/  IADD3 R16, P1, PT, R16, 0x100, RZ ;  /* 0x0000010010107810 */ /* 0x000fe40007f3e0ff */
[----:B------:R-:W-:Y:S02]  /*b700*/  ISETP.NE.AND P6, PT, R12, 0x65, PT ;  /* 0x000000650c00780c */ /* 0x000fe40003fc5270 */
[----:B------:R-:W-:Y:S01]  /*b710*/  SEL R12, R39, RZ, !P0 ;  /* 0x000000ff270c7207 */ /* 0x000fe20004000000 */
[----:B------:R-:W-:-:S04]  /*b720*/  IMAD.X R17, RZ, RZ, R17, P1 ;  /* 0x000000ffff117224 */ /* 0x000fc800008e0611 */
[----:B------:R-:W-:-:S07]  /*b730*/  IMAD.IADD R15, R13, 0x1, R12 ;  /* 0x000000010d0f7824 */ /* 0x000fce00078e020c */
[----:B------:R-:W-:Y:S05]  /*b740*/  WARPSYNC.COLLECTIVE R14, `(.L_x_241) ;  /* 0x000000000e087348 */ /* 0x000fea0003c00000 */
[----:B------:R-:W-:Y:S01]  /*b750*/  VOTE.ALL P6, P6 ;  /* 0x0000000000ff7806 */ /* 0x000fe200030c0000 */
[----:B------:R-:W-:-:S12]  /*b760*/  ENDCOLLECTIVE ;  /* 0x000000000000791b */ /* 0x000fd80003800000 */
.L_x_241:
[----:B------:R-:W-:Y:S05]  /*b770*/  BRA `(.L_x_242) ;  /* 0xffffff7c00087947 */ /* 0x000fea000383ffff */
.L_x_57:
[----:B------:R-:W-:Y:S01]  /*b780*/  BSSY B0, `(.L_x_243) ;  /* 0x0000006000007945 */ /* 0x000fe20003800000 */
[----:B------:R-:W-:Y:S01]  /*b790*/  PLOP3.LUT P6, PT, P6, PT, PT, 0x8, 0x80 ;  /* 0x000000000080781c */ /* 0x000fe200037ce170 */
[----:B------:R-:W-:-:S12]  /*b7a0*/  IMAD.MOV.U32 R14, RZ, RZ, -0x1 ;  /* 0xffffffffff0e7424 */ /* 0x000fd800078e00ff */
[----:B------:R-:W-:Y:S05]  /*b7b0*/  WARPSYNC.COLLECTIVE R14, `(.L_x_244) ;  /* 0x000000000e087348 */ /* 0x000fea0003c00000 */
[----:B------:R-:W-:Y:S01]  /*b7c0*/  VOTE.ANY P6, P6 ;  /* 0x0000000000ff7806 */ /* 0x000fe200030c0100 */
[----:B------:R-:W-:-:S12]  /*b7d0*/  ENDCOLLECTIVE ;  /* 0x000000000000791b */ /* 0x000fd80003800000 */
.L_x_244:
[----:B------:R-:W-:Y:S05]  /*b7e0*/  BSYNC B0 ;  /* 0x0000000000007941 */ /* 0x000fea0003800000 */
.L_x_243:
[----:B------:R-:W-:Y:S05]  /*b7f0*/  BRA `(.L_x_245) ;  /* 0xffffff7c00187947 */ /* 0x000fea000383ffff */
.L_x_59:
[----:B------:R-:W-:Y:S01]  /*b800*/  BSSY B0, `(.L_x_246) ;  /* 0x0000006000007945 */ /* 0x000fe20003800000 */
[----:B------:R-:W-:Y:S01]  /*b810*/  PLOP3.LUT P6, PT, P6, PT, PT, 0x8, 0x80 ;  /* 0x000000000080781c */ /* 0x000fe200037ce170 */
[----:B------:R-:W-:-:S12]  /*b820*/  IMAD.MOV.U32 R14, RZ, RZ, -0x1 ;  /* 0xffffffffff0e7424 */ /* 0x000fd800078e00ff */
[----:B------:R-:W-:Y:S05]  /*b830*/  WARPSYNC.COLLECTIVE R14, `(.L_x_247) ;  /* 0x000000000e087348 */ /* 0x000fea0003c00000 */
[----:B------:R-:W-:Y:S01]  /*b840*/  VOTE.ANY P6, P6 ;  /* 0x0000000000ff7806 */ /* 0x000fe200030c0100 */
[----:B------:R-:W-:-:S12]  /*b850*/  ENDCOLLECTIVE ;  /* 0x000000000000791b */ /* 0x000fd80003800000 */
.L_x_247:
[----:B------:R-:W-:Y:S05]  /*b860*/  BSYNC B0 ;  /* 0x0000000000007941 */ /* 0x000fea0003800000 */
.L_x_246:
[----:B------:R-:W-:Y:S05]  /*b870*/  BRA `(.L_x_248) ;  /* 0xffffff7c00747947 */ /* 0x000fea000383ffff */
.L_x_61:
[----:B------:R-:W-:Y:S01]  /*b880*/  BSSY B0, `(.L_x_249) ;  /* 0x0000006000007945 */ /* 0x000fe20003800000 */
[----:B------:R-:W-:Y:S01]  /*b890*/  PLOP3.LUT P6, PT, P6, PT, PT, 0x8, 0x80 ;  /* 0x000000000080781c */ /* 0x000fe200037ce170 */
[----:B------:R-:W-:-:S12]  /*b8a0*/  IMAD.MOV.U32 R14, RZ, RZ, -0x1 ;  /* 0xffffffffff0e7424 */ /* 0x000fd800078e00ff */
[----:B------:R-:W-:Y:S05]  /*b8b0*/  WARPSYNC.COLLECTIVE R14, `(.L_x_250) ;  /* 0x000000000e087348 */ /* 0x000fea0003c00000 */
[----:B------:R-:W-:Y:S01]  /*b8c0*/  VOTE.ANY R14, PT, P6 ;  /* 0x00000000000e7806 */ /* 0x000fe200030e0100 */
[----:B------:R-:W-:Y:S06]  /*b8d0*/  ENDCOLLECTIVE ;  /* 0x000000000000791b */ /* 0x000fec0003800000 */
.L_x_250:
[----:B------:R-:W-:Y:S05]  /*b8e0*/  BSYNC B0 ;  /* 0x0000000000007941 */ /* 0x000fea0003800000 */
.L_x_249:
[----:B------:R-:W-:Y:S01]  /*b8f0*/  LOP3.LUT R14, R14, 0x80000000, R20, 0xec, !PT ;  /* 0x800000000e0e7812 */ /* 0x000fe200078eec14 */
[----:B------:R-:W-:Y:S02]  /*b900*/  IMAD.MOV.U32 R28, RZ, RZ, 0x1 ;  /* 0x00000001ff1c7424 */ /* 0x000fe400078e00ff */
[----:B------:R-:W-:Y:S02]  /*b910*/  VIADD R19, R19, 0xffffffe0 ;  /* 0xffffffe013137836 */ /* 0x000fe40000000000 */
[----:B------:R-:W-:-:S05]  /*b920*/  VIADD R29, R14, 0xffffffff ;  /* 0xffffffff0e1d7836 */ /* 0x000fca0000000000 */
[----:B------:R-:W-:Y:S01]  /*b930*/  LOP3.LUT R29, R14, R29, RZ, 0xc, !PT ;  /* 0x0000001d0e1d7212 */ /* 0x000fe200078e0cff */
[----:B------:R-:W-:-:S05]  /*b940*/  IMAD.MOV.U32 R14, RZ, RZ, -0x1 ;  /* 0xffffffffff0e7424 */ /* 0x000fca00078e00ff */
[----:B------:R-:W0:Y:S02]  /*b950*/  POPC R29, R29 ;  /* 0x0000001d001d7309 */ /* 0x000e240000000000 */
[----:B0-----:R-:W-:Y:S05]  /*b960*/  WARPSYNC.COLLECTIVE R14, `(.L_x_251) ;  /* 0x000000000e087348 */ /* 0x001fea0003c00000 */
[----:B0-----:R0:W1:Y:S02]  /*b970*/  SHFL.DOWN P6, R39, R13, R28, R29 ;  /* 0x0800001c0d277389 */ /* 0x00106400000c001d */
[----:B01----:R-:W-:Y:S05]  /*b980*/  ENDCOLLECTIVE ;  /* 0x000000000000791b */ /* 0x003fea0003800000 */
.L_x_251:
        /* <DEDUP_REMOVED lines=9> */
.L_x_252:
        /* <DEDUP_REMOVED lines=8> */
.L_x_253:
[----:B------:R-:W-:Y:S01]  /*baa0*/  IMAD.MOV.U32 R28, RZ, RZ, 0x8 ;  /* 0x00000008ff1c7424 */ /* 0x000fe200078e00ff */
[----:B------:R-:W-:Y:S02]  /*bab0*/  SEL R39, R39, RZ, !P0 ;  /* 0x000000ff27277207 */ /* 0x000fe40004000000 */
[----:B------:R-:W-:-:S03]  /*bac0*/  ISETP.GT.AND P0, PT, R22, R29, PT ;  /* 0x0000001d1600720c */ /* 0x000fc60003f04270 */
[----:B------:R-:W-:-:S10]  /*bad0*/  IMAD.IADD R13, R53, 0x1, R39 ;  /* 0x00000001350d7824 */ /* 0x000fd400078e0227 */
[----:B------:R-:W-:Y:S05]  /*bae0*/  WARPSYNC.COLLECTIVE R14, `(.L_x_254) ;  /* 0x000000000e087348 */ /* 0x000fea0003c00000 */
[----:B------:R0:W1:Y:S02]  /*baf0*/  SHFL.DOWN P6, R39, R13, R28, R29 ;  /* 0x0800001c0d277389 */ /* 0x00006400000c001d */
[----:B01----:R-:W-:Y:S05]  /*bb00*/  ENDCOLLECTIVE ;  /* 0x000000000000791b */ /* 0x003fea0003800000 */
.L_x_254:
        /* <DEDUP_REMOVED lines=8> */
.L_x_255:
[----:B------:R-:W-:Y:S02]  /*bb90*/  ISETP.NE.AND P6, PT, R12, 0x65, PT ;  /* 0x000000650c00780c */ /* 0x000fe40003fc5270 */
[----:B------:R-:W-:-:S04]  /*bba0*/  SEL R39, R39, RZ, !P0 ;  /* 0x000000ff27277207 */ /* 0x000fc80004000000 */
[----:B------:R-:W-:-:S07]  /*bbb0*/  IADD3 R15, PT, PT, R53, R39, R15 ;  /* 0x00000027350f7210 */ /* 0x000fce0007ffe00f */
[----:B------:R-:W-:Y:S05]  /*bbc0*/  WARPSYNC.COLLECTIVE R14, `(.L_x_256) ;  /* 0x000000000e087348 */ /* 0x000fea0003c00000 */
[----:B------:R-:W-:Y:S01]  /*bbd0*/  VOTE.ALL P6, P6 ;  /* 0x0000000000ff7806 */ /* 0x000fe200030c0000 */
[----:B------:R-:W-:-:S12]  /*bbe0*/  ENDCOLLECTIVE ;  /* 0x000000000000791b */ /* 0x000fd80003800000 */
.L_x_256:
[----:B------:R-:W-:Y:S05]  /*bbf0*/  BRA `(.L_x_257) ;  /* 0xffffff7c00147947 */ /* 0x000fea000383ffff */
.L_x_165:
[----:B------:R-:W-:Y:S01]  /*bc00*/  BSSY B0, `(.L_x_258) ;  /* 0x0000006000007945 */ /* 0x000fe20003800000 */
[----:B------:R-:W-:Y:S01]  /*bc10*/  PLOP3.LUT P6, PT, P6, PT, PT, 0x8, 0x80 ;  /* 0x000000000080781c */ /* 0x000fe200037ce170 */
[----:B------:R-:W-:-:S12]  /*bc20*/  IMAD.MOV.U32 R14, RZ, RZ, -0x1 ;  /* 0xffffffffff0e7424 */ /* 0x000fd800078e00ff */
[----:B------:R-:W-:Y:S05]  /*bc30*/  WARPSYNC.COLLECTIVE R14, `(.L_x_259) ;  /* 0x000000000e087348 */ /* 0x000fea0003c00000 */
[----:B------:R-:W-:Y:S01]  /*bc40*/  VOTE.ANY P6, P6 ;  /* 0x0000000000ff7806 */ /* 0x000fe200030c0100 */
[----:B------:R-:W-:-:S12]  /*bc50*/  ENDCOLLECTIVE ;  /* 0x000000000000791b */ /* 0x000fd80003800000 */
.L_x_259:
[----:B------:R-:W-:Y:S05]  /*bc60*/  BSYNC B0 ;  /* 0x0000000000007941 */ /* 0x000fea0003800000 */
.L_x_258:
[----:B------:R-:W-:Y:S05]  /*bc70*/  BRA `(.L_x_260) ;  /* 0xffffffcc00ec7947 */ /* 0x000fea000383ffff */
.L_x_167:
[----:B------:R-:W-:Y:S01]  /*bc80*/  BSSY B0, `(.L_x_261) ;  /* 0x0000006000007945 */ /* 0x000fe20003800000 */
[----:B------:R-:W-:Y:S01]  /*bc90*/  PLOP3.LUT P6, PT, P6, PT, PT, 0x8, 0x80 ;  /* 0x000000000080781c */ /* 0x000fe200037ce170 */
[----:B------:R-:W-:-:S12]  /*bca0*/  IMAD.MOV.U32 R14, RZ, RZ, -0x1 ;  /* 0xffffffffff0e7424 */ /* 0x000fd800078e00ff */
[----:B------:R-:W-:Y:S05]  /*bcb0*/  WARPSYNC.COLLECTIVE R14, `(.L_x_262) ;  /* 0x000000000e087348 */ /* 0x000fea0003c00000 */
[----:B------:R-:W-:Y:S01]  /*bcc0*/  VOTE.ANY P6, P6 ;  /* 0x0000000000ff7806 */ /* 0x000fe200030c0100 */
[----:B------:R-:W-:-:S12]  /*bcd0*/  ENDCOLLECTIVE ;  /* 0x000000000000791b */ /* 0x000fd80003800000 */
.L_x_262:
[----:B------:R-:W-:Y:S05]  /*bce0*/  BSYNC B0 ;  /* 0x0000000000007941 */ /* 0x000fea0003800000 */
.L_x_261:
[----:B------:R-:W-:Y:S05]  /*bcf0*/  BRA `(.L_x_263) ;  /* 0xffffffd000487947 */ /* 0x000fea000383ffff */
.L_x_169:
[----:B------:R-:W-:Y:S01]  /*bd00*/  BSSY B0, `(.L_x_264) ;  /* 0x0000006000007945 */ /* 0x000fe20003800000 */
[----:B------:R-:W-:Y:S01]  /*bd10*/  PLOP3.LUT P6, PT, P6, PT, PT, 0x8, 0x80 ;  /* 0x000000000080781c */ /* 0x000fe200037ce170 */
[----:B------:R-:W-:-:S12]  /*bd20*/  IMAD.MOV.U32 R14, RZ, RZ, -0x1 ;  /* 0xffffffffff0e7424 */ /* 0x000fd800078e00ff */
[----:B------:R-:W-:Y:S05]  /*bd30*/  WARPSYNC.COLLECTIVE R14, `(.L_x_265) ;  /* 0x000000000e087348 */ /* 0x000fea0003c00000 */
[----:B------:R-:W-:Y:S01]  /*bd40*/  VOTE.ANY R14, PT, P6 ;  /* 0x00000000000e7806 */ /* 0x000fe200030e0100 */
[----:B------:R-:W-:Y:S06]  /*bd50*/  ENDCOLLECTIVE ;  /* 0x000000000000791b */ /* 0x000fec0003800000 */
.L_x_265:
[----:B------:R-:W-:Y:S05]  /*bd60*/  BSYNC B0 ;  /* 0x0000000000007941 */ /* 0x000fea0003800000 */
.L_x_264:
[----:B------:R-:W0:Y:S01]  /*bd70*/  S2R R42, SR_GEMASK ;  /* 0x00000000002a7919 */ /* 0x000e220000003c00 */
[----:B------:R-:W-:Y:S02]  /*bd80*/  IMAD.MOV.U32 R28, RZ, RZ, 0x1 ;  /* 0x00000001ff1c7424 */ /* 0x000fe400078e00ff */
[C---:B------:R-:W-:Y:S02]  /*bd90*/  VIADD R45, R37.reuse, 0x2 ;  /* 0x00000002252d7836 */ /* 0x040fe40000000000 */
[C---:B------:R-:W-:Y:S02]  /*bda0*/  VIADD R43, R37.reuse, 0x4 ;  /* 0x00000004252b7836 */ /* 0x040fe40000000000 */
[----:B------:R-:W-:Y:S01]  /*bdb0*/  VIADD R51, R37, 0x10 ;  /* 0x0000001025337836 */ /* 0x000fe20000000000 */
[----:B0-----:R-:W-:-:S05]  /*bdc0*/  LOP3.LUT R14, R14, 0x80000000, R42, 0xec, !PT ;  /* 0x800000000e0e7812 */ /* 0x001fca00078eec2a */
[----:B------:R-:W-:-:S05]  /*bdd0*/  VIADD R29, R14, 0xffffffff ;  /* 0xffffffff0e1d7836 */ /* 0x000fca0000000000 */
[----:B------:R-:W-:Y:S01]  /*bde0*/  LOP3.LUT R47, R14, R29, RZ, 0xc, !PT ;  /* 0x0000001d0e2f7212 */ /* 0x000fe200078e0cff */
[----:B------:R-:W-:-:S05]  /*bdf0*/  IMAD.MOV.U32 R14, RZ, RZ, -0x1 ;  /* 0xffffffffff0e7424 */ /* 0x000fca00078e00ff */
[----:B------:R-:W0:Y:S02]  /*be00*/  POPC R47, R47 ;  /* 0x0000002f002f7309 */ /* 0x000e240000000000 */
[----:B0-----:R-:W-:-:S07]  /*be10*/  IMAD.MOV.U32 R29, RZ, RZ, R47 ;  /* 0x000000ffff1d7224 */ /* 0x001fce00078e002f */
[----:B------:R-:W-:Y:S05]  /*be20*/  WARPSYNC.COLLECTIVE R14, `(.L_x_266) ;  /* 0x000000000e087348 */ /* 0x000fea0003c00000 */
[----:B------:R0:W1:Y:S02]  /*be30*/  SHFL.DOWN P6, R39, R13, R28, R29 ;  /* 0x0800001c0d277389 */ /* 0x00006400000c001d */
[----:B01----:R-:W-:Y:S05]  /*be40*/  ENDCOLLECTIVE ;  /* 0x000000000000791b */ /* 0x003fea0003800000 */
.L_x_266:
[----:B------:R-:W-:Y:S01]  /*be50*/  IMAD.MOV.U32 R28, RZ, RZ, 0x2 ;  /* 0x00000002ff1c7424 */ /* 0x000fe200078e00ff */
[----:B------:R-:W-:-:S04]  /*be60*/  ISETP.GE.AND P6, PT, R37, R47, PT ;  /* 0x0000002f2500720c */ /* 0x000fc80003fc6270 */
[----:B------:R-:W-:-:S05]  /*be70*/  SEL R44, R39, RZ, !P6 ;  /* 0x000000ff272c7207 */ /* 0x000fca0007000000 */
[----:B------:R-:W-:-:S04]  /*be80*/  IMAD.IADD R44, R44, 0x1, R13 ;  /* 0x000000012c2c7824 */ /* 0x000fc800078e020d */
[----:B------:R-:W-:-:S07]  /*be90*/  IMAD.MOV.U32 R13, RZ, RZ, R44 ;  /* 0x000000ffff0d7224 */ /* 0x000fce00078e002c */
[----:B------:R-:W-:Y:S05]  /*bea0*/  WARPSYNC.COLLECTIVE R14, `(.L_x_267) ;  /* 0x000000000e087348 */ /* 0x000fea0003c00000 */
[----:B------:R0:W1:Y:S02]  /*beb0*/  SHFL.DOWN P6, R39, R13, R28, R29 ;  /* 0x0800001c0d277389 */ /* 0x00006400000c001d */
[----:B01----:R-:W-:Y:S05]  /*bec0*/  ENDCOLLECTIVE ;  /* 0x000000000000791b */ /* 0x003fea0003800000 */
.L_x_267:
[----:B------:R-:W-:Y:S01]  /*bed0*/  IMAD.MOV.U32 R28, RZ, RZ, 0x4 ;  /* 0x00000004ff1c7424 */ /* 0x000fe200078e00ff */
[----:B------:R-:W-:-:S04]  /*bee0*/  ISETP.GT.AND P6, PT, R45, R47, PT ;  /* 0x0000002f2d00720c */ /* 0x000fc80003fc4270 */
[----:B------:R-:W-:-:S05]  /*bef0*/  SEL R39, R39, RZ, !P6 ;  /* 0x000000ff27277207 */ /* 0x000fca0007000000 */
[----:B------:R-:W-:Y:S02]  /*bf00*/  IMAD.IADD R50, R44, 0x1, R39 ;  /* 0x000000012c327824 */ /* 0x000fe400078e0227 */
[----:B------:R-:W-:Y:S02]  /*bf10*/  VIADD R44, R37, 0x8 ;  /* 0x00000008252c7836 */ /* 0x000fe40000000000 */
[----:B------:R-:W-:-:S07]  /*bf20*/  IMAD.MOV.U32 R13, RZ, RZ, R50 ;  /* 0x000000ffff0d7224 */ /* 0x000fce00078e0032 */
[----:B------:R-:W-:Y:S05]  /*bf30*/  WARPSYNC.COLLECTIVE R14, `(.L_x_268) ;  /* 0x000000000e087348 */ /* 0x000fea0003c00000 */
[----:B------:R0:W1:Y:S02]  /*bf40*/  SHFL.DOWN P6, R39, R13, R28, R29 ;  /* 0x0800001c0d277389 */ /* 0x00006400000c001d */
[----:B01----:R-:W-:Y:S05]  /*bf50*/  ENDCOLLECTIVE ;  /* 0x000000000000791b */ /* 0x003fea0003800000 */
.L_x_268:
[----:B------:R-:W-:Y:S01]  /*bf60*/  IMAD.MOV.U32 R28, RZ, RZ, 0x8 ;  /* 0x00000008ff1c7424 */ /* 0x000fe200078e00ff */
[----:B------:R-:W-:-:S04]  /*bf70*/  ISETP.GT.AND P6, PT, R43, R47, PT ;  /* 0x0000002f2b00720c */ /* 0x000fc80003fc4270 */
[----:B------:R-:W-:-:S05]  /*bf80*/  SEL R39, R39, RZ, !P6 ;  /* 0x000000ff27277207 */ /* 0x000fca0007000000 */
[----:B------:R-:W-:-:S07]  /*bf90*/  IMAD.IADD R13, R50, 0x1, R39 ;  /* 0x00000001320d7824 */ /* 0x000fce00078e0227 */
[----:B------:R-:W-:Y:S05]  /*bfa0*/  WARPSYNC.COLLECTIVE R14, `(.L_x_269) ;  /* 0x000000000e087348 */ /* 0x000fea0003c00000 */
[----:B------:R0:W1:Y:S02]  /*bfb0*/  SHFL.DOWN P6, R39, R13, R28, R29 ;  /* 0x0800001c0d277389 */ /* 0x00006400000c001d */
[----:B01----:R-:W-:Y:S05]  /*bfc0*/  ENDCOLLECTIVE ;  /* 0x000000000000791b */ /* 0x003fea0003800000 */
.L_x_269:
[----:B------:R-:W0:Y:S01]  /*bfd0*/  LDC.64 R28, c[0x0][0x3a0] ;  /* 0x0000e800ff1c7b82 */ /* 0x000e220000000a00 */
[----:B------:R-:W-:-:S04]  /*bfe0*/  ISETP.GT.AND P6, PT, R44, R47, PT ;  /* 0x0000002f2c00720c */ /* 0x000fc80003fc4270 */
[----:B------:R-:W-:-:S05]  /*bff0*/  SEL R52, R39, RZ, !P6 ;  /* 0x000000ff27347207 */ /* 0x000fca0007000000 */
[----:B------:R-:W-:-:S04]  /*c000*/  IMAD.IADD R52, R13, 0x1, R52 ;  /* 0x000000010d347824 */ /* 0x000fc800078e0234 */
[----:B------:R-:W-:Y:S01]  /*c010*/  IMAD.MOV.U32 R13, RZ, RZ, R52 ;  /* 0x000000ffff0d7224 */ /* 0x000fe200078e0034 */
[----:B0-----:R-:W-:Y:S01]  /*c020*/  IADD3 R46, P6, PT, R28, 0x100, RZ ;  /* 0x000001001c2e7810 */ /* 0x001fe20007fde0ff */
[----:B------:R-:W-:-:S04]  /*c030*/  IMAD.MOV.U32 R28, RZ, RZ, 0x10 ;  /* 0x00000010ff1c7424 */ /* 0x000fc800078e00ff */
[----:B------:R-:W-:Y:S02]  /*c040*/  IMAD.X R50, RZ, RZ, R29, P6 ;  /* 0x000000ffff327224 */ /* 0x000fe400030e061d */
[----:B------:R-:W-:-:S07]  /*c050*/  IMAD.MOV.U32 R29, RZ, RZ, R47 ;  /* 0x000000ffff1d7224 */ /* 0x000fce00078e002f */
[----:B------:R-:W-:Y:S05]  /*c060*/  WARPSYNC.COLLECTIVE R14, `(.L_x_270) ;  /* 0x000000000e087348 */ /* 0x000fea0003c00000 */
[----:B------:R0:W1:Y:S02]  /*c070*/  SHFL.DOWN P6, R39, R13, R28, R29 ;  /* 0x0800001c0d277389 */ /* 0x00006400000c001d */
[----:B01----:R-:W-:Y:S05]  /*c080*/  ENDCOLLECTIVE ;  /* 0x000000000000791b */ /* 0x003fea0003800000 */
.L_x_270:
[----:B------:R-:W-:-:S04]  /*c090*/  ISETP.GT.AND P6, PT, R51, R47, PT ;  /* 0x0000002f3300720c */ /* 0x000fc80003fc4270 */
[----:B------:R-:W-:Y:S02]  /*c0a0*/  SEL R39, R39, RZ, !P6 ;  /* 0x000000ff27277207 */ /* 0x000fe40007000000 */
[----:B------:R-:W-:-:S03]  /*c0b0*/  ISETP.NE.AND P6, PT, R12, 0x65, PT ;  /* 0x000000650c00780c */ /* 0x000fc60003fc5270 */
[----:B------:R-:W-:-:S10]  /*c0c0*/  IMAD.IADD R47, R52, 0x1, R39 ;  /* 0x00000001342f7824 */ /* 0x000fd400078e0227 */
[----:B------:R-:W-:Y:S05]  /*c0d0*/  WARPSYNC.COLLECTIVE R14, `(.L_x_271) ;  /* 0x000000000e087348 */ /* 0x000fea0003c00000 */
[----:B------:R-:W-:Y:S01]  /*c0e0*/  VOTE.ALL P6, P6 ;  /* 0x0000000000ff7806 */ /* 0x000fe200030c0000 */
[----:B------:R-:W-:-:S12]  /*c0f0*/  ENDCOLLECTIVE ;  /* 0x000000000000791b */ /* 0x000fd80003800000 */
.L_x_271:
[----:B------:R-:W-:Y:S05]  /*c100*/  BRA `(.L_x_272) ;  /* 0xffffffcc00e07947 */ /* 0x000fea000383ffff */
.L_x_171:
[----:B------:R-:W-:Y:S01]  /*c110*/  BSSY B0, `(.L_x_273) ;  /* 0x0000006000007945 */ /* 0x000fe20003800000 */
[----:B------:R-:W-:Y:S01]  /*c120*/  PLOP3.LUT P6, PT, P6, PT, PT, 0x8, 0x80 ;  /* 0x000000000080781c */ /* 0x000fe200037ce170 */
[----:B------:R-:W-:-:S12]  /*c130*/  IMAD.MOV.U32 R14, RZ, RZ, -0x1 ;  /* 0xffffffffff0e7424 */ /* 0x000fd800078e00ff */
[----:B------:R-:W-:Y:S05]  /*c140*/  WARPSYNC.COLLECTIVE R14, `(.L_x_274) ;  /* 0x000000000e087348 */ /* 0x000fea0003c00000 */
[----:B------:R-:W-:Y:S01]  /*c150*/  VOTE.ANY P6, P6 ;  /* 0x0000000000ff7806 */ /* 0x000fe200030c0100 */
[----:B------:R-:W-:-:S12]  /*c160*/  ENDCOLLECTIVE ;  /* 0x000000000000791b */ /* 0x000fd80003800000 */
.L_x_274:
[----:B------:R-:W-:Y:S05]  /*c170*/  BSYNC B0 ;  /* 0x0000000000007941 */ /* 0x000fea0003800000 */
.L_x_273:
[----:B------:R-:W-:Y:S05]  /*c180*/  BRA `(.L_x_275) ;  /* 0xffffffcc00f07947 */ /* 0x000fea000383ffff */
.L_x_173:
[----:B------:R-:W-:Y:S01]  /*c190*/  BSSY B0, `(.L_x_276) ;  /* 0x0000006000007945 */ /* 0x000fe20003800000 */
[----:B------:R-:W-:Y:S01]  /*c1a0*/  PLOP3.LUT P6, PT, P6, PT, PT, 0x8, 0x80 ;  /* 0x000000000080781c */ /* 0x000fe200037ce170 */
[----:B------:R-:W-:-:S12]  /*c1b0*/  IMAD.MOV.U32 R14, RZ, RZ, -0x1 ;  /* 0xffffffffff0e7424 */ /* 0x000fd800078e00ff */
[----:B------:R-:W-:Y:S05]  /*c1c0*/  WARPSYNC.COLLECTIVE R14, `(.L_x_277) ;  /* 0x000000000e087348 */ /* 0x000fea0003c00000 */
[----:B------:R-:W-:Y:S01]  /*c1d0*/  VOTE.ANY P6, P6 ;  /* 0x0000000000ff7806 */ /* 0x000fe200030c0100 */
[----:B------:R-:W-:-:S12]  /*c1e0*/  ENDCOLLECTIVE ;  /* 0x000000000000791b */ /* 0x000fd80003800000 */
.L_x_277:
[----:B------:R-:W-:Y:S05]  /*c1f0*/  BSYNC B0 ;  /* 0x0000000000007941 */ /* 0x000fea0003800000 */
.L_x_276:
[----:B------:R-:W-:Y:S05]  /*c200*/  BRA `(.L_x_278) ;  /* 0xffffffd0004c7947 */ /* 0x000fea000383ffff */
.L_x_175:
[----:B------:R-:W-:Y:S01]  /*c210*/  BSSY B0, `(.L_x_279) ;  /* 0x0000006000007945 */ /* 0x000fe20003800000 */
[----:B------:R-:W-:Y:S01]  /*c220*/  PLOP3.LUT P6, PT, P6, PT, PT, 0x8, 0x80 ;  /* 0x000000000080781c */ /* 0x000fe200037ce170 */
[----:B------:R-:W-:-:S12]  /*c230*/  IMAD.MOV.U32 R14, RZ, RZ, -0x1 ;  /* 0xffffffffff0e7424 */ /* 0x000fd800078e00ff */
[----:B------:R-:W-:Y:S05]  /*c240*/  WARPSYNC.COLLECTIVE R14, `(.L_x_280) ;  /* 0x000000000e087348 */ /* 0x000fea0003c00000 */
[----:B------:R-:W-:Y:S01]  /*c250*/  VOTE.ANY R14, PT, P6 ;  /* 0x00000000000e7806 */ /* 0x000fe200030e0100 */
[----:B------:R-:W-:Y:S06]  /*c260*/  ENDCOLLECTIVE ;  /* 0x000000000000791b */ /* 0x000fec0003800000 */
.L_x_280:
[----:B------:R-:W-:Y:S05]  /*c270*/  BSYNC B0 ;  /* 0x0000000000007941 */ /* 0x000fea0003800000 */
.L_x_279:
        /* <DEDUP_REMOVED lines=10> */
.L_x_281:
        /* <DEDUP_REMOVED lines=8> */
.L_x_282:
[----:B------:R-:W-:Y:S01]  /*c3a0*/  IMAD.MOV.U32 R28, RZ, RZ, 0x4 ;  /* 0x00000004ff1c7424 */ /* 0x000fe200078e00ff */
[----:B------:R-:W-:-:S04]  /*c3b0*/  ISETP.GT.AND P6, PT, R45, R29, PT ;  /* 0x0000001d2d00720c */ /* 0x000fc80003fc4270 */
[----:B------:R-:W-:-:S05]  /*c3c0*/  SEL R39, R39, RZ, !P6 ;  /* 0x000000ff27277207 */ /* 0x000fca0007000000 */
[----:B------:R-:W-:-:S04]  /*c3d0*/  IMAD.IADD R53, R53, 0x1, R39 ;  /* 0x0000000135357824 */ /* 0x000fc800078e0227 */
[----:B------:R-:W-:-:S07]  /*c3e0*/  IMAD.MOV.U32 R13, RZ, RZ, R53 ;  /* 0x000000ffff0d7224 */ /* 0x000fce00078e0035 */
[----:B------:R-:W-:Y:S05]  /*c3f0*/  WARPSYNC.COLLECTIVE R14, `(.L_x_283) ;  /* 0x000000000e087348 */ /* 0x000fea0003c00000 */
[----:B------:R0:W1:Y:S02]  /*c400*/  SHFL.DOWN P6, R39, R13, R28, R29 ;  /* 0x0800001c0d277389 */ /* 0x00006400000c001d */
[----:B01----:R-:W-:Y:S05]  /*c410*/  ENDCOLLECTIVE ;  /* 0x000000000000791b */ /* 0x003fea0003800000 */
.L_x_283:
[----:B------:R-:W-:Y:S01]  /*c420*/  IMAD.MOV.U32 R28, RZ, RZ, 0x8 ;  /* 0x00000008ff1c7424 */ /* 0x000fe200078e00ff */
[----:B------:R-:W-:-:S04]  /*c430*/  ISETP.GT.AND P6, PT, R43, R29, PT ;  /* 0x0000001d2b00720c */ /* 0x000fc80003fc4270 */
[----:B------:R-:W-:-:S05]  /*c440*/  SEL R39, R39, RZ, !P6 ;  /* 0x000000ff27277207 */ /* 0x000fca0007000000 */
[----:B------:R-:W-:-:S07]  /*c450*/  IMAD.IADD R13, R53, 0x1, R39 ;  /* 0x00000001350d7824 */ /* 0x000fce00078e0227 */
[----:B------:R-:W-:Y:S05]  /*c460*/  WARPSYNC.COLLECTIVE R14, `(.L_x_284) ;  /* 0x000000000e087348 */ /* 0x000fea0003c00000 */
[----:B------:R0:W1:Y:S02]  /*c470*/  SHFL.DOWN P6, R39, R13, R28, R29 ;  /* 0x0800001c0d277389 */ /* 0x00006400000c001d */
[----:B01----:R-:W-:Y:S05]  /*c480*/  ENDCOLLECTIVE ;  /* 0x000000000000791b */ /* 0x003fea0003800000 */
.L_x_284:
        /* <DEDUP_REMOVED lines=8> */
.L_x_285:
[----:B------:R-:W-:-:S04]  /*c510*/  ISETP.GT.AND P6, PT, R51, R29, PT ;  /* 0x0000001d3300720c */ /* 0x000fc80003fc4270 */
[----:B------:R-:W-:Y:S02]  /*c520*/  SEL R39, R39, RZ, !P6 ;  /* 0x000000ff27277207 */ /* 0x000fe40007000000 */
[----:B------:R-:W-:Y:S02]  /*c530*/  ISETP.NE.AND P6, PT, R12, 0x65, PT ;  /* 0x000000650c00780c */ /* 0x000fe40003fc5270 */
[----:B------:R-:W-:-:S11]  /*c540*/  IADD3 R47, PT, PT, R53, R39, R47 ;  /* 0x00000027352f7210 */ /* 0x000fd60007ffe02f */
[----:B------:R-:W-:Y:S05]  /*c550*/  WARPSYNC.COLLECTIVE R14, `(.L_x_286) ;  /* 0x000000000e087348 */ /* 0x000fea0003c00000 */
[----:B------:R-:W-:Y:S01]  /*c560*/  VOTE.ALL P6, P6 ;  /* 0x0000000000ff7806 */ /* 0x000fe200030c0000 */
[----:B------:R-:W-:-:S12]  /*c570*/  ENDCOLLECTIVE ;  /* 0x000000000000791b */ /* 0x000fd80003800000 */
.L_x_286:
[----:B------:R-:W-:Y:S05]  /*c580*/  BRA `(.L_x_287) ;  /* 0xffffffcc00ec7947 */ /* 0x000fea000383ffff */
.L_x_288:
[----:B------:R-:W-:-:S00]  /*c590*/  BRA `(.L_x_288) ;  /* 0xfffffffc00fc7947 */ /* 0x000fc0000383ffff */
[----:B------:R-:W-:-:S00]  /*c5a0*/  NOP ;  /* 0x0000000000007918 */ /* 0x000fc00000000000 */
        /* <DEDUP_REMOVED lines=13> */
.L_x_293:


//--------------------- .text._ZN3cub18CUB_300001_SM_10006detail4scan23DeviceCompactInitKernelINS0_13ScanTileStateIiLb1EEEPlEEvT_iT0_ --------------------------
	.section	.text._ZN3cub18CUB_300001_SM_10006detail4scan23DeviceCompactInitKernelINS0_13ScanTileStateIiLb1EEEPlEEvT_iT0_,"ax",@progbits
	.align	128
        .global         _ZN3cub18CUB_300001_SM_10006detail4scan23DeviceCompactInitKernelINS0_13ScanTileStateIiLb1EEEPlEEvT_iT0_
        .type           _ZN3cub18CUB_300001_SM_10006detail4scan23DeviceCompactInitKernelINS0_13ScanTileStateIiLb1EEEPlEEvT_iT0_,@function
        .size           _ZN3cub18CUB_300001_SM_10006detail4scan23DeviceCompactInitKernelINS0_13ScanTileStateIiLb1EEEPlEEvT_iT0_,(.L_x_294 - _ZN3cub18CUB_300001_SM_10006detail4scan23DeviceCompactInitKernelINS0_13ScanTileStateIiLb1EEEPlEEvT_iT0_)
        .other          _ZN3cub18CUB_300001_SM_10006detail4scan23DeviceCompactInitKernelINS0_13ScanTileStateIiLb1EEEPlEEvT_iT0_,@"STO_CUDA_ENTRY STV_DEFAULT"
_ZN3cub18CUB_300001_SM_10006detail4scan23DeviceCompactInitKernelINS0_13ScanTileStateIiLb1EEEPlEEvT_iT0_:
.text._ZN3cub18CUB_300001_SM_10006detail4scan23DeviceCompactInitKernelINS0_13ScanTileStateIiLb1EEEPlEEvT_iT0_:
[----:B------:R-:W-:Y:S01]  /*0000*/  LDC R1, c[0x0][0x37c] ;  /* 0x0000df00ff017b82 */ /* 0x000fe20000000800 */
[----:B------:R-:W0:Y:S07]  /*0010*/  S2R R0, SR_TID.X ;  /* 0x0000000000007919 */ /* 0x000e2e0000002100 */
[----:B------:R-:W1:Y:S01]  /*0020*/  S2UR UR6, SR_CTAID.X ;  /* 0x00000000000679c3 */ /* 0x000e620000002500 */
[----:B------:R-:W2:Y:S07]  /*0030*/  LDCU UR4, c[0x0][0x388] ;  /* 0x00007100ff0477ac */ /* 0x000eae0008000800 */
[----:B------:R-:W1:Y:S01]  /*0040*/  LDC R7, c[0x0][0x360] ;  /* 0x0000d800ff077b82 */ /* 0x000e620000000800 */
[C---:B0-----:R-:W-:Y:S01]  /*0050*/  ISETP.GT.U32.AND P0, PT, R0.reuse, 0x1f, PT ;  /* 0x0000001f0000780c */ /* 0x041fe20003f04070 */
[----:B-1----:R-:W-:Y:S01]  /*0060*/  IMAD R7, R7, UR6, R0 ;  /* 0x0000000607077c24 */ /* 0x002fe2000f8e0200 */
[----:B------:R-:W-:-:S02]  /*0070*/  LOP3.LUT P2, RZ, R0, UR6, RZ, 0xfc, !PT ;  /* 0x0000000600ff7c12 */ /* 0x000fc4000f84fcff */
[----:B------:R-:W-:Y:S02]  /*0080*/  ISETP.NE.OR P0, PT, RZ, UR6, P0 ;  /* 0x00000006ff007c0c */ /* 0x000fe40008705670 */
[----:B--2---:R-:W-:Y:S01]  /*0090*/  ISETP.GE.AND P1, PT, R7, UR4, PT ;  /* 0x0000000407007c0c */ /* 0x004fe2000bf26270 */
[----:B------:R-:W0:Y:S10]  /*00a0*/  LDCU.64 UR4, c[0x0][0x358] ;  /* 0x00006b00ff0477ac */ /* 0x000e340008000a00 */
[----:B------:R-:W1:Y:S02]  /*00b0*/  @!P0 LDC.64 R4, c[0x0][0x380] ;  /* 0x0000e000ff048b82 */ /* 0x000e640000000a00 */
[----:B------:R-:W-:-:S06]  /*00c0*/  @!P1 MOV R6, 0x63 ;  /* 0x0000006300069802 */ /* 0x000fcc0000000f00 */
[----:B------:R-:W2:Y:S01]  /*00d0*/  @!P1 LDC.64 R2, c[0x0][0x380] ;  /* 0x0000e000ff029b82 */ /* 0x000ea20000000a00 */
[----:B-1----:R-:W-:-:S04]  /*00e0*/  @!P0 IMAD.WIDE.U32 R4, R0, 0x8, R4 ;  /* 0x0000000800048825 */ /* 0x002fc800078e0004 */
[----:B--2---:R-:W-:-:S04]  /*00f0*/  @!P1 IMAD.WIDE R2, R7, 0x8, R2 ;  /* 0x0000000807029825 */ /* 0x004fc800078e0202 */
[----:B------:R-:W-:-:S05]  /*0100*/  IMAD.MOV.U32 R7, RZ, RZ, RZ ;  /* 0x000000ffff077224 */ /* 0x000fca00078e00ff */
[----:B0-----:R0:W-:Y:S04]  /*0110*/  @!P1 STG.E.64 desc[UR4][R2.64+0x100], R6 ;  /* 0x0001000602009986 */ /* 0x0011e8000c101b04 */
[----:B------:R0:W-:Y:S01]  /*0120*/  @!P0 STG.E.64 desc[UR4][R4.64], RZ ;  /* 0x000000ff04008986 */ /* 0x0001e2000c101b04 */
[----:B------:R-:W-:Y:S05]  /*0130*/  @P2 EXIT ;  /* 0x000000000000294d */ /* 0x000fea0003800000 */
[----:B0-----:R-:W0:Y:S02]  /*0140*/  LDC.64 R2, c[0x0][0x390] ;  /* 0x0000e400ff027b82 */ /* 0x001e240000000a00 */
[----:B0-----:R-:W-:Y:S01]  /*0150*/  STG.E.64 desc[UR4][R2.64], RZ ;  /* 0x000000ff02007986 */ /* 0x001fe2000c101b04 */
[----:B------:R-:W-:Y:S05]  /*0160*/  EXIT ;  /* 0x000000000000794d */ /* 0x000fea0003800000 */
.L_x_289:
        /* <DEDUP_REMOVED lines=9> */
.L_x_294:


//--------------------- .text._ZN3cub18CUB_300001_SM_10006detail8for_each13static_kernelINS2_12policy_hub_t12policy_500_tEmN6thrust24THRUST_300001_SM_1000_NS8cuda_cub20__uninitialized_fill7functorINS7_10device_ptrIiEEiEEEEvT0_T1_ --------------------------
	.section	.text._ZN3cub18CUB_300001_SM_10006detail8for_each13static_kernelINS2_12policy_hub_t12policy_500_tEmN6thrust24THRUST_300001_SM_1000_NS8cuda_cub20__uninitialized_fill7functorINS7_10device_ptrIiEEiEEEEvT0_T1_,"ax",@progbits
	.align	128
        .global         _ZN3cub18CUB_300001_SM_10006detail8for_each13static_kernelINS2_12policy_hub_t12policy_500_tEmN6thrust24THRUST_300001_SM_1000_NS8cuda_cub20__uninitialized_fill7functorINS7_10device_ptrIiEEiEEEEvT0_T1_
        .type           _ZN3cub18CUB_300001_SM_10006detail8for_each13static_kernelINS2_12policy_hub_t12policy_500_tEmN6thrust24THRUST_300001_SM_1000_NS8cuda_cub20__uninitialized_fill7functorINS7_10device_ptrIiEEiEEEEvT0_T1_,@function
        .size           _ZN3cub18CUB_300001_SM_10006detail8for_each13static_kernelINS2_12policy_hub_t12policy_500_tEmN6thrust24THRUST_300001_SM_1000_NS8cuda_cub20__uninitialized_fill7functorINS7_10device_ptrIiEEiEEEEvT0_T1_,(.L_x_295 - _ZN3cub18CUB_300001_SM_10006detail8for_each13static_kernelINS2_12policy_hub_t12policy_500_tEmN6thrust24THRUST_300001_SM_1000_NS8cuda_cub20__uninitialized_fill7functorINS7_10device_ptrIiEEiEEEEvT0_T1_)
        .other          _ZN3cub18CUB_300001_SM_10006detail8for_each13static_kernelINS2_12policy_hub_t12policy_500_tEmN6thrust24THRUST_300001_SM_1000_NS8cuda_cub20__uninitialized_fill7functorINS7_10device_ptrIiEEiEEEEvT0_T1_,@"STO_CUDA_ENTRY STV_DEFAULT"
_ZN3cub18CUB_300001_SM_10006detail8for_each13static_kernelINS2_12policy_hub_t12policy_500_tEmN6thrust24THRUST_300001_SM_1000_NS8cuda_cub20__uninitialized_fill7functorINS7_10device_ptrIiEEiEEEEvT0_T1_:
.text._ZN3cub18CUB_300001_SM_10006detail8for_each13static_kernelINS2_12policy_hub_t12policy_500_tEmN6thrust24THRUST_300001_SM_1000_NS8cuda_cub20__uninitialized_fill7functorINS7_10device_ptrIiEEiEEEEvT0_T1_:
[----:B------:R-:W-:Y:S08]  /*0000*/  LDC R1, c[0x0][0x37c] ;  /* 0x0000df00ff017b82 */ /* 0x000ff00000000800 */
[----:B------:R-:W0:Y:S01]  /*0010*/  S2UR UR4, SR_CTAID.X ;  /* 0x00000000000479c3 */ /* 0x000e220000002500 */
[----:B------:R-:W1:Y:S01]  /*0020*/  LDCU.64 UR6, c[0x0][0x380] ;  /* 0x00007000ff0677ac */ /* 0x000e620008000a00 */
[----:B------:R-:W2:Y:S01]  /*0030*/  LDCU.64 UR8, c[0x0][0x358] ;  /* 0x00006b00ff0877ac */ /* 0x000ea20008000a00 */
[----:B0-----:R-:W-:-:S04]  /*0040*/  UIMAD.WIDE.U32 UR4, UR4, 0x200, URZ ;  /* 0x00000200040478a5 */ /* 0x001fc8000f8e00ff */
[----:B-1----:R-:W-:-:S04]  /*0050*/  UIADD3 UR6, UP0, UPT, -UR4, UR6, URZ ;  /* 0x0000000604067290 */ /* 0x002fc8000ff1e1ff */
[----:B------:R-:W-:Y:S02]  /*0060*/  UIADD3.X UR7, UPT, UPT, ~UR5, UR7, URZ, UP0, !UPT ;  /* 0x0000000705077290 */ /* 0x000fe400087fe5ff */
[----:B------:R-:W-:-:S04]  /*0070*/  UISETP.GE.U32.AND UP0, UPT, UR6, 0x200, UPT ;  /* 0x000002000600788c */ /* 0x000fc8000bf06070 */
[----:B------:R-:W-:-:S09]  /*0080*/  UISETP.GE.U32.AND.EX UP0, UPT, UR7, URZ, UPT, UP0 ;  /* 0x000000ff0700728c */ /* 0x000fd2000bf06100 */
[----:B--2---:R-:W-:Y:S05]  /*0090*/  BRA.U !UP0, `(.L_x_290) ;  /* 0x0000000108287547 */ /* 0x004fea000b800000 */
[----:B------:R-:W0:Y:S01]  /*00a0*/  S2R R0, SR_TID.X ;  /* 0x0000000000007919 */ /* 0x000e220000002100 */
[----:B------:R-:W1:Y:S01]  /*00b0*/  LDCU.64 UR6, c[0x0][0x388] ;  /* 0x00007100ff0677ac */ /* 0x000e620008000a00 */
[----:B------:R-:W2:Y:S01]  /*00c0*/  LDC R5, c[0x0][0x390] ;  /* 0x0000e400ff057b82 */ /* 0x000ea20000000800 */
[----:B0-----:R-:W-:-:S05]  /*00d0*/  IADD3 R0, P0, PT, R0, UR4, RZ ;  /* 0x0000000400007c10 */ /* 0x001fca000ff1e0ff */
[----:B------:R-:W-:Y:S01]  /*00e0*/  IMAD.X R3, RZ, RZ, UR5, P0 ;  /* 0x00000005ff037e24 */ /* 0x000fe200080e06ff */
[----:B-1----:R-:W-:-:S04]  /*00f0*/  LEA R2, P0, R0, UR6, 0x2 ;  /* 0x0000000600027c11 */ /* 0x002fc8000f8010ff */
[----:B------:R-:W-:-:S05]  /*0100*/  LEA.HI.X R3, R0, UR7, R3, 0x2, P0 ;  /* 0x0000000700037c11 */ /* 0x000fca00080f1403 */
[----:B--2---:R-:W-:Y:S04]  /*0110*/  STG.E desc[UR8][R2.64], R5 ;  /* 0x0000000502007986 */ /* 0x004fe8000c101908 */
[----:B------:R-:W-:Y:S01]  /*0120*/  STG.E desc[UR8][R2.64+0x400], R5 ;  /* 0x0004000502007986 */ /* 0x000fe2000c101908 */
[----:B------:R-:W-:Y:S05]  /*0130*/  EXIT ;  /* 0x000000000000794d */ /* 0x000fea0003800000 */
.L_x_290:
[----:B------:R-:W0:Y:S01]  /*0140*/  S2R R0, SR_TID.X ;  /* 0x0000000000007919 */ /* 0x000e220000002100 */
[----:B------:R-:W-:Y:S01]  /*0150*/  IMAD.U32 R2, RZ, RZ, UR7 ;  /* 0x00000007ff027e24 */ /* 0x000fe2000f8e00ff */
[----:B------:R-:W1:Y:S01]  /*0160*/  LDCU.64 UR10, c[0x0][0x388] ;  /* 0x00007100ff0a77ac */ /* 0x000e620008000a00 */
[----:B------:R-:W-:Y:S01]  /*0170*/  IMAD.U32 R4, RZ, RZ, UR7 ;  /* 0x00000007ff047e24 */ /* 0x000fe2000f8e00ff */
[----:B0-----:R-:W-:-:S04]  /*0180*/  ISETP.LT.U32.AND P0, PT, R0, UR6, PT ;  /* 0x0000000600007c0c */ /* 0x001fc8000bf01070 */
[----:B------:R-:W-:Y:S01]  /*0190*/  ISETP.GT.U32.AND.EX P0, PT, R2, RZ, PT, P0 ;  /* 0x000000ff0200720c */ /* 0x000fe20003f04100 */
[C---:B------:R-:W-:Y:S01]  /*01a0*/  VIADD R2, R0.reuse, 0x100 ;  /* 0x0000010000027836 */ /* 0x040fe20000000000 */
[----:B------:R-:W-:-:S04]  /*01b0*/  IADD3 R0, P2, PT, R0, UR4, RZ ;  /* 0x0000000400007c10 */ /* 0x000fc8000ff5e0ff */
[----:B------:R-:W-:Y:S01]  /*01c0*/  ISETP.LT.U32.AND P1, PT, R2, UR6, PT ;  /* 0x0000000602007c0c */ /* 0x000fe2000bf21070 */
[----:B------:R-:W-:Y:S01]  /*01d0*/  IMAD.X R3, RZ, RZ, UR5, P2 ;  /* 0x00000005ff037e24 */ /* 0x000fe200090e06ff */
[----:B-1----:R-:W-:Y:S02]  /*01e0*/  LEA R2, P2, R0, UR10, 0x2 ;  /* 0x0000000a00027c11 */ /* 0x002fe4000f8410ff */
[----:B------:R-:W-:Y:S02]  /*01f0*/  ISETP.GT.U32.AND.EX P1, PT, R4, RZ, PT, P1 ;  /* 0x000000ff0400720c */ /* 0x000fe40003f24110 */
[----:B------:R-:W-:Y:S01]  /*0200*/  LEA.HI.X R3, R0, UR11, R3, 0x2, P2 ;  /* 0x0000000b00037c11 */ /* 0x000fe200090f1403 */
[----:B------:R-:W0:Y:S04]  /*0210*/  @P0 LDC R5, c[0x0][0x390] ;  /* 0x0000e400ff050b82 */ /* 0x000e280000000800 */
[----:B0-----:R0:W-:Y:S06]  /*0220*/  @P0 STG.E desc[UR8][R2.64], R5 ;  /* 0x0000000502000986 */ /* 0x0011ec000c101908 */
[----:B------:R-:W-:Y:S05]  /*0230*/  @!P1 EXIT ;  /* 0x000000000000994d */ /* 0x000fea0003800000 */
[----:B0-----:R-:W0:Y:S02]  /*0240*/  LDC R5, c[0x0][0x390] ;  /* 0x0000e400ff057b82 */ /* 0x001e240000000800 */
[----:B0-----:R-:W-:Y:S01]  /*0250*/  STG.E desc[UR8][R2.64+0x400], R5 ;  /* 0x0004000502007986 */ /* 0x001fe2000c101908 */
[----:B------:R-:W-:Y:S05]  /*0260*/  EXIT ;  /* 0x000000000000794d */ /* 0x000fea0003800000 */
.L_x_291:
        /* <DEDUP_REMOVED lines=9> */
.L_x_295:


//--------------------- .text._ZN3cub18CUB_300001_SM_10006detail11EmptyKernelIvEEvv --------------------------
	.section	.text._ZN3cub18CUB_300001_SM_10006detail11EmptyKernelIvEEvv,"ax",@progbits
	.align	128
        .global         _ZN3cub18CUB_300001_SM_10006detail11EmptyKernelIvEEvv
        .type           _ZN3cub18CUB_300001_SM_10006detail11EmptyKernelIvEEvv,@function
        .size           _ZN3cub18CUB_300001_SM_10006detail11EmptyKernelIvEEvv,(.L_x_296 - _ZN3cub18CUB_300001_SM_10006detail11EmptyKernelIvEEvv)
        .other          _ZN3cub18CUB_300001_SM_10006detail11EmptyKernelIvEEvv,@"STO_CUDA_ENTRY STV_DEFAULT"
_ZN3cub18CUB_300001_SM_10006detail11EmptyKernelIvEEvv:
.text._ZN3cub18CUB_300001_SM_10006detail11EmptyKernelIvEEvv:
[----:B------:R-:W-:Y:S01]  /*0000*/  LDC R1, c[0x0][0x37c] ;  /* 0x0000df00ff017b82 */ /* 0x000fe20000000800 */
[----:B------:R-:W-:Y:S05]  /*0010*/  EXIT ;  /* 0x000000000000794d */ /* 0x000fea0003800000 */
.L_x_292:
        /* <DEDUP_REMOVED lines=14> */
.L_x_296:


//--------------------- .nv.shared._ZN3cub18CUB_300001_SM_10006detail6select23DeviceSelectSweepKernelINS2_10policy_hubIiNS0_8NullTypeEiLb0ELNS0_10SelectImplE0EE10Policy1000EN6thrust24THRUST_300001_SM_1000_NS6detail15normal_iteratorINSA_10device_ptrIiEEEEPS5_SF_PlNS0_13ScanTileStateIiLb1EEE12test_functorS5_iNS2_19streaming_context_tIlLb1EEELS6_0EEEvT0_T1_T2_T3_T4_T5_T6_T7_iT8_NS1_7vsmem_tE --------------------------
	.section	.nv.shared._ZN3cub18CUB_300001_SM_10006detail6select23DeviceSelectSweepKernelINS2_10policy_hubIiNS0_8NullTypeEiLb0ELNS0_10SelectImplE0EE10Policy1000EN6thrust24THRUST_300001_SM_1000_NS6detail15normal_iteratorINSA_10device_ptrIiEEEEPS5_SF_PlNS0_13ScanTileStateIiLb1EEE12test_functorS5_iNS2_19streaming_context_tIlLb1EEELS6_0EEEvT0_T1_T2_T3_T4_T5_T6_T7_iT8_NS1_7vsmem_tE,"aw",@nobits
	.sectionflags	@""
	.align	16
.nv.shared._ZN3cub18CUB_300001_SM_10006detail6select23DeviceSelectSweepKernelINS2_10policy_hubIiNS0_8NullTypeEiLb0ELNS0_10SelectImplE0EE10Policy1000EN6thrust24THRUST_300001_SM_1000_NS6detail15normal_iteratorINSA_10device_ptrIiEEEEPS5_SF_PlNS0_13ScanTileStateIiLb1EEE12test_functorS5_iNS2_19streaming_context_tIlLb1EEELS6_0EEEvT0_T1_T2_T3_T4_T5_T6_T7_iT8_NS1_7vsmem_tE:
	.zero		24064


//--------------------- .nv.shared.reserved.0     --------------------------
	.section	.nv.shared.reserved.0,"aw",@nobits
	.weak		__nv_reservedSMEM_offset_0_alias
	.size		__nv_reservedSMEM_offset_0_alias, 0, 64
	.other		__nv_reservedSMEM_offset_0_alias,@"STO_CUDA_RESERVED_SHARED STV_DEFAULT"
__nv_reservedSMEM_offset_0_alias:
	.zero		0
	.zero		64


//--------------------- .nv.global                --------------------------
	.section	.nv.global,"aw",@nobits
.nv.global:
	.type		_ZN30_INTERNAL_61b43d15_4_k_cu_main6thrust24THRUST_300001_SM_1000_NS3seqE,@object
	.size		_ZN30_INTERNAL_61b43d15_4_k_cu_main6thrust24THRUST_300001_SM_1000_NS3seqE,(_ZN30_INTERNAL_61b43d15_4_k_cu_main4cuda3std3__48in_placeE - _ZN30_INTERNAL_61b43d15_4_k_cu_main6thrust24THRUST_300001_SM_1000_NS3seqE)
_ZN30_INTERNAL_61b43d15_4_k_cu_main6thrust24THRUST_300001_SM_1000_NS3seqE:
	.zero		1
	.type		_ZN30_INTERNAL_61b43d15_4_k_cu_main4cuda3std3__48in_placeE,@object
	.size		_ZN30_INTERNAL_61b43d15_4_k_cu_main4cuda3std3__48in_placeE,(_ZN30_INTERNAL_61b43d15_4_k_cu_main4cuda3std6ranges3__45__cpo4sizeE - _ZN30_INTERNAL_61b43d15_4_k_cu_main4cuda3std3__48in_placeE)
_ZN30_INTERNAL_61b43d15_4_k_cu_main4cuda3std3__48in_placeE:
	.zero		1
	.type		_ZN30_INTERNAL_61b43d15_4_k_cu_main4cuda3std6ranges3__45__cpo4sizeE,@object
	.size		_ZN30_INTERNAL_61b43d15_4_k_cu_main4cuda3std6ranges3__45__cpo4sizeE,(_ZN30_INTERNAL_61b43d15_4_k_cu_main6thrust24THRUST_300001_SM_1000_NS12placeholders2_3E - _ZN30_INTERNAL_61b43d15_4_k_cu_main4cuda3std6ranges3__45__cpo4sizeE)
_ZN30_INTERNAL_61b43d15_4_k_cu_main4cuda3std6ranges3__45__cpo4sizeE:
	.zero		1
	.type		_ZN30_INTERNAL_61b43d15_4_k_cu_main6thrust24THRUST_300001_SM_1000_NS12placeholders2_3E,@object
	.size		_ZN30_INTERNAL_61b43d15_4_k_cu_main6thrust24THRUST_300001_SM_1000_NS12placeholders2_3E,(_ZN30_INTERNAL_61b43d15_4_k_cu_main4cuda3std3__45__cpo6cbeginE - _ZN30_INTERNAL_61b43d15_4_k_cu_main6thrust24THRUST_300001_SM_1000_NS12placeholders2_3E)
_ZN30_INTERNAL_61b43d15_4_k_cu_main6thrust24THRUST_300001_SM_1000_NS12placeholders2_3E:
	.zero		1
	.type		_ZN30_INTERNAL_61b43d15_4_k_cu_main4cuda3std3__45__cpo6cbeginE,@object
	.size		_ZN30_INTERNAL_61b43d15_4_k_cu_main4cuda3std3__45__cpo6cbeginE,(_ZN30_INTERNAL_61b43d15_4_k_cu_main4cuda3std6ranges3__45__cpo6cbeginE - _ZN30_INTERNAL_61b43d15_4_k_cu_main4cuda3std3__45__cpo6cbeginE)
_ZN30_INTERNAL_61b43d15_4_k_cu_main4cuda3std3__45__cpo6cbeginE:
	.zero		1
	.type		_ZN30_INTERNAL_61b43d15_4_k_cu_main4cuda3std6ranges3__45__cpo6cbeginE,@object
	.size		_ZN30_INTERNAL_61b43d15_4_k_cu_main4cuda3std6ranges3__45__cpo6cbeginE,(_ZN30_INTERNAL_61b43d15_4_k_cu_main6thrust24THRUST_300001_SM_1000_NS12placeholders2_7E - _ZN30_INTERNAL_61b43d15_4_k_cu_main4cuda3std6ranges3__45__cpo6cbeginE)
_ZN30_INTERNAL_61b43d15_4_k_cu_main4cuda3std6ranges3__45__cpo6cbeginE:
	.zero		1
	.type		_ZN30_INTERNAL_61b43d15_4_k_cu_main6thrust24THRUST_300001_SM_1000_NS12placeholders2_7E,@object
	.size		_ZN30_INTERNAL_61b43d15_4_k_cu_main6thrust24THRUST_300001_SM_1000_NS12placeholders2_7E,(_ZN30_INTERNAL_61b43d15_4_k_cu_main4cuda3std3__45__cpo7crbeginE - _ZN30_INTERNAL_61b43d15_4_k_cu_main6thrust24THRUST_300001_SM_1000_NS12placeholders2_7E)
_ZN30_INTERNAL_61b43d15_4_k_cu_main6thrust24THRUST_300001_SM_1000_NS12placeholders2_7E:
	.zero		1
	.type		_ZN30_INTERNAL_61b43d15_4_k_cu_main4cuda3std3__45__cpo7crbeginE,@object
	.size		_ZN30_INTERNAL_61b43d15_4_k_cu_main4cuda3std3__45__cpo7crbeginE,(_ZN30_INTERNAL_61b43d15_4_k_cu_main4cuda3std6ranges3__45__cpo4nextE - _ZN30_INTERNAL_61b43d15_4_k_cu_main4cuda3std3__45__cpo7crbeginE)
_ZN30_INTERNAL_61b43d15_4_k_cu_main4cuda3std3__45__cpo7crbeginE:
	.zero		1
	.type		_ZN30_INTERNAL_61b43d15_4_k_cu_main4cuda3std6ranges3__45__cpo4nextE,@object
	.size		_ZN30_INTERNAL_61b43d15_4_k_cu_main4cuda3std6ranges3__45__cpo4nextE,(_ZN30_INTERNAL_61b43d15_4_k_cu_main4cuda3std6ranges3__45__cpo4swapE - _ZN30_INTERNAL_61b43d15_4_k_cu_main4cuda3std6ranges3__45__cpo4nextE)
_ZN30_INTERNAL_61b43d15_4_k_cu_main4cuda3std6ranges3__45__cpo4nextE:
	.zero		1
	.type		_ZN30_INTERNAL_61b43d15_4_k_cu_main4cuda3std6ranges3__45__cpo4swapE,@object
	.size		_ZN30_INTERNAL_61b43d15_4_k_cu_main4cuda3std6ranges3__45__cpo4swapE,(_ZN30_INTERNAL_61b43d15_4_k_cu_main6thrust24THRUST_300001_SM_1000_NS8cuda_cub10par_nosyncE - _ZN30_INTERNAL_61b43d15_4_k_cu_main4cuda3std6ranges3__45__cpo4swapE)
_ZN30_INTERNAL_61b43d15_4_k_cu_main4cuda3std6ranges3__45__cpo4swapE:
	.zero		1
	.type		_ZN30_INTERNAL_61b43d15_4_k_cu_main6thrust24THRUST_300001_SM_1000_NS8cuda_cub10par_nosyncE,@object
	.size		_ZN30_INTERNAL_61b43d15_4_k_cu_main6thrust24THRUST_300001_SM_1000_NS8cuda_cub10par_nosyncE,(_ZN30_INTERNAL_61b43d15_4_k_cu_main6thrust24THRUST_300001_SM_1000_NS12placeholders2_9E - _ZN30_INTERNAL_61b43d15_4_k_cu_main6thrust24THRUST_300001_SM_1000_NS8cuda_cub10par_nosyncE)
_ZN30_INTERNAL_61b43d15_4_k_cu_main6thrust24THRUST_300001_SM_1000_NS8cuda_cub10par_nosyncE:
	.zero		1
	.type		_ZN30_INTERNAL_61b43d15_4_k_cu_main6thrust24THRUST_300001_SM_1000_NS12placeholders2_9E,@object
	.size		_ZN30_INTERNAL_61b43d15_4_k_cu_main6thrust24THRUST_300001_SM_1000_NS12placeholders2_9E,(_ZN30_INTERNAL_61b43d15_4_k_cu_main4cuda3std3__432_GLOBAL__N__61b43d15_4_k_cu_main6ignoreE - _ZN30_INTERNAL_61b43d15_4_k_cu_main6thrust24THRUST_300001_SM_1000_NS12placeholders2_9E)
_ZN30_INTERNAL_61b43d15_4_k_cu_main6thrust24THRUST_300001_SM_1000_NS12placeholders2_9E:
	.zero		1
	.type		_ZN30_INTERNAL_61b43d15_4_k_cu_main4cuda3std3__432_GLOBAL__N__61b43d15_4_k_cu_main6ignoreE,@object
	.size		_ZN30_INTERNAL_61b43d15_4_k_cu_main4cuda3std3__432_GLOBAL__N__61b43d15_4_k_cu_main6ignoreE,(_ZN30_INTERNAL_61b43d15_4_k_cu_main4cuda3std6ranges3__45__cpo4dataE - _ZN30_INTERNAL_61b43d15_4_k_cu_main4cuda3std3__432_GLOBAL__N__61b43d15_4_k_cu_main6ignoreE)
_ZN30_INTERNAL_61b43d15_4_k_cu_main4cuda3std3__432_GLOBAL__N__61b43d15_4_k_cu_main6ignoreE:
	.zero		1
	.type		_ZN30_INTERNAL_61b43d15_4_k_cu_main4cuda3std6ranges3__45__cpo4dataE,@object
	.size		_ZN30_INTERNAL_61b43d15_4_k_cu_main4cuda3std6ranges3__45__cpo4dataE,(_ZN30_INTERNAL_61b43d15_4_k_cu_main6thrust24THRUST_300001_SM_1000_NS12placeholders2_1E - _ZN30_INTERNAL_61b43d15_4_k_cu_main4cuda3std6ranges3__45__cpo4dataE)
_ZN30_INTERNAL_61b43d15_4_k_cu_main4cuda3std6ranges3__45__cpo4dataE:
	.zero		1
	.type		_ZN30_INTERNAL_61b43d15_4_k_cu_main6thrust24THRUST_300001_SM_1000_NS12placeholders2_1E,@object
	.size		_ZN30_INTERNAL_61b43d15_4_k_cu_main6thrust24THRUST_300001_SM_1000_NS12placeholders2_1E,(_ZN30_INTERNAL_61b43d15_4_k_cu_main4cuda3std3__45__cpo5beginE - _ZN30_INTERNAL_61b43d15_4_k_cu_main6thrust24THRUST_300001_SM_1000_NS12placeholders2_1E)
_ZN30_INTERNAL_61b43d15_4_k_cu_main6thrust24THRUST_300001_SM_1000_NS12placeholders2_1E:
	.zero		1
	.type		_ZN30_INTERNAL_61b43d15_4_k_cu_main4cuda3std3__45__cpo5beginE,@object
	.size		_ZN30_INTERNAL_61b43d15_4_k_cu_main4cuda3std3__45__cpo5beginE,(_ZN30_INTERNAL_61b43d15_4_k_cu_main4cuda3std6ranges3__45__cpo5beginE - _ZN30_INTERNAL_61b43d15_4_k_cu_main4cuda3std3__45__cpo5beginE)
_ZN30_INTERNAL_61b43d15_4_k_cu_main4cuda3std3__45__cpo5beginE:
	.zero		1
	.type		_ZN30_INTERNAL_61b43d15_4_k_cu_main4cuda3std6ranges3__45__cpo5beginE,@object
	.size		_ZN30_INTERNAL_61b43d15_4_k_cu_main4cuda3std6ranges3__45__cpo5beginE,(_ZN30_INTERNAL_61b43d15_4_k_cu_main6thrust24THRUST_300001_SM_1000_NS12placeholders2_5E - _ZN30_INTERNAL_61b43d15_4_k_cu_main4cuda3std6ranges3__45__cpo5beginE)
_ZN30_INTERNAL_61b43d15_4_k_cu_main4cuda3std6ranges3__45__cpo5beginE:
	.zero		1
	.type		_ZN30_INTERNAL_61b43d15_4_k_cu_main6thrust24THRUST_300001_SM_1000_NS12placeholders2_5E,@object
	.size		_ZN30_INTERNAL_61b43d15_4_k_cu_main6thrust24THRUST_300001_SM_1000_NS12placeholders2_5E,(_ZN30_INTERNAL_61b43d15_4_k_cu_main4cuda3std3__45__cpo6rbeginE - _ZN30_INTERNAL_61b43d15_4_k_cu_main6thrust24THRUST_300001_SM_1000_NS12placeholders2_5E)
_ZN30_INTERNAL_61b43d15_4_k_cu_main6thrust24THRUST_300001_SM_1000_NS12placeholders2_5E:
	.zero		1
	.type		_ZN30_INTERNAL_61b43d15_4_k_cu_main4cuda3std3__45__cpo6rbeginE,@object
	.size		_ZN30_INTERNAL_61b43d15_4_k_cu_main4cuda3std3__45__cpo6rbeginE,(_ZN30_INTERNAL_61b43d15_4_k_cu_main4cuda3std6ranges3__45__cpo7advanceE - _ZN30_INTERNAL_61b43d15_4_k_cu_main4cuda3std3__45__cpo6rbeginE)
_ZN30_INTERNAL_61b43d15_4_k_cu_main4cuda3std3__45__cpo6rbeginE:
	.zero		1
	.type		_ZN30_INTERNAL_61b43d15_4_k_cu_main4cuda3std6ranges3__45__cpo7advanceE,@object
	.size		_ZN30_INTERNAL_61b43d15_4_k_cu_main4cuda3std6ranges3__45__cpo7advanceE,(_ZN30_INTERNAL_61b43d15_4_k_cu_main4cuda3std3__47nulloptE - _ZN30_INTERNAL_61b43d15_4_k_cu_main4cuda3std6ranges3__45__cpo7advanceE)
_ZN30_INTERNAL_61b43d15_4_k_cu_main4cuda3std6ranges3__45__cpo7advanceE:
	.zero		1
	.type		_ZN30_INTERNAL_61b43d15_4_k_cu_main4cuda3std3__47nulloptE,@object
	.size		_ZN30_INTERNAL_61b43d15_4_k_cu_main4cuda3std3__47nulloptE,(_ZN30_INTERNAL_61b43d15_4_k_cu_main4cuda3std6ranges3__45__cpo8distanceE - _ZN30_INTERNAL_61b43d15_4_k_cu_main4cuda3std3__47nulloptE)
_ZN30_INTERNAL_61b43d15_4_k_cu_main4cuda3std3__47nulloptE:
	.zero		1
	.type		_ZN30_INTERNAL_61b43d15_4_k_cu_main4cuda3std6ranges3__45__cpo8distanceE,@object
	.size		_ZN30_INTERNAL_61b43d15_4_k_cu_main4cuda3std6ranges3__45__cpo8distanceE,(_ZN30_INTERNAL_61b43d15_4_k_cu_main6thrust24THRUST_300001_SM_1000_NS12placeholders3_10E - _ZN30_INTERNAL_61b43d15_4_k_cu_main4cuda3std6ranges3__45__cpo8distanceE)
_ZN30_INTERNAL_61b43d15_4_k_cu_main4cuda3std6ranges3__45__cpo8distanceE:
	.zero		1
	.type		_ZN30_INTERNAL_61b43d15_4_k_cu_main6thrust24THRUST_300001_SM_1000_NS12placeholders3_10E,@object
	.size		_ZN30_INTERNAL_61b43d15_4_k_cu_main6thrust24THRUST_300001_SM_1000_NS12placeholders3_10E,(_ZN30_INTERNAL_61b43d15_4_k_cu_main4cuda3std3__419piecewise_constructE - _ZN30_INTERNAL_61b43d15_4_k_cu_main6thrust24THRUST_300001_SM_1000_NS12placeholders3_10E)
_ZN30_INTERNAL_61b43d15_4_k_cu_main6thrust24THRUST_300001_SM_1000_NS12placeholders3_10E:
	.zero		1
	.type		_ZN30_INTERNAL_61b43d15_4_k_cu_main4cuda3std3__419piecewise_constructE,@object
	.size		_ZN30_INTERNAL_61b43d15_4_k_cu_main4cuda3std3__419piecewise_constructE,(_ZN30_INTERNAL_61b43d15_4_k_cu_main4cuda3std6ranges3__45__cpo5cdataE - _ZN30_INTERNAL_61b43d15_4_k_cu_main4cuda3std3__419piecewise_constructE)
_ZN30_INTERNAL_61b43d15_4_k_cu_main4cuda3std3__419piecewise_constructE:
	.zero		1
	.type		_ZN30_INTERNAL_61b43d15_4_k_cu_main4cuda3std6ranges3__45__cpo5cdataE,@object
	.size		_ZN30_INTERNAL_61b43d15_4_k_cu_main4cuda3std6ranges3__45__cpo5cdataE,(_ZN30_INTERNAL_61b43d15_4_k_cu_main6thrust24THRUST_300001_SM_1000_NS12placeholders2_2E - _ZN30_INTERNAL_61b43d15_4_k_cu_main4cuda3std6ranges3__45__cpo5cdataE)
_ZN30_INTERNAL_61b43d15_4_k_cu_main4cuda3std6ranges3__45__cpo5cdataE:
	.zero		1
	.type		_ZN30_INTERNAL_61b43d15_4_k_cu_main6thrust24THRUST_300001_SM_1000_NS12placeholders2_2E,@object
	.size		_ZN30_INTERNAL_61b43d15_4_k_cu_main6thrust24THRUST_300001_SM_1000_NS12placeholders2_2E,(_ZN30_INTERNAL_61b43d15_4_k_cu_main4cuda3std3__45__cpo3endE - _ZN30_INTERNAL_61b43d15_4_k_cu_main6thrust24THRUST_300001_SM_1000_NS12placeholders2_2E)
_ZN30_INTERNAL_61b43d15_4_k_cu_main6thrust24THRUST_300001_SM_1000_NS12placeholders2_2E:
	.zero		1
	.type		_ZN30_INTERNAL_61b43d15_4_k_cu_main4cuda3std3__45__cpo3endE,@object
	.size		_ZN30_INTERNAL_61b43d15_4_k_cu_main4cuda3std3__45__cpo3endE,(_ZN30_INTERNAL_61b43d15_4_k_cu_main4cuda3std6ranges3__45__cpo3endE - _ZN30_INTERNAL_61b43d15_4_k_cu_main4cuda3std3__45__cpo3endE)
_ZN30_INTERNAL_61b43d15_4_k_cu_main4cuda3std3__45__cpo3endE:
	.zero		1
	.type		_ZN30_INTERNAL_61b43d15_4_k_cu_main4cuda3std6ranges3__45__cpo3endE,@object
	.size		_ZN30_INTERNAL_61b43d15_4_k_cu_main4cuda3std6ranges3__45__cpo3endE,(_ZN30_INTERNAL_61b43d15_4_k_cu_main6thrust24THRUST_300001_SM_1000_NS12placeholders2_6E - _ZN30_INTERNAL_61b43d15_4_k_cu_main4cuda3std6ranges3__45__cpo3endE)
_ZN30_INTERNAL_61b43d15_4_k_cu_main4cuda3std6ranges3__45__cpo3endE:
	.zero		1
	.type		_ZN30_INTERNAL_61b43d15_4_k_cu_main6thrust24THRUST_300001_SM_1000_NS12placeholders2_6E,@object
	.size		_ZN30_INTERNAL_61b43d15_4_k_cu_main6thrust24THRUST_300001_SM_1000_NS12placeholders2_6E,(_ZN30_INTERNAL_61b43d15_4_k_cu_main4cuda3std3__45__cpo4rendE - _ZN30_INTERNAL_61b43d15_4_k_cu_main6thrust24THRUST_300001_SM_1000_NS12placeholders2_6E)
_ZN30_INTERNAL_61b43d15_4_k_cu_main6thrust24THRUST_300001_SM_1000_NS12placeholders2_6E:
	.zero		1
	.type		_ZN30_INTERNAL_61b43d15_4_k_cu_main4cuda3std3__45__cpo4rendE,@object
	.size		_ZN30_INTERNAL_61b43d15_4_k_cu_main4cuda3std3__45__cpo4rendE,(_ZN30_INTERNAL_61b43d15_4_k_cu_main4cuda3std6ranges3__45__cpo9iter_swapE - _ZN30_INTERNAL_61b43d15_4_k_cu_main4cuda3std3__45__cpo4rendE)
_ZN30_INTERNAL_61b43d15_4_k_cu_main4cuda3std3__45__cpo4rendE:
	.zero		1
	.type		_ZN30_INTERNAL_61b43d15_4_k_cu_main4cuda3std6ranges3__45__cpo9iter_swapE,@object
	.size		_ZN30_INTERNAL_61b43d15_4_k_cu_main4cuda3std6ranges3__45__cpo9iter_swapE,(_ZN30_INTERNAL_61b43d15_4_k_cu_main4cuda3std3__48unexpectE - _ZN30_INTERNAL_61b43d15_4_k_cu_main4cuda3std6ranges3__45__cpo9iter_swapE)
_ZN30_INTERNAL_61b43d15_4_k_cu_main4cuda3std6ranges3__45__cpo9iter_swapE:
	.zero		1
	.type		_ZN30_INTERNAL_61b43d15_4_k_cu_main4cuda3std3__48unexpectE,@object
	.size		_ZN30_INTERNAL_61b43d15_4_k_cu_main4cuda3std3__48unexpectE,(_ZN30_INTERNAL_61b43d15_4_k_cu_main6thrust24THRUST_300001_SM_1000_NS8cuda_cub3parE - _ZN30_INTERNAL_61b43d15_4_k_cu_main4cuda3std3__48unexpectE)
_ZN30_INTERNAL_61b43d15_4_k_cu_main4cuda3std3__48unexpectE:
	.zero		1
	.type		_ZN30_INTERNAL_61b43d15_4_k_cu_main6thrust24THRUST_300001_SM_1000_NS8cuda_cub3parE,@object
	.size		_ZN30_INTERNAL_61b43d15_4_k_cu_main6thrust24THRUST_300001_SM_1000_NS8cuda_cub3parE,(_ZN30_INTERNAL_61b43d15_4_k_cu_main6thrust24THRUST_300001_SM_1000_NS12placeholders2_4E - _ZN30_INTERNAL_61b43d15_4_k_cu_main6thrust24THRUST_300001_SM_1000_NS8cuda_cub3parE)
_ZN30_INTERNAL_61b43d15_4_k_cu_main6thrust24THRUST_300001_SM_1000_NS8cuda_cub3parE:
	.zero		1
	.type		_ZN30_INTERNAL_61b43d15_4_k_cu_main6thrust24THRUST_300001_SM_1000_NS12placeholders2_4E,@object
	.size		_ZN30_INTERNAL_61b43d15_4_k_cu_main6thrust24THRUST_300001_SM_1000_NS12placeholders2_4E,(_ZN30_INTERNAL_61b43d15_4_k_cu_main4cuda3std3__45__cpo4cendE - _ZN30_INTERNAL_61b43d15_4_k_cu_main6thrust24THRUST_300001_SM_1000_NS12placeholders2_4E)
_ZN30_INTERNAL_61b43d15_4_k_cu_main6thrust24THRUST_300001_SM_1000_NS12placeholders2_4E:
	.zero		1
	.type		_ZN30_INTERNAL_61b43d15_4_k_cu_main4cuda3std3__45__cpo4cendE,@object
	.size		_ZN30_INTERNAL_61b43d15_4_k_cu_main4cuda3std3__45__cpo4cendE,(_ZN30_INTERNAL_61b43d15_4_k_cu_main4cuda3std6ranges3__45__cpo4cendE - _ZN30_INTERNAL_61b43d15_4_k_cu_main4cuda3std3__45__cpo4cendE)
_ZN30_INTERNAL_61b43d15_4_k_cu_main4cuda3std3__45__cpo4cendE:
	.zero		1
	.type		_ZN30_INTERNAL_61b43d15_4_k_cu_main4cuda3std6ranges3__45__cpo4cendE,@object
	.size		_ZN30_INTERNAL_61b43d15_4_k_cu_main4cuda3std6ranges3__45__cpo4cendE,(_ZN30_INTERNAL_61b43d15_4_k_cu_main4cuda3std3__420unreachable_sentinelE - _ZN30_INTERNAL_61b43d15_4_k_cu_main4cuda3std6ranges3__45__cpo4cendE)
_ZN30_INTERNAL_61b43d15_4_k_cu_main4cuda3std6ranges3__45__cpo4cendE:
	.zero		1
	.type		_ZN30_INTERNAL_61b43d15_4_k_cu_main4cuda3std3__420unreachable_sentinelE,@object
	.size		_ZN30_INTERNAL_61b43d15_4_k_cu_main4cuda3std3__420unreachable_sentinelE,(_ZN30_INTERNAL_61b43d15_4_k_cu_main4cuda3std6ranges3__45__cpo5ssizeE - _ZN30_INTERNAL_61b43d15_4_k_cu_main4cuda3std3__420unreachable_sentinelE)
_ZN30_INTERNAL_61b43d15_4_k_cu_main4cuda3std3__420unreachable_sentinelE:
	.zero		1
	.type		_ZN30_INTERNAL_61b43d15_4_k_cu_main4cuda3std6ranges3__45__cpo5ssizeE,@object
	.size		_ZN30_INTERNAL_61b43d15_4_k_cu_main4cuda3std6ranges3__45__cpo5ssizeE,(_ZN30_INTERNAL_61b43d15_4_k_cu_main6thrust24THRUST_300001_SM_1000_NS12placeholders2_8E - _ZN30_INTERNAL_61b43d15_4_k_cu_main4cuda3std6ranges3__45__cpo5ssizeE)
_ZN30_INTERNAL_61b43d15_4_k_cu_main4cuda3std6ranges3__45__cpo5ssizeE:
	.zero		1
	.type		_ZN30_INTERNAL_61b43d15_4_k_cu_main6thrust24THRUST_300001_SM_1000_NS12placeholders2_8E,@object
	.size		_ZN30_INTERNAL_61b43d15_4_k_cu_main6thrust24THRUST_300001_SM_1000_NS12placeholders2_8E,(_ZN30_INTERNAL_61b43d15_4_k_cu_main4cuda3std3__45__cpo5crendE - _ZN30_INTERNAL_61b43d15_4_k_cu_main6thrust24THRUST_300001_SM_1000_NS12placeholders2_8E)
_ZN30_INTERNAL_61b43d15_4_k_cu_main6thrust24THRUST_300001_SM_1000_NS12placeholders2_8E:
	.zero		1
	.type		_ZN30_INTERNAL_61b43d15_4_k_cu_main4cuda3std3__45__cpo5crendE,@object
	.size		_ZN30_INTERNAL_61b43d15_4_k_cu_main4cuda3std3__45__cpo5crendE,(_ZN30_INTERNAL_61b43d15_4_k_cu_main4cuda3std6ranges3__45__cpo4prevE - _ZN30_INTERNAL_61b43d15_4_k_cu_main4cuda3std3__45__cpo5crendE)
_ZN30_INTERNAL_61b43d15_4_k_cu_main4cuda3std3__45__cpo5crendE:
	.zero		1
	.type		_ZN30_INTERNAL_61b43d15_4_k_cu_main4cuda3std6ranges3__45__cpo4prevE,@object
	.size		_ZN30_INTERNAL_61b43d15_4_k_cu_main4cuda3std6ranges3__45__cpo4prevE,(_ZN30_INTERNAL_61b43d15_4_k_cu_main4cuda3std6ranges3__45__cpo9iter_moveE - _ZN30_INTERNAL_61b43d15_4_k_cu_main4cuda3std6ranges3__45__cpo4prevE)
_ZN30_INTERNAL_61b43d15_4_k_cu_main4cuda3std6ranges3__45__cpo4prevE:
	.zero		1
	.type		_ZN30_INTERNAL_61b43d15_4_k_cu_main4cuda3std6ranges3__45__cpo9iter_moveE,@object
	.size		_ZN30_INTERNAL_61b43d15_4_k_cu_main4cuda3std6ranges3__45__cpo9iter_moveE,(_ZN30_INTERNAL_61b43d15_4_k_cu_main6thrust24THRUST_300001_SM_1000_NS6system6detail10sequential3seqE - _ZN30_INTERNAL_61b43d15_4_k_cu_main4cuda3std6ranges3__45__cpo9iter_moveE)
_ZN30_INTERNAL_61b43d15_4_k_cu_main4cuda3std6ranges3__45__cpo9iter_moveE:
	.zero		1
	.type		_ZN30_INTERNAL_61b43d15_4_k_cu_main6thrust24THRUST_300001_SM_1000_NS6system6detail10sequential3seqE,@object
	.size		_ZN30_INTERNAL_61b43d15_4_k_cu_main6thrust24THRUST_300001_SM_1000_NS6system6detail10sequential3seqE,(.L_31 - _ZN30_INTERNAL_61b43d15_4_k_cu_main6thrust24THRUST_300001_SM_1000_NS6system6detail10sequential3seqE)
_ZN30_INTERNAL_61b43d15_4_k_cu_main6thrust24THRUST_300001_SM_1000_NS6system6detail10sequential3seqE:
	.zero		1
.L_31:


//--------------------- .nv.constant0._ZN3cub18CUB_300001_SM_10006detail6select23DeviceSelectSweepKernelINS2_10policy_hubIiNS0_8NullTypeEiLb0ELNS0_10SelectImplE0EE10Policy1000EN6thrust24THRUST_300001_SM_1000_NS6detail15normal_iteratorINSA_10device_ptrIiEEEEPS5_SF_PlNS0_13ScanTileStateIiLb1EEE12test_functorS5_iNS2_19streaming_context_tIlLb1EEELS6_0EEEvT0_T1_T2_T3_T4_T5_T6_T7_iT8_NS1_7vsmem_tE --------------------------
	.section	.nv.constant0._ZN3cub18CUB_300001_SM_10006detail6select23DeviceSelectSweepKernelINS2_10policy_hubIiNS0_8NullTypeEiLb0ELNS0_10SelectImplE0EE10Policy1000EN6thrust24THRUST_300001_SM_1000_NS6detail15normal_iteratorINSA_10device_ptrIiEEEEPS5_SF_PlNS0_13ScanTileStateIiLb1EEE12test_functorS5_iNS2_19streaming_context_tIlLb1EEELS6_0EEEvT0_T1_T2_T3_T4_T5_T6_T7_iT8_NS1_7vsmem_tE,"a",@progbits
	.sectionflags	@""
	.align	4
.nv.constant0._ZN3cub18CUB_300001_SM_10006detail6select23DeviceSelectSweepKernelINS2_10policy_hubIiNS0_8NullTypeEiLb0ELNS0_10SelectImplE0EE10Policy1000EN6thrust24THRUST_300001_SM_1000_NS6detail15normal_iteratorINSA_10device_ptrIiEEEEPS5_SF_PlNS0_13ScanTileStateIiLb1EEE12test_functorS5_iNS2_19streaming_context_tIlLb1EEELS6_0EEEvT0_T1_T2_T3_T4_T5_T6_T7_iT8_NS1_7vsmem_tE:
	.zero		1000


//--------------------- .nv.constant0._ZN3cub18CUB_300001_SM_10006detail4scan23DeviceCompactInitKernelINS0_13ScanTileStateIiLb1EEEPlEEvT_iT0_ --------------------------
	.section	.nv.constant0._ZN3cub18CUB_300001_SM_10006detail4scan23DeviceCompactInitKernelINS0_13ScanTileStateIiLb1EEEPlEEvT_iT0_,"a",@progbits
	.sectionflags	@""
	.align	4
.nv.constant0._ZN3cub18CUB_300001_SM_10006detail4scan23DeviceCompactInitKernelINS0_13ScanTileStateIiLb1EEEPlEEvT_iT0_:
	.zero		920


//--------------------- .nv.constant0._ZN3cub18CUB_300001_SM_10006detail8for_each13static_kernelINS2_12policy_hub_t12policy_500_tEmN6thrust24THRUST_300001_SM_1000_NS8cuda_cub20__uninitialized_fill7functorINS7_10device_ptrIiEEiEEEEvT0_T1_ --------------------------
	.section	.nv.constant0._ZN3cub18CUB_300001_SM_10006detail8for_each13static_kernelINS2_12policy_hub_t12policy_500_tEmN6thrust24THRUST_300001_SM_1000_NS8cuda_cub20__uninitialized_fill7functorINS7_10device_ptrIiEEiEEEEvT0_T1_,"a",@progbits
	.sectionflags	@""
	.align	4
.nv.constant0._ZN3cub18CUB_300001_SM_10006detail8for_each13static_kernelINS2_12policy_hub_t12policy_500_tEmN6thrust24THRUST_300001_SM_1000_NS8cuda_cub20__uninitialized_fill7functorINS7_10device_ptrIiEEiEEEEvT0_T1_:
	.zero		920


//--------------------- .nv.constant0._ZN3cub18CUB_300001_SM_10006detail11EmptyKernelIvEEvv --------------------------
	.section	.nv.constant0._ZN3cub18CUB_300001_SM_10006detail11EmptyKernelIvEEvv,"a",@progbits
	.sectionflags	@""
	.align	4
.nv.constant0._ZN3cub18CUB_300001_SM_10006detail11EmptyKernelIvEEvv:
	.zero		896


//--------------------- SYMBOLS --------------------------

	.type		.nv.reservedSmem.offset0,@object
	.size		.nv.reservedSmem.offset0,0x4
	.type		.nv.reservedSmem.cap,@object
	.size		.nv.reservedSmem.cap,0x4
